	.target	sm_100a

	.elftype	@"ET_EXEC"


//--------------------- .note.nv.tkinfo           --------------------------
	.section	.note.nv.tkinfo,"",@"SHT_NOTE"
	.sectionflags	@"SHF_NOTE_NV_TKINFO"
	.tkinfo
        /*0018*/ 	.word	0x00000002
        /*0030*/ 	.string	""
        /*0030*/ 	.string	"ptxas"
        /*0030*/ 	.string	"Cuda compilation tools, release 13.0, V13.0.88"
        /*0030*/ 	.string	"Build cuda_13.0.r13.0/compiler.36424714_0"
        /*0030*/ 	.string	"-arch sm_100a -m 64 "



//--------------------- .note.nv.cuinfo           --------------------------
	.section	.note.nv.cuinfo,"",@"SHT_NOTE"
	.sectionflags	@"SHF_NOTE_NV_CUINFO"
        /*0018*/ 	.short	0x0002
        /*001a*/ 	.short	0x0064
        /*001c*/ 	.short	0x0082
	.zero		2


//--------------------- .nv.info                  --------------------------
	.section	.nv.info,"",@"SHT_CUDA_INFO"
	.align	4


	//----- nvinfo : EIATTR_REGCOUNT
	.align		4
        /*0000*/ 	.byte	0x04, 0x2f
        /*0002*/ 	.short	(.L_19 - .L_18)
	.align		4
.L_18:
        /*0004*/ 	.word	index@(_ZN7cutlass13device_kernelINS_4gemm6kernel13GemmUniversalIN4cute5tupleIJiiiiEEENS1_10collective13CollectiveMmaINS1_46MainloopSm100TmaUmmaWarpSpecializedBlockScaledILi4ELi2ELi2ENS5_IJNS4_1CILi4EEENSA_ILi2EEENSA_ILi1EEEEEEEENS5_IJNSA_ILi128EEENSA_ILi64EEENSA_ILi256EEEEEENS5_IJNS_12float_e4m3_tENS_13float_ue8m0_tEEEENS5_IJNS5_IJlSD_lEEENS4_6LayoutINS5_IJNS5_IJNS5_IJNSA_ILi32EEESB_EEEiEEESR_NS5_IJSD_iEEEEEENS5_IJNS5_IJNS5_IJNSA_ILi16EEESB_EEEiEEENS5_IJNS5_IJNSA_ILi0EEESD_EEENSA_ILi512EEEEEENS5_IJSX_iEEEEEEEEEEESM_S14_NS4_8TiledMMAINS4_8MMA_AtomIJNS4_21SM100_MMA_MXF8F6F4_SSISK_SK_fSL_Li128ELi64ELNS4_4UMMA5MajorE0ELS19_0ELNS18_7ScaleInE0ELS1A_0EEEEEENSO_INS5_IJSD_SD_SD_EEENS5_IJSX_SX_SX_EEEEENS5_IJNS4_10UnderscoreES1G_S1G_EEEEENS5_IJNS4_23SM90_TMA_LOAD_MULTICASTES1J_EEENS5_IJNS4_14ComposedLayoutINS4_7SwizzleILi3ELi4ELi3EEENS4_18smem_ptr_flag_bitsILi8EEENSO_INS5_IJNSA_ILi8EEESG_EEENS5_IJSG_SD_EEEEEEENSO_INS5_IJNS5_IJNS5_IJSQ_SD_EEENS5_IJSP_SD_EEEEEESD_NS5_IJSB_SC_EEEEEENS5_IJNS5_IJNS5_IJSV_SZ_EEESY_EEESX_NS5_IJSD_SZ_EEEEEEEEEEEvNS4_8identityES1K_S25_vS26_EENS_8epilogue10collective18CollectiveEpilogueINS28_23Sm100TmaWarpSpecializedILi3ELi2ELi16ELb1ELb0EEEJNS5_IJSH_SH_SI_EEENS5_IJNSO_ISH_SD_EENSO_INS5_IJSU_SC_EEENS5_IJSD_SP_EEEEEEEENS_10bfloat16_tESN_S2J_SN_NS28_6fusion15FusionCallbacksIS2C_NS2K_17LinearCombinationIS2J_fS2J_fLNS_15FloatRoundStyleE2EEES2D_S2I_JEEENS4_5SM1004TMEM4LOAD26SM100_TMEM_LOAD_32dp32b16xENS4_13SM90_TMA_LOADENS1L_INS1M_ILi1ELi4ELi3EEENS1O_ILi16EEENSO_INS5_IJS1Q_SU_EEENS5_IJSU_SD_EEEEEEENS4_39AutoVectorizingCopyWithAssumedAlignmentILi128EEENS4_14SM90_TMA_STOREES30_S32_S32_EEEvvEEEEvNT_6ParamsE)
        /*0008*/ 	.word	0x00000075


	//----- nvinfo : EIATTR_FRAME_SIZE
	.align		4
.L_19:
        /*000c*/ 	.byte	0x04, 0x11
        /*000e*/ 	.short	(.L_21 - .L_20)
	.align		4
.L_20:
        /*0010*/ 	.word	index@($__internal_2_$__cuda_sm10x_tcgen05_guardrail_trap_unallocated_columns_being_dealloced)
        /*0014*/ 	.word	0x00000000


	//----- nvinfo : EIATTR_FRAME_SIZE
	.align		4
.L_21:
        /*0018*/ 	.byte	0x04, 0x11
        /*001a*/ 	.short	(.L_23 - .L_22)
	.align		4
.L_22:
        /*001c*/ 	.word	index@($__internal_1_$__cuda_sm10x_tcgen05_guardrail_trap_phase_invalid_during_alloc)
        /*0020*/ 	.word	0x00000000


	//----- nvinfo : EIATTR_FRAME_SIZE
	.align		4
.L_23:
        /*0024*/ 	.byte	0x04, 0x11
        /*0026*/ 	.short	(.L_25 - .L_24)
	.align		4
.L_24:
        /*0028*/ 	.word	index@($__internal_0_$__cuda_sm10x_tcgen05_guardrail_trap_col_being_dealloced_not_returned_by_alloc)
        /*002c*/ 	.word	0x00000000


	//----- nvinfo : EIATTR_FRAME_SIZE
	.align		4
.L_25:
        /*0030*/ 	.byte	0x04, 0x11
        /*0032*/ 	.short	(.L_27 - .L_26)
	.align		4
.L_26:
        /*0034*/ 	.word	index@(_ZN7cutlass13device_kernelINS_4gemm6kernel13GemmUniversalIN4cute5tupleIJiiiiEEENS1_10collective13CollectiveMmaINS1_46MainloopSm100TmaUmmaWarpSpecializedBlockScaledILi4ELi2ELi2ENS5_IJNS4_1CILi4EEENSA_ILi2EEENSA_ILi1EEEEEEEENS5_IJNSA_ILi128EEENSA_ILi64EEENSA_ILi256EEEEEENS5_IJNS_12float_e4m3_tENS_13float_ue8m0_tEEEENS5_IJNS5_IJlSD_lEEENS4_6LayoutINS5_IJNS5_IJNS5_IJNSA_ILi32EEESB_EEEiEEESR_NS5_IJSD_iEEEEEENS5_IJNS5_IJNS5_IJNSA_ILi16EEESB_EEEiEEENS5_IJNS5_IJNSA_ILi0EEESD_EEENSA_ILi512EEEEEENS5_IJSX_iEEEEEEEEEEESM_S14_NS4_8TiledMMAINS4_8MMA_AtomIJNS4_21SM100_MMA_MXF8F6F4_SSISK_SK_fSL_Li128ELi64ELNS4_4UMMA5MajorE0ELS19_0ELNS18_7ScaleInE0ELS1A_0EEEEEENSO_INS5_IJSD_SD_SD_EEENS5_IJSX_SX_SX_EEEEENS5_IJNS4_10UnderscoreES1G_S1G_EEEEENS5_IJNS4_23SM90_TMA_LOAD_MULTICASTES1J_EEENS5_IJNS4_14ComposedLayoutINS4_7SwizzleILi3ELi4ELi3EEENS4_18smem_ptr_flag_bitsILi8EEENSO_INS5_IJNSA_ILi8EEESG_EEENS5_IJSG_SD_EEEEEEENSO_INS5_IJNS5_IJNS5_IJSQ_SD_EEENS5_IJSP_SD_EEEEEESD_NS5_IJSB_SC_EEEEEENS5_IJNS5_IJNS5_IJSV_SZ_EEESY_EEESX_NS5_IJSD_SZ_EEEEEEEEEEEvNS4_8identityES1K_S25_vS26_EENS_8epilogue10collective18CollectiveEpilogueINS28_23Sm100TmaWarpSpecializedILi3ELi2ELi16ELb1ELb0EEEJNS5_IJSH_SH_SI_EEENS5_IJNSO_ISH_SD_EENSO_INS5_IJSU_SC_EEENS5_IJSD_SP_EEEEEEEENS_10bfloat16_tESN_S2J_SN_NS28_6fusion15FusionCallbacksIS2C_NS2K_17LinearCombinationIS2J_fS2J_fLNS_15FloatRoundStyleE2EEES2D_S2I_JEEENS4_5SM1004TMEM4LOAD26SM100_TMEM_LOAD_32dp32b16xENS4_13SM90_TMA_LOADENS1L_INS1M_ILi1ELi4ELi3EEENS1O_ILi16EEENSO_INS5_IJS1Q_SU_EEENS5_IJSU_SD_EEEEEEENS4_39AutoVectorizingCopyWithAssumedAlignmentILi128EEENS4_14SM90_TMA_STOREES30_S32_S32_EEEvvEEEEvNT_6ParamsE)
        /*0038*/ 	.word	0x00000000


	//----- nvinfo : EIATTR_MIN_STACK_SIZE
	.align		4
.L_27:
        /*003c*/ 	.byte	0x04, 0x12
        /*003e*/ 	.short	(.L_29 - .L_28)
	.align		4
.L_28:
        /*0040*/ 	.word	index@(_ZN7cutlass13device_kernelINS_4gemm6kernel13GemmUniversalIN4cute5tupleIJiiiiEEENS1_10collective13CollectiveMmaINS1_46MainloopSm100TmaUmmaWarpSpecializedBlockScaledILi4ELi2ELi2ENS5_IJNS4_1CILi4EEENSA_ILi2EEENSA_ILi1EEEEEEEENS5_IJNSA_ILi128EEENSA_ILi64EEENSA_ILi256EEEEEENS5_IJNS_12float_e4m3_tENS_13float_ue8m0_tEEEENS5_IJNS5_IJlSD_lEEENS4_6LayoutINS5_IJNS5_IJNS5_IJNSA_ILi32EEESB_EEEiEEESR_NS5_IJSD_iEEEEEENS5_IJNS5_IJNS5_IJNSA_ILi16EEESB_EEEiEEENS5_IJNS5_IJNSA_ILi0EEESD_EEENSA_ILi512EEEEEENS5_IJSX_iEEEEEEEEEEESM_S14_NS4_8TiledMMAINS4_8MMA_AtomIJNS4_21SM100_MMA_MXF8F6F4_SSISK_SK_fSL_Li128ELi64ELNS4_4UMMA5MajorE0ELS19_0ELNS18_7ScaleInE0ELS1A_0EEEEEENSO_INS5_IJSD_SD_SD_EEENS5_IJSX_SX_SX_EEEEENS5_IJNS4_10UnderscoreES1G_S1G_EEEEENS5_IJNS4_23SM90_TMA_LOAD_MULTICASTES1J_EEENS5_IJNS4_14ComposedLayoutINS4_7SwizzleILi3ELi4ELi3EEENS4_18smem_ptr_flag_bitsILi8EEENSO_INS5_IJNSA_ILi8EEESG_EEENS5_IJSG_SD_EEEEEEENSO_INS5_IJNS5_IJNS5_IJSQ_SD_EEENS5_IJSP_SD_EEEEEESD_NS5_IJSB_SC_EEEEEENS5_IJNS5_IJNS5_IJSV_SZ_EEESY_EEESX_NS5_IJSD_SZ_EEEEEEEEEEEvNS4_8identityES1K_S25_vS26_EENS_8epilogue10collective18CollectiveEpilogueINS28_23Sm100TmaWarpSpecializedILi3ELi2ELi16ELb1ELb0EEEJNS5_IJSH_SH_SI_EEENS5_IJNSO_ISH_SD_EENSO_INS5_IJSU_SC_EEENS5_IJSD_SP_EEEEEEEENS_10bfloat16_tESN_S2J_SN_NS28_6fusion15FusionCallbacksIS2C_NS2K_17LinearCombinationIS2J_fS2J_fLNS_15FloatRoundStyleE2EEES2D_S2I_JEEENS4_5SM1004TMEM4LOAD26SM100_TMEM_LOAD_32dp32b16xENS4_13SM90_TMA_LOADENS1L_INS1M_ILi1ELi4ELi3EEENS1O_ILi16EEENSO_INS5_IJS1Q_SU_EEENS5_IJSU_SD_EEEEEEENS4_39AutoVectorizingCopyWithAssumedAlignmentILi128EEENS4_14SM90_TMA_STOREES30_S32_S32_EEEvvEEEEvNT_6ParamsE)
        /*0044*/ 	.word	0x00000000
.L_29:


//--------------------- .nv.compat                --------------------------
	.section	.nv.compat,"",@"SHT_CUDA_COMPAT_INFO"
	.align	4
        /*0000*/ 	.byte	0x02, 0x09, 0x01, 0x00, 0x02, 0x02, 0x02, 0x00, 0x02, 0x05, 0x05, 0x00, 0x03, 0x07, 0x01, 0x01
        /*0010*/ 	.byte	0x02, 0x03, 0x01, 0x00, 0x02, 0x06, 0x01, 0x00, 0x04, 0x0b, 0x08, 0x00, 0x09, 0x00, 0x00, 0x00
        /*0020*/ 	.byte	0x00, 0x00, 0x00, 0x00


//--------------------- .nv.info._ZN7cutlass13device_kernelINS_4gemm6kernel13GemmUniversalIN4cute5tupleIJiiiiEEENS1_10collective13CollectiveMmaINS1_46MainloopSm100TmaUmmaWarpSpecializedBlockScaledILi4ELi2ELi2ENS5_IJNS4_1CILi4EEENSA_ILi2EEENSA_ILi1EEEEEEEENS5_IJNSA_ILi128EEENSA_ILi64EEENSA_ILi256EEEEEENS5_IJNS_12float_e4m3_tENS_13float_ue8m0_tEEEENS5_IJNS5_IJlSD_lEEENS4_6LayoutINS5_IJNS5_IJNS5_IJNSA_ILi32EEESB_EEEiEEESR_NS5_IJSD_iEEEEEENS5_IJNS5_IJNS5_IJNSA_ILi16EEESB_EEEiEEENS5_IJNS5_IJNSA_ILi0EEESD_EEENSA_ILi512EEEEEENS5_IJSX_iEEEEEEEEEEESM_S14_NS4_8TiledMMAINS4_8MMA_AtomIJNS4_21SM100_MMA_MXF8F6F4_SSISK_SK_fSL_Li128ELi64ELNS4_4UMMA5MajorE0ELS19_0ELNS18_7ScaleInE0ELS1A_0EEEEEENSO_INS5_IJSD_SD_SD_EEENS5_IJSX_SX_SX_EEEEENS5_IJNS4_10UnderscoreES1G_S1G_EEEEENS5_IJNS4_23SM90_TMA_LOAD_MULTICASTES1J_EEENS5_IJNS4_14ComposedLayoutINS4_7SwizzleILi3ELi4ELi3EEENS4_18smem_ptr_flag_bitsILi8EEENSO_INS5_IJNSA_ILi8EEESG_EEENS5_IJSG_SD_EEEEEEENSO_INS5_IJNS5_IJNS5_IJSQ_SD_EEENS5_IJSP_SD_EEEEEESD_NS5_IJSB_SC_EEEEEENS5_IJNS5_IJNS5_IJSV_SZ_EEESY_EEESX_NS5_IJSD_SZ_EEEEEEEEEEEvNS4_8identityES1K_S25_vS26_EENS_8epilogue10collective18CollectiveEpilogueINS28_23Sm100TmaWarpSpecializedILi3ELi2ELi16ELb1ELb0EEEJNS5_IJSH_SH_SI_EEENS5_IJNSO_ISH_SD_EENSO_INS5_IJSU_SC_EEENS5_IJSD_SP_EEEEEEEENS_10bfloat16_tESN_S2J_SN_NS28_6fusion15FusionCallbacksIS2C_NS2K_17LinearCombinationIS2J_fS2J_fLNS_15FloatRoundStyleE2EEES2D_S2I_JEEENS4_5SM1004TMEM4LOAD26SM100_TMEM_LOAD_32dp32b16xENS4_13SM90_TMA_LOADENS1L_INS1M_ILi1ELi4ELi3EEENS1O_ILi16EEENSO_INS5_IJS1Q_SU_EEENS5_IJSU_SD_EEEEEEENS4_39AutoVectorizingCopyWithAssumedAlignmentILi128EEENS4_14SM90_TMA_STOREES30_S32_S32_EEEvvEEEEvNT_6ParamsE --------------------------
	.section	.nv.info._ZN7cutlass13device_kernelINS_4gemm6kernel13GemmUniversalIN4cute5tupleIJiiiiEEENS1_10collective13CollectiveMmaINS1_46MainloopSm100TmaUmmaWarpSpecializedBlockScaledILi4ELi2ELi2ENS5_IJNS4_1CILi4EEENSA_ILi2EEENSA_ILi1EEEEEEEENS5_IJNSA_ILi128EEENSA_ILi64EEENSA_ILi256EEEEEENS5_IJNS_12float_e4m3_tENS_13float_ue8m0_tEEEENS5_IJNS5_IJlSD_lEEENS4_6LayoutINS5_IJNS5_IJNS5_IJNSA_ILi32EEESB_EEEiEEESR_NS5_IJSD_iEEEEEENS5_IJNS5_IJNS5_IJNSA_ILi16EEESB_EEEiEEENS5_IJNS5_IJNSA_ILi0EEESD_EEENSA_ILi512EEEEEENS5_IJSX_iEEEEEEEEEEESM_S14_NS4_8TiledMMAINS4_8MMA_AtomIJNS4_21SM100_MMA_MXF8F6F4_SSISK_SK_fSL_Li128ELi64ELNS4_4UMMA5MajorE0ELS19_0ELNS18_7ScaleInE0ELS1A_0EEEEEENSO_INS5_IJSD_SD_SD_EEENS5_IJSX_SX_SX_EEEEENS5_IJNS4_10UnderscoreES1G_S1G_EEEEENS5_IJNS4_23SM90_TMA_LOAD_MULTICASTES1J_EEENS5_IJNS4_14ComposedLayoutINS4_7SwizzleILi3ELi4ELi3EEENS4_18smem_ptr_flag_bitsILi8EEENSO_INS5_IJNSA_ILi8EEESG_EEENS5_IJSG_SD_EEEEEEENSO_INS5_IJNS5_IJNS5_IJSQ_SD_EEENS5_IJSP_SD_EEEEEESD_NS5_IJSB_SC_EEEEEENS5_IJNS5_IJNS5_IJSV_SZ_EEESY_EEESX_NS5_IJSD_SZ_EEEEEEEEEEEvNS4_8identityES1K_S25_vS26_EENS_8epilogue10collective18CollectiveEpilogueINS28_23Sm100TmaWarpSpecializedILi3ELi2ELi16ELb1ELb0EEEJNS5_IJSH_SH_SI_EEENS5_IJNSO_ISH_SD_EENSO_INS5_IJSU_SC_EEENS5_IJSD_SP_EEEEEEEENS_10bfloat16_tESN_S2J_SN_NS28_6fusion15FusionCallbacksIS2C_NS2K_17LinearCombinationIS2J_fS2J_fLNS_15FloatRoundStyleE2EEES2D_S2I_JEEENS4_5SM1004TMEM4LOAD26SM100_TMEM_LOAD_32dp32b16xENS4_13SM90_TMA_LOADENS1L_INS1M_ILi1ELi4ELi3EEENS1O_ILi16EEENSO_INS5_IJS1Q_SU_EEENS5_IJSU_SD_EEEEEEENS4_39AutoVectorizingCopyWithAssumedAlignmentILi128EEENS4_14SM90_TMA_STOREES30_S32_S32_EEEvvEEEEvNT_6ParamsE,"",@"SHT_CUDA_INFO"
	.sectionflags	@""
	.align	4


	//----- nvinfo : EIATTR_CUDA_API_VERSION
	.align		4
        /*0000*/ 	.byte	0x04, 0x37
        /*0002*/ 	.short	(.L_31 - .L_30)
.L_30:
        /*0004*/ 	.word	0x00000082


	//----- nvinfo : EIATTR_KPARAM_INFO
	.align		4
.L_31:
        /*0008*/ 	.byte	0x04, 0x17
        /*000a*/ 	.short	(.L_33 - .L_32)
.L_32:
        /*000c*/ 	.word	0x00000000
        /*0010*/ 	.short	0x0000
        /*0012*/ 	.short	0x0000
        /*0014*/ 	.byte	0x00, 0xf0, 0x01, 0x30


	//----- nvinfo : EIATTR_AT_ENTRY_FRAGMENTS
	.align		4
.L_33:
        /*0018*/ 	.byte	0x04, 0x4f
        /*001a*/ 	.short	(.L_35 - .L_34)


	//   ....[0]....
.L_34:
        /*001c*/ 	.word	0x00000006


	//----- nvinfo : EIATTR_RESERVED_SMEM_USED
	.align		4
.L_35:
        /*0020*/ 	.byte	0x01, 0x41
	.zero		2


	//----- nvinfo : EIATTR_SPARSE_MMA_MASK
	.align		4
        /*0024*/ 	.byte	0x03, 0x50
        /*0026*/ 	.short	0x0000


	//----- nvinfo : EIATTR_TCGEN05_1CTA_USED
	.align		4
        /*0028*/ 	.byte	0x01, 0x51
	.zero		2


	//----- nvinfo : EIATTR_MAXREG_COUNT
	.align		4
        /*002c*/ 	.byte	0x03, 0x1b
        /*002e*/ 	.short	0x00ff


	//----- nvinfo : EIATTR_NUM_BARRIERS
	.align		4
        /*0030*/ 	.byte	0x02, 0x4c
        /*0032*/ 	.byte	0x07
	.zero		1


	//----- nvinfo : EIATTR_EXTERNS
	.align		4
        /*0034*/ 	.byte	0x04, 0x0f
        /*0036*/ 	.short	(.L_37 - .L_36)


	//   ....[0]....
	.align		4
.L_36:
        /*0038*/ 	.word	index@(__assertfail)


	//----- nvinfo : EIATTR_MERCURY_ISA_VERSION
	.align		4
.L_37:
        /*003c*/ 	.byte	0x03, 0x5f
        /*003e*/ 	.short	0x0101


	//----- nvinfo : EIATTR_INT_WARP_WIDE_INSTR_OFFSETS
	.align		4
        /*0040*/ 	.byte	0x04, 0x31
        /*0042*/ 	.short	(.L_39 - .L_38)


	//   ....[0]....
.L_38:
        /*0044*/ 	.word	0x000050f0


	//   ....[1]....
        /*0048*/ 	.word	0x00005120


	//   ....[2]....
        /*004c*/ 	.word	0x00005140


	//   ....[3]....
        /*0050*/ 	.word	0x00005ce0


	//   ....[4]....
        /*0054*/ 	.word	0x00005db0


	//   ....[5]....
        /*0058*/ 	.word	0x00005e20


	//   ....[6]....
        /*005c*/ 	.word	0x00005f70


	//   ....[7]....
        /*0060*/ 	.word	0x00006040


	//   ....[8]....
        /*0064*/ 	.word	0x00006090


	//   ....[9]....
        /*0068*/ 	.word	0x000061d0


	//   ....[10]....
        /*006c*/ 	.word	0x00006280


	//   ....[11]....
        /*0070*/ 	.word	0x000062e0


	//   ....[12]....
        /*0074*/ 	.word	0x00006410


	//   ....[13]....
        /*0078*/ 	.word	0x00006520


	//   ....[14]....
        /*007c*/ 	.word	0x00006550


	//----- nvinfo : EIATTR_COOP_GROUP_MASK_REGIDS
	.align		4
.L_39:
        /*0080*/ 	.byte	0x04, 0x29
        /*0082*/ 	.short	(.L_41 - .L_40)


	//   ....[0]....
.L_40:
        /*0084*/ 	.word	0xffffffff


	//   ....[1]....
        /*0088*/ 	.word	0xffffffff


	//   ....[2]....
        /*008c*/ 	.word	0xffffffff


	//   ....[3]....
        /*0090*/ 	.word	0xffffffff


	//   ....[4]....
        /*0094*/ 	.word	0xffffffff


	//   ....[5]....
        /*0098*/ 	.word	0xffffffff


	//   ....[6]....
        /*009c*/ 	.word	0xffffffff


	//   ....[7]....
        /*00a0*/ 	.word	0xffffffff


	//   ....[8]....
        /*00a4*/ 	.word	0xffffffff


	//   ....[9]....
        /*00a8*/ 	.word	0xffffffff


	//   ....[10]....
        /*00ac*/ 	.word	0xffffffff


	//   ....[11]....
        /*00b0*/ 	.word	0xffffffff


	//   ....[12]....
        /*00b4*/ 	.word	0xffffffff


	//   ....[13]....
        /*00b8*/ 	.word	0xffffffff


	//----- nvinfo : EIATTR_COOP_GROUP_INSTR_OFFSETS
	.align		4
.L_41:
        /*00bc*/ 	.byte	0x04, 0x28
        /*00be*/ 	.short	(.L_43 - .L_42)


	//   ....[0]....
.L_42:
        /*00c0*/ 	.word	0x00000080


	//   ....[1]....
        /*00c4*/ 	.word	0x00000550


	//   ....[2]....
        /*00c8*/ 	.word	0x00000700


	//   ....[3]....
        /*00cc*/ 	.word	0x00000880


	//   ....[4]....
        /*00d0*/ 	.word	0x00000980


	//   ....[5]....
        /*00d4*/ 	.word	0x00000af0


	//   ....[6]....
        /*00d8*/ 	.word	0x00000c50


	//   ....[7]....
        /*00dc*/ 	.word	0x00000e00


	//   ....[8]....
        /*00e0*/ 	.word	0x00002750


	//   ....[9]....
        /*00e4*/ 	.word	0x00003610


	//   ....[10]....
        /*00e8*/ 	.word	0x00003820


	//   ....[11]....
        /*00ec*/ 	.word	0x00003850


	//   ....[12]....
        /*00f0*/ 	.word	0x00004fd0


	//   ....[13]....
        /*00f4*/ 	.word	0x00005200


	//----- nvinfo : EIATTR_VRC_CTA_INIT_COUNT
	.align		4
.L_43:
        /*00f8*/ 	.byte	0x02, 0x4a
        /*00fa*/ 	.byte	0x80
	.zero		1


	//----- nvinfo : EIATTR_SYSCALL_OFFSETS
	.align		4
        /*00fc*/ 	.byte	0x04, 0x46
        /*00fe*/ 	.short	(.L_45 - .L_44)


	//   ....[0]....
.L_44:
        /*0100*/ 	.word	0x00007290


	//   ....[1]....
        /*0104*/ 	.word	0x00007380


	//   ....[2]....
        /*0108*/ 	.word	0x00007da0


	//   ....[3]....
        /*010c*/ 	.word	0x00007f10


	//   ....[4]....
        /*0110*/ 	.word	0x00008cf0


	//   ....[5]....
        /*0114*/ 	.word	0x00008e60


	//   ....[6]....
        /*0118*/ 	.word	0x00009cd0


	//   ....[7]....
        /*011c*/ 	.word	0x00009e40


	//   ....[8]....
        /*0120*/ 	.word	0x0000ac50


	//   ....[9]....
        /*0124*/ 	.word	0x0000adc0


	//----- nvinfo : EIATTR_MBARRIER_INSTR_OFFSETS
	.align		4
.L_45:
        /*0128*/ 	.byte	0x04, 0x39
        /*012a*/ 	.short	(.L_47 - .L_46)


	//   ....[0]....
.L_46:
        /*012c*/ 	.word	0x00000670
        /*0130*/ 	.word	0x000000ff
        /*0134*/ 	.word	0x00000000
        /*0138*/ 	.short	0x0100
        /*013a*/ 	.byte	0x04
	.zero		1


	//   ....[1]....
        /*013c*/ 	.word	0x00000680
        /*0140*/ 	.word	0x000000ff
        /*0144*/ 	.word	0x00000020
        /*0148*/ 	.short	0x0100
        /*014a*/ 	.byte	0x04
	.zero		1


	//   ....[2]....
        /*014c*/ 	.word	0x00000690
        /*0150*/ 	.word	0x000000ff
        /*0154*/ 	.word	0x00000008
        /*0158*/ 	.short	0x0100
        /*015a*/ 	.byte	0x04
	.zero		1


	//   ....[3]....
        /*015c*/ 	.word	0x000006a0
        /*0160*/ 	.word	0x000000ff
        /*0164*/ 	.word	0x00000028
        /*0168*/ 	.short	0x0100
        /*016a*/ 	.byte	0x04
	.zero		1


	//   ....[4]....
        /*016c*/ 	.word	0x000006b0
        /*0170*/ 	.word	0x000000ff
        /*0174*/ 	.word	0x00000010
        /*0178*/ 	.short	0x0100
        /*017a*/ 	.byte	0x04
	.zero		1


	//   ....[5]....
        /*017c*/ 	.word	0x000006c0
        /*0180*/ 	.word	0x000000ff
        /*0184*/ 	.word	0x00000030
        /*0188*/ 	.short	0x0100
        /*018a*/ 	.byte	0x04
	.zero		1


	//   ....[6]....
        /*018c*/ 	.word	0x000006d0
        /*0190*/ 	.word	0x000000ff
        /*0194*/ 	.word	0x00000018
        /*0198*/ 	.short	0x0100
        /*019a*/ 	.byte	0x04
	.zero		1


	//   ....[7]....
        /*019c*/ 	.word	0x000006e0
        /*01a0*/ 	.word	0x000000ff
        /*01a4*/ 	.word	0x00000038
        /*01a8*/ 	.short	0x0100
        /*01aa*/ 	.byte	0x04
	.zero		1


	//   ....[8]....
        /*01ac*/ 	.word	0x00000810
        /*01b0*/ 	.word	0x000000ff
        /*01b4*/ 	.word	0x00000040
        /*01b8*/ 	.short	0x0100
        /*01ba*/ 	.byte	0x04
	.zero		1


	//   ....[9]....
        /*01bc*/ 	.word	0x00000820
        /*01c0*/ 	.word	0x000000ff
        /*01c4*/ 	.word	0x00000058
        /*01c8*/ 	.short	0x0100
        /*01ca*/ 	.byte	0x04
	.zero		1


	//   ....[10]....
        /*01cc*/ 	.word	0x00000830
        /*01d0*/ 	.word	0x000000ff
        /*01d4*/ 	.word	0x00000048
        /*01d8*/ 	.short	0x0100
        /*01da*/ 	.byte	0x04
	.zero		1


	//   ....[11]....
        /*01dc*/ 	.word	0x00000840
        /*01e0*/ 	.word	0x000000ff
        /*01e4*/ 	.word	0x00000060
        /*01e8*/ 	.short	0x0100
        /*01ea*/ 	.byte	0x04
	.zero		1


	//   ....[12]....
        /*01ec*/ 	.word	0x00000850
        /*01f0*/ 	.word	0x000000ff
        /*01f4*/ 	.word	0x00000050
        /*01f8*/ 	.short	0x0100
        /*01fa*/ 	.byte	0x04
	.zero		1


	//   ....[13]....
        /*01fc*/ 	.word	0x00000860
        /*0200*/ 	.word	0x000000ff
        /*0204*/ 	.word	0x00000068
        /*0208*/ 	.short	0x0100
        /*020a*/ 	.byte	0x04
	.zero		1


	//   ....[14]....
        /*020c*/ 	.word	0x00000950
        /*0210*/ 	.word	0x000000ff
        /*0214*/ 	.word	0x00000070
        /*0218*/ 	.short	0x0100
        /*021a*/ 	.byte	0x06
	.zero		1


	//   ....[15]....
        /*021c*/ 	.word	0x00000960
        /*0220*/ 	.word	0x000000ff
        /*0224*/ 	.word	0x00000078
        /*0228*/ 	.short	0x0100
        /*022a*/ 	.byte	0x06
	.zero		1


	//   ....[16]....
        /*022c*/ 	.word	0x00000aa0
        /*0230*/ 	.word	0x000000ff
        /*0234*/ 	.word	0x00000080
        /*0238*/ 	.short	0x0100
        /*023a*/ 	.byte	0x06
	.zero		1


	//   ....[17]....
        /*023c*/ 	.word	0x00000ab0
        /*0240*/ 	.word	0x000000ff
        /*0244*/ 	.word	0x00000090
        /*0248*/ 	.short	0x0100
        /*024a*/ 	.byte	0x06
	.zero		1


	//   ....[18]....
        /*024c*/ 	.word	0x00000ac0
        /*0250*/ 	.word	0x000000ff
        /*0254*/ 	.word	0x00000088
        /*0258*/ 	.short	0x0100
        /*025a*/ 	.byte	0x06
	.zero		1


	//   ....[19]....
        /*025c*/ 	.word	0x00000ad0
        /*0260*/ 	.word	0x000000ff
        /*0264*/ 	.word	0x00000098
        /*0268*/ 	.short	0x0100
        /*026a*/ 	.byte	0x06
	.zero		1


	//   ....[20]....
        /*026c*/ 	.word	0x00000c00
        /*0270*/ 	.word	0x000000ff
        /*0274*/ 	.word	0x000000a0
        /*0278*/ 	.short	0x0100
        /*027a*/ 	.byte	0x04
	.zero		1


	//   ....[21]....
        /*027c*/ 	.word	0x00000c10
        /*0280*/ 	.word	0x000000ff
        /*0284*/ 	.word	0x000000b0
        /*0288*/ 	.short	0x0100
        /*028a*/ 	.byte	0x04
	.zero		1


	//   ....[22]....
        /*028c*/ 	.word	0x00000c20
        /*0290*/ 	.word	0x000000ff
        /*0294*/ 	.word	0x000000a8
        /*0298*/ 	.short	0x0100
        /*029a*/ 	.byte	0x04
	.zero		1


	//   ....[23]....
        /*029c*/ 	.word	0x00000c30
        /*02a0*/ 	.word	0x000000ff
        /*02a4*/ 	.word	0x000000b8
        /*02a8*/ 	.short	0x0100
        /*02aa*/ 	.byte	0x04
	.zero		1


	//   ....[24]....
        /*02ac*/ 	.word	0x00000d20
        /*02b0*/ 	.word	0x000000ff
        /*02b4*/ 	.word	0x000000c0
        /*02b8*/ 	.short	0x0100
        /*02ba*/ 	.byte	0x04
	.zero		1


	//   ....[25]....
        /*02bc*/ 	.word	0x00000d30
        /*02c0*/ 	.word	0x000000ff
        /*02c4*/ 	.word	0x000000d0
        /*02c8*/ 	.short	0x0100
        /*02ca*/ 	.byte	0x04
	.zero		1


	//   ....[26]....
        /*02cc*/ 	.word	0x00000d40
        /*02d0*/ 	.word	0x000000ff
        /*02d4*/ 	.word	0x000000c8
        /*02d8*/ 	.short	0x0100
        /*02da*/ 	.byte	0x04
	.zero		1


	//   ....[27]....
        /*02dc*/ 	.word	0x00000d50
        /*02e0*/ 	.word	0x000000ff
        /*02e4*/ 	.word	0x000000d8
        /*02e8*/ 	.short	0x0100
        /*02ea*/ 	.byte	0x04
	.zero		1


	//   ....[28]....
        /*02ec*/ 	.word	0x00001ad0
        /*02f0*/ 	.word	0x00000000
        /*02f4*/ 	.word	0x000000d0
        /*02f8*/ 	.short	0x010a
        /*02fa*/ 	.byte	0xff
	.zero		1


	//   ....[29]....
        /*02fc*/ 	.word	0x00001b00
        /*0300*/ 	.word	0x00000000
        /*0304*/ 	.word	0x000000c0
        /*0308*/ 	.short	0x0101
        /*030a*/ 	.byte	0xff
	.zero		1


	//   ....[30]....
        /*030c*/ 	.word	0x00001be0
        /*0310*/ 	.word	0x000000ff
        /*0314*/ 	.word	0x00000020
        /*0318*/ 	.short	0x010a
        /*031a*/ 	.byte	0x04
	.zero		1


	//   ....[31]....
        /*031c*/ 	.word	0x00001c90
        /*0320*/ 	.word	0x000000ff
        /*0324*/ 	.word	0x00000020
        /*0328*/ 	.short	0x010a
        /*032a*/ 	.byte	0x31
	.zero		1


	//   ....[32]....
        /*032c*/ 	.word	0x00001dd0
        /*0330*/ 	.word	0x000000ff
        /*0334*/ 	.word	0x00000020
        /*0338*/ 	.short	0x010a
        /*033a*/ 	.byte	0x04
	.zero		1


	//   ....[33]....
        /*033c*/ 	.word	0x000021b0
        /*0340*/ 	.word	0x000000ff
        /*0344*/ 	.word	0x00000078
        /*0348*/ 	.short	0x0101
        /*034a*/ 	.byte	0x06
	.zero		1


	//   ....[34]....
        /*034c*/ 	.word	0x000021d0
        /*0350*/ 	.word	0x000000ff
        /*0354*/ 	.word	0x00000020
        /*0358*/ 	.short	0x010a
        /*035a*/ 	.byte	0x04
	.zero		1


	//   ....[35]....
        /*035c*/ 	.word	0x00002250
        /*0360*/ 	.word	0x000000ff
        /*0364*/ 	.word	0x00000020
        /*0368*/ 	.short	0x010a
        /*036a*/ 	.byte	0x31
	.zero		1


	//   ....[36]....
        /*036c*/ 	.word	0x00002390
        /*0370*/ 	.word	0x000000ff
        /*0374*/ 	.word	0x00000020
        /*0378*/ 	.short	0x010a
        /*037a*/ 	.byte	0x04
	.zero		1


	//   ....[37]....
        /*037c*/ 	.word	0x00002780
        /*0380*/ 	.word	0x00000003
        /*0384*/ 	.word	0x00000080
        /*0388*/ 	.short	0x010a
        /*038a*/ 	.byte	0xff
	.zero		1


	//   ....[38]....
        /*038c*/ 	.word	0x000028d0
        /*0390*/ 	.word	0x00000000
        /*0394*/ 	.word	0x00000000
        /*0398*/ 	.short	0x0101
        /*039a*/ 	.byte	0xff
	.zero		1


	//   ....[39]....
        /*039c*/ 	.word	0x00002e90
        /*03a0*/ 	.word	0x000000ff
        /*03a4*/ 	.word	0x00000000
        /*03a8*/ 	.short	0x010a
        /*03aa*/ 	.byte	0x04
	.zero		1


	//   ....[40]....
        /*03ac*/ 	.word	0x00002f20
        /*03b0*/ 	.word	0x000000ff
        /*03b4*/ 	.word	0x00000000
        /*03b8*/ 	.short	0x010a
        /*03ba*/ 	.byte	0x05
	.zero		1


	//   ....[41]....
        /*03bc*/ 	.word	0x00002fb0
        /*03c0*/ 	.word	0x000000ff
        /*03c4*/ 	.word	0x00000000
        /*03c8*/ 	.short	0x010a
        /*03ca*/ 	.byte	0x05
	.zero		1


	//   ....[42]....
        /*03cc*/ 	.word	0x00003050
        /*03d0*/ 	.word	0x00000000
        /*03d4*/ 	.word	0x00000000
        /*03d8*/ 	.short	0x010a
        /*03da*/ 	.byte	0xff
	.zero		1


	//   ....[43]....
        /*03dc*/ 	.word	0x00003170
        /*03e0*/ 	.word	0x00000000
        /*03e4*/ 	.word	0x000000c0
        /*03e8*/ 	.short	0x010a
        /*03ea*/ 	.byte	0xff
	.zero		1


	//   ....[44]....
        /*03ec*/ 	.word	0x000031e0
        /*03f0*/ 	.word	0x00000000
        /*03f4*/ 	.word	0x00000000
        /*03f8*/ 	.short	0x0101
        /*03fa*/ 	.byte	0xff
	.zero		1


	//   ....[45]....
        /*03fc*/ 	.word	0x00003200
        /*0400*/ 	.word	0x000000ff
        /*0404*/ 	.word	0x00000090
        /*0408*/ 	.short	0x010a
        /*040a*/ 	.byte	0x04
	.zero		1


	//   ....[46]....
        /*040c*/ 	.word	0x00003320
        /*0410*/ 	.word	0x00000000
        /*0414*/ 	.word	0x00000080
        /*0418*/ 	.short	0x010a
        /*041a*/ 	.byte	0xff
	.zero		1


	//   ....[47]....
        /*041c*/ 	.word	0x00003420
        /*0420*/ 	.word	0x00000000
        /*0424*/ 	.word	0x00000000
        /*0428*/ 	.short	0x0101
        /*042a*/ 	.byte	0xff
	.zero		1


	//   ....[48]....
        /*042c*/ 	.word	0x000034b0
        /*0430*/ 	.word	0x000000ff
        /*0434*/ 	.word	0x00000090
        /*0438*/ 	.short	0x0106
        /*043a*/ 	.byte	0x04
	.zero		1


	//   ....[49]....
        /*043c*/ 	.word	0x000034d0
        /*0440*/ 	.word	0x000000ff
        /*0444*/ 	.word	0x00000090
        /*0448*/ 	.short	0x010a
        /*044a*/ 	.byte	0x04
	.zero		1


	//   ....[50]....
        /*044c*/ 	.word	0x00003560
        /*0450*/ 	.word	0x000000ff
        /*0454*/ 	.word	0x00000090
        /*0458*/ 	.short	0x0106
        /*045a*/ 	.byte	0x07
	.zero		1


	//   ....[51]....
        /*045c*/ 	.word	0x000035a0
        /*0460*/ 	.word	0x00000000
        /*0464*/ 	.word	0x00000090
        /*0468*/ 	.short	0x010a
        /*046a*/ 	.byte	0xff
	.zero		1


	//   ....[52]....
        /*046c*/ 	.word	0x00003df0
        /*0470*/ 	.word	0x00000002
        /*0474*/ 	.word	0x00000080
        /*0478*/ 	.short	0x010a
        /*047a*/ 	.byte	0xff
	.zero		1


	//   ....[53]....
        /*047c*/ 	.word	0x00003f20
        /*0480*/ 	.word	0x00000000
        /*0484*/ 	.word	0x00000000
        /*0488*/ 	.short	0x0101
        /*048a*/ 	.byte	0xff
	.zero		1


	//   ....[54]....
        /*048c*/ 	.word	0x000044e0
        /*0490*/ 	.word	0x000000ff
        /*0494*/ 	.word	0x00000000
        /*0498*/ 	.short	0x010a
        /*049a*/ 	.byte	0x04
	.zero		1


	//   ....[55]....
        /*049c*/ 	.word	0x00004530
        /*04a0*/ 	.word	0x000000ff
        /*04a4*/ 	.word	0x000000b0
        /*04a8*/ 	.short	0x010a
        /*04aa*/ 	.byte	0x07
	.zero		1


	//   ....[56]....
        /*04ac*/ 	.word	0x000048f0
        /*04b0*/ 	.word	0x000000ff
        /*04b4*/ 	.word	0x00000000
        /*04b8*/ 	.short	0x010a
        /*04ba*/ 	.byte	0x07
	.zero		1


	//   ....[57]....
        /*04bc*/ 	.word	0x00004a20
        /*04c0*/ 	.word	0x000000ff
        /*04c4*/ 	.word	0x00000000
        /*04c8*/ 	.short	0x010a
        /*04ca*/ 	.byte	0x04
	.zero		1


	//   ....[58]....
        /*04cc*/ 	.word	0x00004f10
        /*04d0*/ 	.word	0x000000ff
        /*04d4*/ 	.word	0x00000000
        /*04d8*/ 	.short	0x010a
        /*04da*/ 	.byte	0x04
	.zero		1


	//   ....[59]....
        /*04dc*/ 	.word	0x00004fb0
        /*04e0*/ 	.word	0x000000ff
        /*04e4*/ 	.word	0x00000000
        /*04e8*/ 	.short	0x010a
        /*04ea*/ 	.byte	0x04
	.zero		1


	//   ....[60]....
        /*04ec*/ 	.word	0x00005440
        /*04f0*/ 	.word	0x0000000c
        /*04f4*/ 	.word	0x00000080
        /*04f8*/ 	.short	0x010a
        /*04fa*/ 	.byte	0xff
	.zero		1


	//   ....[61]....
        /*04fc*/ 	.word	0x000055b0
        /*0500*/ 	.word	0x00000000
        /*0504*/ 	.word	0x00000000
        /*0508*/ 	.short	0x0101
        /*050a*/ 	.byte	0xff
	.zero		1


	//   ....[62]....
        /*050c*/ 	.word	0x00005a30
        /*0510*/ 	.word	0x000000ff
        /*0514*/ 	.word	0x00000078
        /*0518*/ 	.short	0x010a
        /*051a*/ 	.byte	0x1d
	.zero		1


	//   ....[63]....
        /*051c*/ 	.word	0x00005bf0
        /*0520*/ 	.word	0x000000ff
        /*0524*/ 	.word	0x00000058
        /*0528*/ 	.short	0x010a
        /*052a*/ 	.byte	0x04
	.zero		1


	//   ....[64]....
        /*052c*/ 	.word	0x00005e40
        /*0530*/ 	.word	0x000000ff
        /*0534*/ 	.word	0x00000040
        /*0538*/ 	.short	0x010b
        /*053a*/ 	.byte	0x04
	.zero		1


	//   ....[65]....
        /*053c*/ 	.word	0x00005e50
        /*0540*/ 	.word	0x000000ff
        /*0544*/ 	.word	0x00000000
        /*0548*/ 	.short	0x0101
        /*054a*/ 	.byte	0x06
	.zero		1


	//   ....[66]....
        /*054c*/ 	.word	0x00005e60
        /*0550*/ 	.word	0x000000ff
        /*0554*/ 	.word	0x00000058
        /*0558*/ 	.short	0x010a
        /*055a*/ 	.byte	0x07
	.zero		1


	//   ....[67]....
        /*055c*/ 	.word	0x000060b0
        /*0560*/ 	.word	0x000000ff
        /*0564*/ 	.word	0x00000040
        /*0568*/ 	.short	0x010b
        /*056a*/ 	.byte	0x07
	.zero		1


	//   ....[68]....
        /*056c*/ 	.word	0x000060c0
        /*0570*/ 	.word	0x000000ff
        /*0574*/ 	.word	0x00000000
        /*0578*/ 	.short	0x0101
        /*057a*/ 	.byte	0x04
	.zero		1


	//   ....[69]....
        /*057c*/ 	.word	0x000060d0
        /*0580*/ 	.word	0x000000ff
        /*0584*/ 	.word	0x00000058
        /*0588*/ 	.short	0x010a
        /*058a*/ 	.byte	0x05
	.zero		1


	//   ....[70]....
        /*058c*/ 	.word	0x00006310
        /*0590*/ 	.word	0x000000ff
        /*0594*/ 	.word	0x00000040
        /*0598*/ 	.short	0x010b
        /*059a*/ 	.byte	0x05
	.zero		1


	//   ....[71]....
        /*059c*/ 	.word	0x00006320
        /*05a0*/ 	.word	0x000000ff
        /*05a4*/ 	.word	0x00000000
        /*05a8*/ 	.short	0x0101
        /*05aa*/ 	.byte	0x06
	.zero		1


	//   ....[72]....
        /*05ac*/ 	.word	0x00006330
        /*05b0*/ 	.word	0x000000ff
        /*05b4*/ 	.word	0x00000058
        /*05b8*/ 	.short	0x010a
        /*05ba*/ 	.byte	0x04
	.zero		1


	//   ....[73]....
        /*05bc*/ 	.word	0x00006570
        /*05c0*/ 	.word	0x000000ff
        /*05c4*/ 	.word	0x00000040
        /*05c8*/ 	.short	0x010b
        /*05ca*/ 	.byte	0x04
	.zero		1


	//   ....[74]....
        /*05cc*/ 	.word	0x000065b0
        /*05d0*/ 	.word	0x000000ff
        /*05d4*/ 	.word	0x00000000
        /*05d8*/ 	.short	0x0101
        /*05da*/ 	.byte	0x05
	.zero		1


	//   ....[75]....
        /*05dc*/ 	.word	0x00006640
        /*05e0*/ 	.word	0x000000ff
        /*05e4*/ 	.word	0x00000000
        /*05e8*/ 	.short	0x010a
        /*05ea*/ 	.byte	0x04
	.zero		1


	//   ....[76]....
        /*05ec*/ 	.word	0x000066d0
        /*05f0*/ 	.word	0x000000ff
        /*05f4*/ 	.word	0x00000000
        /*05f8*/ 	.short	0x010a
        /*05fa*/ 	.byte	0x05
	.zero		1


	//   ....[77]....
        /*05fc*/ 	.word	0x00006770
        /*0600*/ 	.word	0x00000000
        /*0604*/ 	.word	0x00000000
        /*0608*/ 	.short	0x010a
        /*060a*/ 	.byte	0xff
	.zero		1


	//   ....[78]....
        /*060c*/ 	.word	0x00006af0
        /*0610*/ 	.word	0x00000000
        /*0614*/ 	.word	0x00000080
        /*0618*/ 	.short	0x010a
        /*061a*/ 	.byte	0xff
	.zero		1


	//   ....[79]....
        /*061c*/ 	.word	0x00006bc0
        /*0620*/ 	.word	0x00000000
        /*0624*/ 	.word	0x00000000
        /*0628*/ 	.short	0x0101
        /*062a*/ 	.byte	0xff
	.zero		1


	//   ....[80]....
        /*062c*/ 	.word	0x000078b0
        /*0630*/ 	.word	0x00000000
        /*0634*/ 	.word	0x00000040
        /*0638*/ 	.short	0x010a
        /*063a*/ 	.byte	0xff
	.zero		1


	//   ....[81]....
        /*063c*/ 	.word	0x00007920
        /*0640*/ 	.word	0x00000069
        /*0644*/ 	.word	0x000000a0
        /*0648*/ 	.short	0x010a
        /*064a*/ 	.byte	0xff
	.zero		1


	//   ....[82]....
        /*064c*/ 	.word	0x00007a10
        /*0650*/ 	.word	0x00000000
        /*0654*/ 	.word	0x00000040
        /*0658*/ 	.short	0x010a
        /*065a*/ 	.byte	0xff
	.zero		1


	//   ....[83]....
        /*065c*/ 	.word	0x00007b30
        /*0660*/ 	.word	0x00000069
        /*0664*/ 	.word	0x000000a0
        /*0668*/ 	.short	0x010a
        /*066a*/ 	.byte	0xff
	.zero		1


	//   ....[84]....
        /*066c*/ 	.word	0x000089b0
        /*0670*/ 	.word	0x00000000
        /*0674*/ 	.word	0x00000000
        /*0678*/ 	.short	0x0101
        /*067a*/ 	.byte	0xff
	.zero		1


	//   ....[85]....
        /*067c*/ 	.word	0x000089c0
        /*0680*/ 	.word	0x00000014
        /*0684*/ 	.word	0x00000040
        /*0688*/ 	.short	0x010a
        /*068a*/ 	.byte	0xff
	.zero		1


	//   ....[86]....
        /*068c*/ 	.word	0x00008a80
        /*0690*/ 	.word	0x00000014
        /*0694*/ 	.word	0x00000040
        /*0698*/ 	.short	0x010a
        /*069a*/ 	.byte	0xff
	.zero		1


	//   ....[87]....
        /*069c*/ 	.word	0x00009990
        /*06a0*/ 	.word	0x0000002e
        /*06a4*/ 	.word	0x00000000
        /*06a8*/ 	.short	0x0101
        /*06aa*/ 	.byte	0xff
	.zero		1


	//   ....[88]....
        /*06ac*/ 	.word	0x000099b0
        /*06b0*/ 	.word	0x00000015
        /*06b4*/ 	.word	0x00000040
        /*06b8*/ 	.short	0x010a
        /*06ba*/ 	.byte	0xff
	.zero		1


	//   ....[89]....
        /*06bc*/ 	.word	0x00009a70
        /*06c0*/ 	.word	0x00000015
        /*06c4*/ 	.word	0x00000040
        /*06c8*/ 	.short	0x010a
        /*06ca*/ 	.byte	0xff
	.zero		1


	//   ....[90]....
        /*06cc*/ 	.word	0x0000a960
        /*06d0*/ 	.word	0x0000002e
        /*06d4*/ 	.word	0x00000000
        /*06d8*/ 	.short	0x0101
        /*06da*/ 	.byte	0xff
	.zero		1


	//   ....[91]....
        /*06dc*/ 	.word	0x0000a980
        /*06e0*/ 	.word	0x00000002
        /*06e4*/ 	.word	0x00000040
        /*06e8*/ 	.short	0x010a
        /*06ea*/ 	.byte	0xff
	.zero		1


	//   ....[92]....
        /*06ec*/ 	.word	0x0000aa30
        /*06f0*/ 	.word	0x00000002
        /*06f4*/ 	.word	0x00000040
        /*06f8*/ 	.short	0x010a
        /*06fa*/ 	.byte	0xff
	.zero		1


	//   ....[93]....
        /*06fc*/ 	.word	0x0000b2d0
        /*0700*/ 	.word	0x000000ff
        /*0704*/ 	.word	0x00000000
        /*0708*/ 	.short	0x0101
        /*070a*/ 	.byte	0x04
	.zero		1


	//   ....[94]....
        /*070c*/ 	.word	0x0000b930
        /*0710*/ 	.word	0x00000000
        /*0714*/ 	.word	0x00000000
        /*0718*/ 	.short	0x0101
        /*071a*/ 	.byte	0xff
	.zero		1


	//   ....[95]....
        /*071c*/ 	.word	0x0000bbe0
        /*0720*/ 	.word	0x000000ff
        /*0724*/ 	.word	0x00000000
        /*0728*/ 	.short	0x0101
        /*072a*/ 	.byte	0x04
	.zero		1


	//   ....[96]....
        /*072c*/ 	.word	0x0000bc00
        /*0730*/ 	.word	0x00000000
        /*0734*/ 	.word	0x000000d0
        /*0738*/ 	.short	0x010a
        /*073a*/ 	.byte	0xff
	.zero		1


	//   ....[97]....
        /*073c*/ 	.word	0x0000bc60
        /*0740*/ 	.word	0x00000000
        /*0744*/ 	.word	0x00000020
        /*0748*/ 	.short	0x010a
        /*074a*/ 	.byte	0xff
	.zero		1


	//   ....[98]....
        /*074c*/ 	.word	0x0000bcc0
        /*0750*/ 	.word	0x00000000
        /*0754*/ 	.word	0x00000020
        /*0758*/ 	.short	0x010a
        /*075a*/ 	.byte	0xff
	.zero		1


	//   ....[99]....
        /*075c*/ 	.word	0x0000bd10
        /*0760*/ 	.word	0x00000003
        /*0764*/ 	.word	0x00000080
        /*0768*/ 	.short	0x010a
        /*076a*/ 	.byte	0xff
	.zero		1


	//   ....[100]....
        /*076c*/ 	.word	0x0000bd70
        /*0770*/ 	.word	0x00000000
        /*0774*/ 	.word	0x00000000
        /*0778*/ 	.short	0x010a
        /*077a*/ 	.byte	0xff
	.zero		1


	//   ....[101]....
        /*077c*/ 	.word	0x0000bdd0
        /*0780*/ 	.word	0x00000000
        /*0784*/ 	.word	0x00000000
        /*0788*/ 	.short	0x010a
        /*078a*/ 	.byte	0xff
	.zero		1


	//   ....[102]....
        /*078c*/ 	.word	0x0000be30
        /*0790*/ 	.word	0x00000000
        /*0794*/ 	.word	0x00000000
        /*0798*/ 	.short	0x010a
        /*079a*/ 	.byte	0xff
	.zero		1


	//   ....[103]....
        /*079c*/ 	.word	0x0000be80
        /*07a0*/ 	.word	0x00000000
        /*07a4*/ 	.word	0x000000c0
        /*07a8*/ 	.short	0x010a
        /*07aa*/ 	.byte	0xff
	.zero		1


	//   ....[104]....
        /*07ac*/ 	.word	0x0000bee0
        /*07b0*/ 	.word	0x00000000
        /*07b4*/ 	.word	0x00000090
        /*07b8*/ 	.short	0x010a
        /*07ba*/ 	.byte	0xff
	.zero		1


	//   ....[105]....
        /*07bc*/ 	.word	0x0000bf30
        /*07c0*/ 	.word	0x00000000
        /*07c4*/ 	.word	0x00000080
        /*07c8*/ 	.short	0x010a
        /*07ca*/ 	.byte	0xff
	.zero		1


	//   ....[106]....
        /*07cc*/ 	.word	0x0000bf90
        /*07d0*/ 	.word	0x00000000
        /*07d4*/ 	.word	0x00000090
        /*07d8*/ 	.short	0x010a
        /*07da*/ 	.byte	0xff
	.zero		1


	//   ....[107]....
        /*07dc*/ 	.word	0x0000bfe0
        /*07e0*/ 	.word	0x00000002
        /*07e4*/ 	.word	0x00000080
        /*07e8*/ 	.short	0x010a
        /*07ea*/ 	.byte	0xff
	.zero		1


	//   ....[108]....
        /*07ec*/ 	.word	0x0000c050
        /*07f0*/ 	.word	0x00000004
        /*07f4*/ 	.word	0x000000b0
        /*07f8*/ 	.short	0x010a
        /*07fa*/ 	.byte	0xff
	.zero		1


	//   ....[109]....
        /*07fc*/ 	.word	0x0000c0b0
        /*0800*/ 	.word	0x00000004
        /*0804*/ 	.word	0x00000000
        /*0808*/ 	.short	0x010a
        /*080a*/ 	.byte	0xff
	.zero		1


	//   ....[110]....
        /*080c*/ 	.word	0x0000c110
        /*0810*/ 	.word	0x00000000
        /*0814*/ 	.word	0x00000000
        /*0818*/ 	.short	0x010a
        /*081a*/ 	.byte	0xff
	.zero		1


	//   ....[111]....
        /*081c*/ 	.word	0x0000c170
        /*0820*/ 	.word	0x00000000
        /*0824*/ 	.word	0x00000000
        /*0828*/ 	.short	0x010a
        /*082a*/ 	.byte	0xff
	.zero		1


	//   ....[112]....
        /*082c*/ 	.word	0x0000c1c0
        /*0830*/ 	.word	0x0000000c
        /*0834*/ 	.word	0x00000080
        /*0838*/ 	.short	0x010a
        /*083a*/ 	.byte	0xff
	.zero		1


	//   ....[113]....
        /*083c*/ 	.word	0x0000c220
        /*0840*/ 	.word	0x00000000
        /*0844*/ 	.word	0x00000078
        /*0848*/ 	.short	0x010a
        /*084a*/ 	.byte	0xff
	.zero		1


	//   ....[114]....
        /*084c*/ 	.word	0x0000c280
        /*0850*/ 	.word	0x00000000
        /*0854*/ 	.word	0x00000058
        /*0858*/ 	.short	0x010a
        /*085a*/ 	.byte	0xff
	.zero		1


	//   ....[115]....
        /*085c*/ 	.word	0x0000c2e0
        /*0860*/ 	.word	0x00000000
        /*0864*/ 	.word	0x00000058
        /*0868*/ 	.short	0x010a
        /*086a*/ 	.byte	0xff
	.zero		1


	//   ....[116]....
        /*086c*/ 	.word	0x0000c340
        /*0870*/ 	.word	0x00000000
        /*0874*/ 	.word	0x00000058
        /*0878*/ 	.short	0x010a
        /*087a*/ 	.byte	0xff
	.zero		1


	//   ....[117]....
        /*087c*/ 	.word	0x0000c3a0
        /*0880*/ 	.word	0x00000000
        /*0884*/ 	.word	0x00000058
        /*0888*/ 	.short	0x010a
        /*088a*/ 	.byte	0xff
	.zero		1


	//   ....[118]....
        /*088c*/ 	.word	0x0000c400
        /*0890*/ 	.word	0x00000000
        /*0894*/ 	.word	0x00000000
        /*0898*/ 	.short	0x010a
        /*089a*/ 	.byte	0xff
	.zero		1


	//   ....[119]....
        /*089c*/ 	.word	0x0000c460
        /*08a0*/ 	.word	0x00000000
        /*08a4*/ 	.word	0x00000000
        /*08a8*/ 	.short	0x010a
        /*08aa*/ 	.byte	0xff
	.zero		1


	//   ....[120]....
        /*08ac*/ 	.word	0x0000c4b0
        /*08b0*/ 	.word	0x00000000
        /*08b4*/ 	.word	0x00000080
        /*08b8*/ 	.short	0x010a
        /*08ba*/ 	.byte	0xff
	.zero		1


	//   ....[121]....
        /*08bc*/ 	.word	0x0000c500
        /*08c0*/ 	.word	0x00000000
        /*08c4*/ 	.word	0x00000040
        /*08c8*/ 	.short	0x010a
        /*08ca*/ 	.byte	0xff
	.zero		1


	//   ....[122]....
        /*08cc*/ 	.word	0x0000c550
        /*08d0*/ 	.word	0x00000069
        /*08d4*/ 	.word	0x000000a0
        /*08d8*/ 	.short	0x010a
        /*08da*/ 	.byte	0xff
	.zero		1


	//   ....[123]....
        /*08dc*/ 	.word	0x0000c5a0
        /*08e0*/ 	.word	0x00000014
        /*08e4*/ 	.word	0x00000040
        /*08e8*/ 	.short	0x010a
        /*08ea*/ 	.byte	0xff
	.zero		1


	//   ....[124]....
        /*08ec*/ 	.word	0x0000c5f0
        /*08f0*/ 	.word	0x00000015
        /*08f4*/ 	.word	0x00000040
        /*08f8*/ 	.short	0x010a
        /*08fa*/ 	.byte	0xff
	.zero		1


	//   ....[125]....
        /*08fc*/ 	.word	0x0000c640
        /*0900*/ 	.word	0x00000002
        /*0904*/ 	.word	0x00000040
        /*0908*/ 	.short	0x010a
        /*090a*/ 	.byte	0xff
	.zero		1


	//----- nvinfo : EIATTR_NUM_MBARRIERS
	.align		4
.L_47:
        /*090c*/ 	.byte	0x03, 0x38
        /*090e*/ 	.short	0x001c


	//----- nvinfo : EIATTR_EXIT_INSTR_OFFSETS
	.align		4
        /*0910*/ 	.byte	0x04, 0x1c
        /*0912*/ 	.short	(.L_49 - .L_48)


	//   ....[0]....
.L_48:
        /*0914*/ 	.word	0x00003080


	//   ....[1]....
        /*0918*/ 	.word	0x00003570


	//   ....[2]....
        /*091c*/ 	.word	0x000035d0


	//   ....[3]....
        /*0920*/ 	.word	0x00005210


	//   ....[4]....
        /*0924*/ 	.word	0x000067a0


	//   ....[5]....
        /*0928*/ 	.word	0x000067e0


	//   ....[6]....
        /*092c*/ 	.word	0x0000bad0


	//   ....[7]....
        /*0930*/ 	.word	0x0000bb50


	//   ....[8]....
        /*0934*/ 	.word	0x0000bb80


	//   ....[9]....
        /*0938*/ 	.word	0x0000bbf0


	//----- nvinfo : EIATTR_MAX_THREADS
	.align		4
.L_49:
        /*093c*/ 	.byte	0x04, 0x05
        /*093e*/ 	.short	(.L_51 - .L_50)
.L_50:
        /*0940*/ 	.word	0x00000100
        /*0944*/ 	.word	0x00000001
        /*0948*/ 	.word	0x00000001


	//----- nvinfo : EIATTR_CRS_STACK_SIZE
	.align		4
.L_51:
        /*094c*/ 	.byte	0x04, 0x1e
        /*094e*/ 	.short	(.L_53 - .L_52)
.L_52:
        /*0950*/ 	.word	0x00000000


	//----- nvinfo : EIATTR_CBANK_PARAM_SIZE
	.align		4
.L_53:
        /*0954*/ 	.byte	0x03, 0x19
        /*0956*/ 	.short	0x0c00


	//----- nvinfo : EIATTR_PARAM_CBANK
	.align		4
        /*0958*/ 	.byte	0x04, 0x0a
        /*095a*/ 	.short	(.L_55 - .L_54)
	.align		4
.L_54:
        /*095c*/ 	.word	index@(.nv.constant0._ZN7cutlass13device_kernelINS_4gemm6kernel13GemmUniversalIN4cute5tupleIJiiiiEEENS1_10collective13CollectiveMmaINS1_46MainloopSm100TmaUmmaWarpSpecializedBlockScaledILi4ELi2ELi2ENS5_IJNS4_1CILi4EEENSA_ILi2EEENSA_ILi1EEEEEEEENS5_IJNSA_ILi128EEENSA_ILi64EEENSA_ILi256EEEEEENS5_IJNS_12float_e4m3_tENS_13float_ue8m0_tEEEENS5_IJNS5_IJlSD_lEEENS4_6LayoutINS5_IJNS5_IJNS5_IJNSA_ILi32EEESB_EEEiEEESR_NS5_IJSD_iEEEEEENS5_IJNS5_IJNS5_IJNSA_ILi16EEESB_EEEiEEENS5_IJNS5_IJNSA_ILi0EEESD_EEENSA_ILi512EEEEEENS5_IJSX_iEEEEEEEEEEESM_S14_NS4_8TiledMMAINS4_8MMA_AtomIJNS4_21SM100_MMA_MXF8F6F4_SSISK_SK_fSL_Li128ELi64ELNS4_4UMMA5MajorE0ELS19_0ELNS18_7ScaleInE0ELS1A_0EEEEEENSO_INS5_IJSD_SD_SD_EEENS5_IJSX_SX_SX_EEEEENS5_IJNS4_10UnderscoreES1G_S1G_EEEEENS5_IJNS4_23SM90_TMA_LOAD_MULTICASTES1J_EEENS5_IJNS4_14ComposedLayoutINS4_7SwizzleILi3ELi4ELi3EEENS4_18smem_ptr_flag_bitsILi8EEENSO_INS5_IJNSA_ILi8EEESG_EEENS5_IJSG_SD_EEEEEEENSO_INS5_IJNS5_IJNS5_IJSQ_SD_EEENS5_IJSP_SD_EEEEEESD_NS5_IJSB_SC_EEEEEENS5_IJNS5_IJNS5_IJSV_SZ_EEESY_EEESX_NS5_IJSD_SZ_EEEEEEEEEEEvNS4_8identityES1K_S25_vS26_EENS_8epilogue10collective18CollectiveEpilogueINS28_23Sm100TmaWarpSpecializedILi3ELi2ELi16ELb1ELb0EEEJNS5_IJSH_SH_SI_EEENS5_IJNSO_ISH_SD_EENSO_INS5_IJSU_SC_EEENS5_IJSD_SP_EEEEEEEENS_10bfloat16_tESN_S2J_SN_NS28_6fusion15FusionCallbacksIS2C_NS2K_17LinearCombinationIS2J_fS2J_fLNS_15FloatRoundStyleE2EEES2D_S2I_JEEENS4_5SM1004TMEM4LOAD26SM100_TMEM_LOAD_32dp32b16xENS4_13SM90_TMA_LOADENS1L_INS1M_ILi1ELi4ELi3EEENS1O_ILi16EEENSO_INS5_IJS1Q_SU_EEENS5_IJSU_SD_EEEEEEENS4_39AutoVectorizingCopyWithAssumedAlignmentILi128EEENS4_14SM90_TMA_STOREES30_S32_S32_EEEvvEEEEvNT_6ParamsE)
        /*0960*/ 	.short	0x0380
        /*0962*/ 	.short	0x0c00


	//----- nvinfo : EIATTR_SW_WAR
	.align		4
.L_55:
        /*0964*/ 	.byte	0x04, 0x36
        /*0966*/ 	.short	(.L_57 - .L_56)
.L_56:
        /*0968*/ 	.word	0x00000008
.L_57:


//--------------------- .nv.callgraph             --------------------------
	.section	.nv.callgraph,"",@"SHT_CUDA_CALLGRAPH"
	.align	4
	.sectionentsize	8
	.align		4
        /*0000*/ 	.word	0x00000000
	.align		4
        /*0004*/ 	.word	0xffffffff
	.align		4
        /*0008*/ 	.word	index@(_ZN7cutlass13device_kernelINS_4gemm6kernel13GemmUniversalIN4cute5tupleIJiiiiEEENS1_10collective13CollectiveMmaINS1_46MainloopSm100TmaUmmaWarpSpecializedBlockScaledILi4ELi2ELi2ENS5_IJNS4_1CILi4EEENSA_ILi2EEENSA_ILi1EEEEEEEENS5_IJNSA_ILi128EEENSA_ILi64EEENSA_ILi256EEEEEENS5_IJNS_12float_e4m3_tENS_13float_ue8m0_tEEEENS5_IJNS5_IJlSD_lEEENS4_6LayoutINS5_IJNS5_IJNS5_IJNSA_ILi32EEESB_EEEiEEESR_NS5_IJSD_iEEEEEENS5_IJNS5_IJNS5_IJNSA_ILi16EEESB_EEEiEEENS5_IJNS5_IJNSA_ILi0EEESD_EEENSA_ILi512EEEEEENS5_IJSX_iEEEEEEEEEEESM_S14_NS4_8TiledMMAINS4_8MMA_AtomIJNS4_21SM100_MMA_MXF8F6F4_SSISK_SK_fSL_Li128ELi64ELNS4_4UMMA5MajorE0ELS19_0ELNS18_7ScaleInE0ELS1A_0EEEEEENSO_INS5_IJSD_SD_SD_EEENS5_IJSX_SX_SX_EEEEENS5_IJNS4_10UnderscoreES1G_S1G_EEEEENS5_IJNS4_23SM90_TMA_LOAD_MULTICASTES1J_EEENS5_IJNS4_14ComposedLayoutINS4_7SwizzleILi3ELi4ELi3EEENS4_18smem_ptr_flag_bitsILi8EEENSO_INS5_IJNSA_ILi8EEESG_EEENS5_IJSG_SD_EEEEEEENSO_INS5_IJNS5_IJNS5_IJSQ_SD_EEENS5_IJSP_SD_EEEEEESD_NS5_IJSB_SC_EEEEEENS5_IJNS5_IJNS5_IJSV_SZ_EEESY_EEESX_NS5_IJSD_SZ_EEEEEEEEEEEvNS4_8identityES1K_S25_vS26_EENS_8epilogue10collective18CollectiveEpilogueINS28_23Sm100TmaWarpSpecializedILi3ELi2ELi16ELb1ELb0EEEJNS5_IJSH_SH_SI_EEENS5_IJNSO_ISH_SD_EENSO_INS5_IJSU_SC_EEENS5_IJSD_SP_EEEEEEEENS_10bfloat16_tESN_S2J_SN_NS28_6fusion15FusionCallbacksIS2C_NS2K_17LinearCombinationIS2J_fS2J_fLNS_15FloatRoundStyleE2EEES2D_S2I_JEEENS4_5SM1004TMEM4LOAD26SM100_TMEM_LOAD_32dp32b16xENS4_13SM90_TMA_LOADENS1L_INS1M_ILi1ELi4ELi3EEENS1O_ILi16EEENSO_INS5_IJS1Q_SU_EEENS5_IJSU_SD_EEEEEEENS4_39AutoVectorizingCopyWithAssumedAlignmentILi128EEENS4_14SM90_TMA_STOREES30_S32_S32_EEEvvEEEEvNT_6ParamsE)
	.align		4
        /*000c*/ 	.word	index@(__assertfail)
	.align		4
        /*0010*/ 	.word	0x00000000
	.align		4
        /*0014*/ 	.word	0xfffffffe
	.align		4
        /*0018*/ 	.word	0x00000000
	.align		4
        /*001c*/ 	.word	0xfffffffd
	.align		4
        /*0020*/ 	.word	0x00000000
	.align		4
        /*0024*/ 	.word	0xfffffffc


//--------------------- .nv.constant4             --------------------------
	.section	.nv.constant4,"a",@progbits
	.align	8
	.align		8
.nv.constant4:
        /*0000*/ 	.dword	__assertfail
	.align		8
        /*0008*/ 	.dword	__unnamed_1
	.align		8
        /*0010*/ 	.dword	__unnamed_2
	.align		8
        /*0018*/ 	.dword	_ZN40_INTERNAL_7f4c4bd0_4_k_cu_19b2446c_332234cuda3std3__45__cpo5beginE
	.align		8
        /*0020*/ 	.dword	_ZN40_INTERNAL_7f4c4bd0_4_k_cu_19b2446c_332234cuda3std3__45__cpo3endE
	.align		8
        /*0028*/ 	.dword	_ZN40_INTERNAL_7f4c4bd0_4_k_cu_19b2446c_332234cuda3std3__45__cpo6cbeginE
	.align		8
        /*0030*/ 	.dword	_ZN40_INTERNAL_7f4c4bd0_4_k_cu_19b2446c_332234cuda3std3__45__cpo4cendE
	.align		8
        /*0038*/ 	.dword	_ZN40_INTERNAL_7f4c4bd0_4_k_cu_19b2446c_332234cuda3std3__442_GLOBAL__N__7f4c4bd0_4_k_cu_19b2446c_332236ignoreE
	.align		8
        /*0040*/ 	.dword	_ZN40_INTERNAL_7f4c4bd0_4_k_cu_19b2446c_332234cuda3std3__419piecewise_constructE
	.align		8
        /*0048*/ 	.dword	_ZN40_INTERNAL_7f4c4bd0_4_k_cu_19b2446c_332234cuda3std3__48in_placeE
	.align		8
        /*0050*/ 	.dword	_ZN40_INTERNAL_7f4c4bd0_4_k_cu_19b2446c_332234cuda3std6ranges3__45__cpo4swapE
	.align		8
        /*0058*/ 	.dword	_ZN40_INTERNAL_7f4c4bd0_4_k_cu_19b2446c_332234cuda3std6ranges3__45__cpo9iter_moveE
	.align		8
        /*0060*/ 	.dword	_ZN40_INTERNAL_7f4c4bd0_4_k_cu_19b2446c_332234cute7productE
	.align		8
        /*0068*/ 	.dword	_ZN40_INTERNAL_7f4c4bd0_4_k_cu_19b2446c_332234cute1_E
	.align		8
        /*0070*/ 	.dword	$str$25
	.align		8
        /*0078*/ 	.dword	$str$26
	.align		8
        /*0080*/ 	.dword	$str$27
	.align		8
        /*0088*/ 	.dword	$str$28


//--------------------- .text._ZN7cutlass13device_kernelINS_4gemm6kernel13GemmUniversalIN4cute5tupleIJiiiiEEENS1_10collective13CollectiveMmaINS1_46MainloopSm100TmaUmmaWarpSpecializedBlockScaledILi4ELi2ELi2ENS5_IJNS4_1CILi4EEENSA_ILi2EEENSA_ILi1EEEEEEEENS5_IJNSA_ILi128EEENSA_ILi64EEENSA_ILi256EEEEEENS5_IJNS_12float_e4m3_tENS_13float_ue8m0_tEEEENS5_IJNS5_IJlSD_lEEENS4_6LayoutINS5_IJNS5_IJNS5_IJNSA_ILi32EEESB_EEEiEEESR_NS5_IJSD_iEEEEEENS5_IJNS5_IJNS5_IJNSA_ILi16EEESB_EEEiEEENS5_IJNS5_IJNSA_ILi0EEESD_EEENSA_ILi512EEEEEENS5_IJSX_iEEEEEEEEEEESM_S14_NS4_8TiledMMAINS4_8MMA_AtomIJNS4_21SM100_MMA_MXF8F6F4_SSISK_SK_fSL_Li128ELi64ELNS4_4UMMA5MajorE0ELS19_0ELNS18_7ScaleInE0ELS1A_0EEEEEENSO_INS5_IJSD_SD_SD_EEENS5_IJSX_SX_SX_EEEEENS5_IJNS4_10UnderscoreES1G_S1G_EEEEENS5_IJNS4_23SM90_TMA_LOAD_MULTICASTES1J_EEENS5_IJNS4_14ComposedLayoutINS4_7SwizzleILi3ELi4ELi3EEENS4_18smem_ptr_flag_bitsILi8EEENSO_INS5_IJNSA_ILi8EEESG_EEENS5_IJSG_SD_EEEEEEENSO_INS5_IJNS5_IJNS5_IJSQ_SD_EEENS5_IJSP_SD_EEEEEESD_NS5_IJSB_SC_EEEEEENS5_IJNS5_IJNS5_IJSV_SZ_EEESY_EEESX_NS5_IJSD_SZ_EEEEEEEEEEEvNS4_8identityES1K_S25_vS26_EENS_8epilogue10collective18CollectiveEpilogueINS28_23Sm100TmaWarpSpecializedILi3ELi2ELi16ELb1ELb0EEEJNS5_IJSH_SH_SI_EEENS5_IJNSO_ISH_SD_EENSO_INS5_IJSU_SC_EEENS5_IJSD_SP_EEEEEEEENS_10bfloat16_tESN_S2J_SN_NS28_6fusion15FusionCallbacksIS2C_NS2K_17LinearCombinationIS2J_fS2J_fLNS_15FloatRoundStyleE2EEES2D_S2I_JEEENS4_5SM1004TMEM4LOAD26SM100_TMEM_LOAD_32dp32b16xENS4_13SM90_TMA_LOADENS1L_INS1M_ILi1ELi4ELi3EEENS1O_ILi16EEENSO_INS5_IJS1Q_SU_EEENS5_IJSU_SD_EEEEEEENS4_39AutoVectorizingCopyWithAssumedAlignmentILi128EEENS4_14SM90_TMA_STOREES30_S32_S32_EEEvvEEEEvNT_6ParamsE --------------------------
	.section	.text._ZN7cutlass13device_kernelINS_4gemm6kernel13GemmUniversalIN4cute5tupleIJiiiiEEENS1_10collective13CollectiveMmaINS1_46MainloopSm100TmaUmmaWarpSpecializedBlockScaledILi4ELi2ELi2ENS5_IJNS4_1CILi4EEENSA_ILi2EEENSA_ILi1EEEEEEEENS5_IJNSA_ILi128EEENSA_ILi64EEENSA_ILi256EEEEEENS5_IJNS_12float_e4m3_tENS_13float_ue8m0_tEEEENS5_IJNS5_IJlSD_lEEENS4_6LayoutINS5_IJNS5_IJNS5_IJNSA_ILi32EEESB_EEEiEEESR_NS5_IJSD_iEEEEEENS5_IJNS5_IJNS5_IJNSA_ILi16EEESB_EEEiEEENS5_IJNS5_IJNSA_ILi0EEESD_EEENSA_ILi512EEEEEENS5_IJSX_iEEEEEEEEEEESM_S14_NS4_8TiledMMAINS4_8MMA_AtomIJNS4_21SM100_MMA_MXF8F6F4_SSISK_SK_fSL_Li128ELi64ELNS4_4UMMA5MajorE0ELS19_0ELNS18_7ScaleInE0ELS1A_0EEEEEENSO_INS5_IJSD_SD_SD_EEENS5_IJSX_SX_SX_EEEEENS5_IJNS4_10UnderscoreES1G_S1G_EEEEENS5_IJNS4_23SM90_TMA_LOAD_MULTICASTES1J_EEENS5_IJNS4_14ComposedLayoutINS4_7SwizzleILi3ELi4ELi3EEENS4_18smem_ptr_flag_bitsILi8EEENSO_INS5_IJNSA_ILi8EEESG_EEENS5_IJSG_SD_EEEEEEENSO_INS5_IJNS5_IJNS5_IJSQ_SD_EEENS5_IJSP_SD_EEEEEESD_NS5_IJSB_SC_EEEEEENS5_IJNS5_IJNS5_IJSV_SZ_EEESY_EEESX_NS5_IJSD_SZ_EEEEEEEEEEEvNS4_8identityES1K_S25_vS26_EENS_8epilogue10collective18CollectiveEpilogueINS28_23Sm100TmaWarpSpecializedILi3ELi2ELi16ELb1ELb0EEEJNS5_IJSH_SH_SI_EEENS5_IJNSO_ISH_SD_EENSO_INS5_IJSU_SC_EEENS5_IJSD_SP_EEEEEEEENS_10bfloat16_tESN_S2J_SN_NS28_6fusion15FusionCallbacksIS2C_NS2K_17LinearCombinationIS2J_fS2J_fLNS_15FloatRoundStyleE2EEES2D_S2I_JEEENS4_5SM1004TMEM4LOAD26SM100_TMEM_LOAD_32dp32b16xENS4_13SM90_TMA_LOADENS1L_INS1M_ILi1ELi4ELi3EEENS1O_ILi16EEENSO_INS5_IJS1Q_SU_EEENS5_IJSU_SD_EEEEEEENS4_39AutoVectorizingCopyWithAssumedAlignmentILi128EEENS4_14SM90_TMA_STOREES30_S32_S32_EEEvvEEEEvNT_6ParamsE,"ax",@progbits
	.align	128
.text._ZN7cutlass13device_kernelINS_4gemm6kernel13GemmUniversalIN4cute5tupleIJiiiiEEENS1_10collective13CollectiveMmaINS1_46MainloopSm100TmaUmmaWarpSpecializedBlockScaledILi4ELi2ELi2ENS5_IJNS4_1CILi4EEENSA_ILi2EEENSA_ILi1EEEEEEEENS5_IJNSA_ILi128EEENSA_ILi64EEENSA_ILi256EEEEEENS5_IJNS_12float_e4m3_tENS_13float_ue8m0_tEEEENS5_IJNS5_IJlSD_lEEENS4_6LayoutINS5_IJNS5_IJNS5_IJNSA_ILi32EEESB_EEEiEEESR_NS5_IJSD_iEEEEEENS5_IJNS5_IJNS5_IJNSA_ILi16EEESB_EEEiEEENS5_IJNS5_IJNSA_ILi0EEESD_EEENSA_ILi512EEEEEENS5_IJSX_iEEEEEEEEEEESM_S14_NS4_8TiledMMAINS4_8MMA_AtomIJNS4_21SM100_MMA_MXF8F6F4_SSISK_SK_fSL_Li128ELi64ELNS4_4UMMA5MajorE0ELS19_0ELNS18_7ScaleInE0ELS1A_0EEEEEENSO_INS5_IJSD_SD_SD_EEENS5_IJSX_SX_SX_EEEEENS5_IJNS4_10UnderscoreES1G_S1G_EEEEENS5_IJNS4_23SM90_TMA_LOAD_MULTICASTES1J_EEENS5_IJNS4_14ComposedLayoutINS4_7SwizzleILi3ELi4ELi3EEENS4_18smem_ptr_flag_bitsILi8EEENSO_INS5_IJNSA_ILi8EEESG_EEENS5_IJSG_SD_EEEEEEENSO_INS5_IJNS5_IJNS5_IJSQ_SD_EEENS5_IJSP_SD_EEEEEESD_NS5_IJSB_SC_EEEEEENS5_IJNS5_IJNS5_IJSV_SZ_EEESY_EEESX_NS5_IJSD_SZ_EEEEEEEEEEEvNS4_8identityES1K_S25_vS26_EENS_8epilogue10collective18CollectiveEpilogueINS28_23Sm100TmaWarpSpecializedILi3ELi2ELi16ELb1ELb0EEEJNS5_IJSH_SH_SI_EEENS5_IJNSO_ISH_SD_EENSO_INS5_IJSU_SC_EEENS5_IJSD_SP_EEEEEEEENS_10bfloat16_tESN_S2J_SN_NS28_6fusion15FusionCallbacksIS2C_NS2K_17LinearCombinationIS2J_fS2J_fLNS_15FloatRoundStyleE2EEES2D_S2I_JEEENS4_5SM1004TMEM4LOAD26SM100_TMEM_LOAD_32dp32b16xENS4_13SM90_TMA_LOADENS1L_INS1M_ILi1ELi4ELi3EEENS1O_ILi16EEENSO_INS5_IJS1Q_SU_EEENS5_IJSU_SD_EEEEEEENS4_39AutoVectorizingCopyWithAssumedAlignmentILi128EEENS4_14SM90_TMA_STOREES30_S32_S32_EEEvvEEEEvNT_6ParamsE:
        .type           _ZN7cutlass13device_kernelINS_4gemm6kernel13GemmUniversalIN4cute5tupleIJiiiiEEENS1_10collective13CollectiveMmaINS1_46MainloopSm100TmaUmmaWarpSpecializedBlockScaledILi4ELi2ELi2ENS5_IJNS4_1CILi4EEENSA_ILi2EEENSA_ILi1EEEEEEEENS5_IJNSA_ILi128EEENSA_ILi64EEENSA_ILi256EEEEEENS5_IJNS_12float_e4m3_tENS_13float_ue8m0_tEEEENS5_IJNS5_IJlSD_lEEENS4_6LayoutINS5_IJNS5_IJNS5_IJNSA_ILi32EEESB_EEEiEEESR_NS5_IJSD_iEEEEEENS5_IJNS5_IJNS5_IJNSA_ILi16EEESB_EEEiEEENS5_IJNS5_IJNSA_ILi0EEESD_EEENSA_ILi512EEEEEENS5_IJSX_iEEEEEEEEEEESM_S14_NS4_8TiledMMAINS4_8MMA_AtomIJNS4_21SM100_MMA_MXF8F6F4_SSISK_SK_fSL_Li128ELi64ELNS4_4UMMA5MajorE0ELS19_0ELNS18_7ScaleInE0ELS1A_0EEEEEENSO_INS5_IJSD_SD_SD_EEENS5_IJSX_SX_SX_EEEEENS5_IJNS4_10UnderscoreES1G_S1G_EEEEENS5_IJNS4_23SM90_TMA_LOAD_MULTICASTES1J_EEENS5_IJNS4_14ComposedLayoutINS4_7SwizzleILi3ELi4ELi3EEENS4_18smem_ptr_flag_bitsILi8EEENSO_INS5_IJNSA_ILi8EEESG_EEENS5_IJSG_SD_EEEEEEENSO_INS5_IJNS5_IJNS5_IJSQ_SD_EEENS5_IJSP_SD_EEEEEESD_NS5_IJSB_SC_EEEEEENS5_IJNS5_IJNS5_IJSV_SZ_EEESY_EEESX_NS5_IJSD_SZ_EEEEEEEEEEEvNS4_8identityES1K_S25_vS26_EENS_8epilogue10collective18CollectiveEpilogueINS28_23Sm100TmaWarpSpecializedILi3ELi2ELi16ELb1ELb0EEEJNS5_IJSH_SH_SI_EEENS5_IJNSO_ISH_SD_EENSO_INS5_IJSU_SC_EEENS5_IJSD_SP_EEEEEEEENS_10bfloat16_tESN_S2J_SN_NS28_6fusion15FusionCallbacksIS2C_NS2K_17LinearCombinationIS2J_fS2J_fLNS_15FloatRoundStyleE2EEES2D_S2I_JEEENS4_5SM1004TMEM4LOAD26SM100_TMEM_LOAD_32dp32b16xENS4_13SM90_TMA_LOADENS1L_INS1M_ILi1ELi4ELi3EEENS1O_ILi16EEENSO_INS5_IJS1Q_SU_EEENS5_IJSU_SD_EEEEEEENS4_39AutoVectorizingCopyWithAssumedAlignmentILi128EEENS4_14SM90_TMA_STOREES30_S32_S32_EEEvvEEEEvNT_6ParamsE,@function
        .size           _ZN7cutlass13device_kernelINS_4gemm6kernel13GemmUniversalIN4cute5tupleIJiiiiEEENS1_10collective13CollectiveMmaINS1_46MainloopSm100TmaUmmaWarpSpecializedBlockScaledILi4ELi2ELi2ENS5_IJNS4_1CILi4EEENSA_ILi2EEENSA_ILi1EEEEEEEENS5_IJNSA_ILi128EEENSA_ILi64EEENSA_ILi256EEEEEENS5_IJNS_12float_e4m3_tENS_13float_ue8m0_tEEEENS5_IJNS5_IJlSD_lEEENS4_6LayoutINS5_IJNS5_IJNS5_IJNSA_ILi32EEESB_EEEiEEESR_NS5_IJSD_iEEEEEENS5_IJNS5_IJNS5_IJNSA_ILi16EEESB_EEEiEEENS5_IJNS5_IJNSA_ILi0EEESD_EEENSA_ILi512EEEEEENS5_IJSX_iEEEEEEEEEEESM_S14_NS4_8TiledMMAINS4_8MMA_AtomIJNS4_21SM100_MMA_MXF8F6F4_SSISK_SK_fSL_Li128ELi64ELNS4_4UMMA5MajorE0ELS19_0ELNS18_7ScaleInE0ELS1A_0EEEEEENSO_INS5_IJSD_SD_SD_EEENS5_IJSX_SX_SX_EEEEENS5_IJNS4_10UnderscoreES1G_S1G_EEEEENS5_IJNS4_23SM90_TMA_LOAD_MULTICASTES1J_EEENS5_IJNS4_14ComposedLayoutINS4_7SwizzleILi3ELi4ELi3EEENS4_18smem_ptr_flag_bitsILi8EEENSO_INS5_IJNSA_ILi8EEESG_EEENS5_IJSG_SD_EEEEEEENSO_INS5_IJNS5_IJNS5_IJSQ_SD_EEENS5_IJSP_SD_EEEEEESD_NS5_IJSB_SC_EEEEEENS5_IJNS5_IJNS5_IJSV_SZ_EEESY_EEESX_NS5_IJSD_SZ_EEEEEEEEEEEvNS4_8identityES1K_S25_vS26_EENS_8epilogue10collective18CollectiveEpilogueINS28_23Sm100TmaWarpSpecializedILi3ELi2ELi16ELb1ELb0EEEJNS5_IJSH_SH_SI_EEENS5_IJNSO_ISH_SD_EENSO_INS5_IJSU_SC_EEENS5_IJSD_SP_EEEEEEEENS_10bfloat16_tESN_S2J_SN_NS28_6fusion15FusionCallbacksIS2C_NS2K_17LinearCombinationIS2J_fS2J_fLNS_15FloatRoundStyleE2EEES2D_S2I_JEEENS4_5SM1004TMEM4LOAD26SM100_TMEM_LOAD_32dp32b16xENS4_13SM90_TMA_LOADENS1L_INS1M_ILi1ELi4ELi3EEENS1O_ILi16EEENSO_INS5_IJS1Q_SU_EEENS5_IJSU_SD_EEEEEEENS4_39AutoVectorizingCopyWithAssumedAlignmentILi128EEENS4_14SM90_TMA_STOREES30_S32_S32_EEEvvEEEEvNT_6ParamsE,(.L_x_195 - _ZN7cutlass13device_kernelINS_4gemm6kernel13GemmUniversalIN4cute5tupleIJiiiiEEENS1_10collective13CollectiveMmaINS1_46MainloopSm100TmaUmmaWarpSpecializedBlockScaledILi4ELi2ELi2ENS5_IJNS4_1CILi4EEENSA_ILi2EEENSA_ILi1EEEEEEEENS5_IJNSA_ILi128EEENSA_ILi64EEENSA_ILi256EEEEEENS5_IJNS_12float_e4m3_tENS_13float_ue8m0_tEEEENS5_IJNS5_IJlSD_lEEENS4_6LayoutINS5_IJNS5_IJNS5_IJNSA_ILi32EEESB_EEEiEEESR_NS5_IJSD_iEEEEEENS5_IJNS5_IJNS5_IJNSA_ILi16EEESB_EEEiEEENS5_IJNS5_IJNSA_ILi0EEESD_EEENSA_ILi512EEEEEENS5_IJSX_iEEEEEEEEEEESM_S14_NS4_8TiledMMAINS4_8MMA_AtomIJNS4_21SM100_MMA_MXF8F6F4_SSISK_SK_fSL_Li128ELi64ELNS4_4UMMA5MajorE0ELS19_0ELNS18_7ScaleInE0ELS1A_0EEEEEENSO_INS5_IJSD_SD_SD_EEENS5_IJSX_SX_SX_EEEEENS5_IJNS4_10UnderscoreES1G_S1G_EEEEENS5_IJNS4_23SM90_TMA_LOAD_MULTICASTES1J_EEENS5_IJNS4_14ComposedLayoutINS4_7SwizzleILi3ELi4ELi3EEENS4_18smem_ptr_flag_bitsILi8EEENSO_INS5_IJNSA_ILi8EEESG_EEENS5_IJSG_SD_EEEEEEENSO_INS5_IJNS5_IJNS5_IJSQ_SD_EEENS5_IJSP_SD_EEEEEESD_NS5_IJSB_SC_EEEEEENS5_IJNS5_IJNS5_IJSV_SZ_EEESY_EEESX_NS5_IJSD_SZ_EEEEEEEEEEEvNS4_8identityES1K_S25_vS26_EENS_8epilogue10collective18CollectiveEpilogueINS28_23Sm100TmaWarpSpecializedILi3ELi2ELi16ELb1ELb0EEEJNS5_IJSH_SH_SI_EEENS5_IJNSO_ISH_SD_EENSO_INS5_IJSU_SC_EEENS5_IJSD_SP_EEEEEEEENS_10bfloat16_tESN_S2J_SN_NS28_6fusion15FusionCallbacksIS2C_NS2K_17LinearCombinationIS2J_fS2J_fLNS_15FloatRoundStyleE2EEES2D_S2I_JEEENS4_5SM1004TMEM4LOAD26SM100_TMEM_LOAD_32dp32b16xENS4_13SM90_TMA_LOADENS1L_INS1M_ILi1ELi4ELi3EEENS1O_ILi16EEENSO_INS5_IJS1Q_SU_EEENS5_IJSU_SD_EEEEEEENS4_39AutoVectorizingCopyWithAssumedAlignmentILi128EEENS4_14SM90_TMA_STOREES30_S32_S32_EEEvvEEEEvNT_6ParamsE)
        .other          _ZN7cutlass13device_kernelINS_4gemm6kernel13GemmUniversalIN4cute5tupleIJiiiiEEENS1_10collective13CollectiveMmaINS1_46MainloopSm100TmaUmmaWarpSpecializedBlockScaledILi4ELi2ELi2ENS5_IJNS4_1CILi4EEENSA_ILi2EEENSA_ILi1EEEEEEEENS5_IJNSA_ILi128EEENSA_ILi64EEENSA_ILi256EEEEEENS5_IJNS_12float_e4m3_tENS_13float_ue8m0_tEEEENS5_IJNS5_IJlSD_lEEENS4_6LayoutINS5_IJNS5_IJNS5_IJNSA_ILi32EEESB_EEEiEEESR_NS5_IJSD_iEEEEEENS5_IJNS5_IJNS5_IJNSA_ILi16EEESB_EEEiEEENS5_IJNS5_IJNSA_ILi0EEESD_EEENSA_ILi512EEEEEENS5_IJSX_iEEEEEEEEEEESM_S14_NS4_8TiledMMAINS4_8MMA_AtomIJNS4_21SM100_MMA_MXF8F6F4_SSISK_SK_fSL_Li128ELi64ELNS4_4UMMA5MajorE0ELS19_0ELNS18_7ScaleInE0ELS1A_0EEEEEENSO_INS5_IJSD_SD_SD_EEENS5_IJSX_SX_SX_EEEEENS5_IJNS4_10UnderscoreES1G_S1G_EEEEENS5_IJNS4_23SM90_TMA_LOAD_MULTICASTES1J_EEENS5_IJNS4_14ComposedLayoutINS4_7SwizzleILi3ELi4ELi3EEENS4_18smem_ptr_flag_bitsILi8EEENSO_INS5_IJNSA_ILi8EEESG_EEENS5_IJSG_SD_EEEEEEENSO_INS5_IJNS5_IJNS5_IJSQ_SD_EEENS5_IJSP_SD_EEEEEESD_NS5_IJSB_SC_EEEEEENS5_IJNS5_IJNS5_IJSV_SZ_EEESY_EEESX_NS5_IJSD_SZ_EEEEEEEEEEEvNS4_8identityES1K_S25_vS26_EENS_8epilogue10collective18CollectiveEpilogueINS28_23Sm100TmaWarpSpecializedILi3ELi2ELi16ELb1ELb0EEEJNS5_IJSH_SH_SI_EEENS5_IJNSO_ISH_SD_EENSO_INS5_IJSU_SC_EEENS5_IJSD_SP_EEEEEEEENS_10bfloat16_tESN_S2J_SN_NS28_6fusion15FusionCallbacksIS2C_NS2K_17LinearCombinationIS2J_fS2J_fLNS_15FloatRoundStyleE2EEES2D_S2I_JEEENS4_5SM1004TMEM4LOAD26SM100_TMEM_LOAD_32dp32b16xENS4_13SM90_TMA_LOADENS1L_INS1M_ILi1ELi4ELi3EEENS1O_ILi16EEENSO_INS5_IJS1Q_SU_EEENS5_IJSU_SD_EEEEEEENS4_39AutoVectorizingCopyWithAssumedAlignmentILi128EEENS4_14SM90_TMA_STOREES30_S32_S32_EEEvvEEEEvNT_6ParamsE,@"STO_CUDA_ENTRY STV_DEFAULT"
_ZN7cutlass13device_kernelINS_4gemm6kernel13GemmUniversalIN4cute5tupleIJiiiiEEENS1_10collective13CollectiveMmaINS1_46MainloopSm100TmaUmmaWarpSpecializedBlockScaledILi4ELi2ELi2ENS5_IJNS4_1CILi4EEENSA_ILi2EEENSA_ILi1EEEEEEEENS5_IJNSA_ILi128EEENSA_ILi64EEENSA_ILi256EEEEEENS5_IJNS_12float_e4m3_tENS_13float_ue8m0_tEEEENS5_IJNS5_IJlSD_lEEENS4_6LayoutINS5_IJNS5_IJNS5_IJNSA_ILi32EEESB_EEEiEEESR_NS5_IJSD_iEEEEEENS5_IJNS5_IJNS5_IJNSA_ILi16EEESB_EEEiEEENS5_IJNS5_IJNSA_ILi0EEESD_EEENSA_ILi512EEEEEENS5_IJSX_iEEEEEEEEEEESM_S14_NS4_8TiledMMAINS4_8MMA_AtomIJNS4_21SM100_MMA_MXF8F6F4_SSISK_SK_fSL_Li128ELi64ELNS4_4UMMA5MajorE0ELS19_0ELNS18_7ScaleInE0ELS1A_0EEEEEENSO_INS5_IJSD_SD_SD_EEENS5_IJSX_SX_SX_EEEEENS5_IJNS4_10UnderscoreES1G_S1G_EEEEENS5_IJNS4_23SM90_TMA_LOAD_MULTICASTES1J_EEENS5_IJNS4_14ComposedLayoutINS4_7SwizzleILi3ELi4ELi3EEENS4_18smem_ptr_flag_bitsILi8EEENSO_INS5_IJNSA_ILi8EEESG_EEENS5_IJSG_SD_EEEEEEENSO_INS5_IJNS5_IJNS5_IJSQ_SD_EEENS5_IJSP_SD_EEEEEESD_NS5_IJSB_SC_EEEEEENS5_IJNS5_IJNS5_IJSV_SZ_EEESY_EEESX_NS5_IJSD_SZ_EEEEEEEEEEEvNS4_8identityES1K_S25_vS26_EENS_8epilogue10collective18CollectiveEpilogueINS28_23Sm100TmaWarpSpecializedILi3ELi2ELi16ELb1ELb0EEEJNS5_IJSH_SH_SI_EEENS5_IJNSO_ISH_SD_EENSO_INS5_IJSU_SC_EEENS5_IJSD_SP_EEEEEEEENS_10bfloat16_tESN_S2J_SN_NS28_6fusion15FusionCallbacksIS2C_NS2K_17LinearCombinationIS2J_fS2J_fLNS_15FloatRoundStyleE2EEES2D_S2I_JEEENS4_5SM1004TMEM4LOAD26SM100_TMEM_LOAD_32dp32b16xENS4_13SM90_TMA_LOADENS1L_INS1M_ILi1ELi4ELi3EEENS1O_ILi16EEENSO_INS5_IJS1Q_SU_EEENS5_IJSU_SD_EEEEEEENS4_39AutoVectorizingCopyWithAssumedAlignmentILi128EEENS4_14SM90_TMA_STOREES30_S32_S32_EEEvvEEEEvNT_6ParamsE:
[----:B------:R-:W1:Y:S01]  /*0000*/  LDC R1, c[0x0][0x37c] ;  /* 0x0000df00ff017b82 */ /* 0x000e620000000800 */
[----:B------:R-:W2:Y:S01]  /*0010*/  S2R R81, SR_TID.X ;  /* 0x0000000000517919 */ /* 0x000ea20000002100 */
[----:B------:R-:W3:Y:S01]  /*0020*/  LDCU.64 UR12, c[0x0][0xc90] ;  /* 0x00019200ff0c77ac */ /* 0x000ee20008000a00 */
[----:B------:R-:W-:Y:S02]  /*0030*/  PRMT R85, RZ, 0x7610, R85 ;  /* 0x00007610ff557816 */ /* 0x000fe40000000055 */
[----:B------:R-:W-:Y:S01]  /*0040*/  ELECT P4, URZ, PT ;  /* 0x0000000000ff782f */ /* 0x000fe20003880000 */
[----:B---3--:R-:W-:-:S04]  /*0050*/  UISETP.NE.U32.AND UP0, UPT, UR12, URZ, UPT ;  /* 0x000000ff0c00728c */ /* 0x008fc8000bf05070 */
[----:B------:R-:W-:Y:S01]  /*0060*/  UISETP.NE.AND.EX UP0, UPT, UR13, URZ, UPT, UP0 ;  /* 0x000000ff0d00728c */ /* 0x000fe2000bf05300 */
[----:B--2---:R-:W-:-:S05]  /*0070*/  SHF.R.U32.HI R86, RZ, 0x5, R81 ;  /* 0x00000005ff567819 */ /* 0x004fca0000011651 */
[----:B------:R-:W2:Y:S02]  /*0080*/  SHFL.IDX PT, R0, R86, RZ, 0x1f ;  /* 0x00001fff56007589 */ /* 0x000ea400000e0000 */
[----:B--2---:R-:W-:Y:S01]  /*0090*/  R2UR UR24, R0 ;  /* 0x00000000001872ca */ /* 0x004fe200000e0000 */
[----:B-1----:R-:W-:-:S14]  /*00a0*/  BRA.U UP0, `(.L_x_0) ;  /* 0x0000000100307547 */ /* 0x002fdc000b800000 */
[----:B------:R-:W1:Y:S02]  /*00b0*/  LDCU.64 UR4, c[0x0][0xc88] ;  /* 0x00019100ff0477ac */ /* 0x000e640008000a00 */
[----:B-1----:R-:W-:-:S04]  /*00c0*/  UISETP.NE.U32.AND UP0, UPT, UR4, URZ, UPT ;  /* 0x000000ff0400728c */ /* 0x002fc8000bf05070 */
[----:B------:R-:W-:-:S09]  /*00d0*/  UISETP.NE.AND.EX UP0, UPT, UR5, URZ, UPT, UP0 ;  /* 0x000000ff0500728c */ /* 0x000fd2000bf05300 */
[----:B------:R-:W-:Y:S05]  /*00e0*/  BRA.U !UP0, `(.L_x_1) ;  /* 0x0000000108147547 */ /* 0x000fea000b800000 */
[----:B------:R-:W1:Y:S01]  /*00f0*/  LDC.64 R2, c[0x0][0xc88] ;  /* 0x00032200ff027b82 */ /* 0x000e620000000a00 */
[----:B------:R-:W1:Y:S02]  /*0100*/  LDCU.64 UR4, c[0x0][0x358] ;  /* 0x00006b00ff0477ac */ /* 0x000e640008000a00 */
[----:B-1----:R1:W5:Y:S01]  /*0110*/  LDG.E R45, desc[UR4][R2.64] ;  /* 0x00000004022d7981 */ /* 0x002362000c1e1900 */
[----:B------:R-:W-:Y:S01]  /*0120*/  HFMA2 R85, -RZ, RZ, 0, 5.9604644775390625e-08 ;  /* 0x00000001ff557431 */ /* 0x000fe200000001ff */
[----:B------:R-:W-:Y:S05]  /*0130*/  BRA `(.L_x_0) ;  /* 0x00000000000c7947 */ /* 0x000fea0003800000 */
.L_x_1:
[----:B------:R-:W1:Y:S01]  /*0140*/  LDCU UR4, c[0x0][0xc80] ;  /* 0x00019000ff0477ac */ /* 0x000e620008000800 */
[----:B------:R-:W-:Y:S01]  /*0150*/  HFMA2 R85, -RZ, RZ, 0, 5.9604644775390625e-08 ;  /* 0x00000001ff557431 */ /* 0x000fe200000001ff */
[----:B-1----:R-:W-:-:S07]  /*0160*/  MOV R45, UR4 ;  /* 0x00000004002d7c02 */ /* 0x002fce0008000f00 */
.L_x_0:
[----:B------:R-:W2:Y:S02]  /*0170*/  LDCU.64 UR4, c[0x0][0xcb0] ;  /* 0x00019600ff0477ac */ /* 0x000ea40008000a00 */
[----:B--2---:R-:W-:-:S04]  /*0180*/  UISETP.NE.U32.AND UP0, UPT, UR4, URZ, UPT ;  /* 0x000000ff0400728c */ /* 0x004fc8000bf05070 */
[----:B------:R-:W-:-:S09]  /*0190*/  UISETP.NE.AND.EX UP0, UPT, UR5, URZ, UPT, UP0 ;  /* 0x000000ff0500728c */ /* 0x000fd2000bf05300 */
[----:B------:R-:W-:Y:S05]  /*01a0*/  BRA.U UP0, `(.L_x_2) ;  /* 0x0000000100287547 */ /* 0x000fea000b800000 */
[----:B------:R-:W2:Y:S02]  /*01b0*/  LDCU.64 UR4, c[0x0][0xca8] ;  /* 0x00019500ff0477ac */ /* 0x000ea40008000a00 */
[----:B--2---:R-:W-:-:S04]  /*01c0*/  UISETP.NE.U32.AND UP0, UPT, UR4, URZ, UPT ;  /* 0x000000ff0400728c */ /* 0x004fc8000bf05070 */
[----:B------:R-:W-:-:S09]  /*01d0*/  UISETP.NE.AND.EX UP0, UPT, UR5, URZ, UPT, UP0 ;  /* 0x000000ff0500728c */ /* 0x000fd2000bf05300 */
[----:B------:R-:W-:Y:S05]  /*01e0*/  BRA.U !UP0, `(.L_x_3) ;  /* 0x0000000108107547 */ /* 0x000fea000b800000 */
[----:B-1----:R-:W1:Y:S01]  /*01f0*/  LDC.64 R2, c[0x0][0xca8] ;  /* 0x00032a00ff027b82 */ /* 0x002e620000000a00 */
[----:B------:R-:W1:Y:S02]  /*0200*/  LDCU.64 UR4, c[0x0][0x358] ;  /* 0x00006b00ff0477ac */ /* 0x000e640008000a00 */
[----:B-1----:R2:W5:Y:S01]  /*0210*/  LDG.E R43, desc[UR4][R2.64] ;  /* 0x00000004022b7981 */ /* 0x002562000c1e1900 */
[----:B------:R-:W-:Y:S05]  /*0220*/  BRA `(.L_x_2) ;  /* 0x0000000000087947 */ /* 0x000fea0003800000 */
.L_x_3:
[----:B------:R-:W2:Y:S02]  /*0230*/  LDCU UR4, c[0x0][0xca0] ;  /* 0x00019400ff0477ac */ /* 0x000ea40008000800 */
[----:B--2---:R-:W-:Y:S02]  /*0240*/  MOV R43, UR4 ;  /* 0x00000004002b7c02 */ /* 0x004fe40008000f00 */
.L_x_2:
[----:B------:R-:W-:Y:S01]  /*0250*/  IMAD.U32 R0, RZ, RZ, UR24 ;  /* 0x00000018ff007e24 */ /* 0x000fe2000f8e00ff */
[----:B------:R-:W-:Y:S04]  /*0260*/  BSSY.RECONVERGENT B0, `(.L_x_4) ;  /* 0x0000012000007945 */ /* 0x000fe80003800200 */
[C---:B------:R-:W-:Y:S02]  /*0270*/  ISETP.NE.OR P1, PT, R0.reuse, 0x1, !P4 ;  /* 0x000000010000780c */ /* 0x040fe40006725670 */
[----:B------:R-:W-:-:S11]  /*0280*/  ISETP.NE.OR P0, PT, R0, 0x3, !P4 ;  /* 0x000000030000780c */ /* 0x000fd60006705670 */
[----:B------:R-:W-:Y:S05]  /*0290*/  @P1 BRA `(.L_x_5) ;  /* 0x0000000000381947 */ /* 0x000fea0003800000 */
[----:B------:R-:W3:Y:S02]  /*02a0*/  LDCU.64 UR4, c[0x0][0x348] ;  /* 0x00006900ff0477ac */ /* 0x000ee40008000a00 */
[----:B---3--:R-:W-:Y:S02]  /*02b0*/  UIADD3 UR10, UP3, UPT, UR4, 0x80, URZ ;  /* 0x00000080040a7890 */ /* 0x008fe4000ff7e0ff */
[----:B------:R-:W-:Y:S02]  /*02c0*/  UIADD3 UR8, UP2, UPT, UR4, 0x180, URZ ;  /* 0x0000018004087890 */ /* 0x000fe4000ff5e0ff */
[----:B------:R-:W-:Y:S02]  /*02d0*/  UIADD3 UR6, UP1, UPT, UR4, 0x280, URZ ;  /* 0x0000028004067890 */ /* 0x000fe4000ff3e0ff */
[----:B------:R-:W-:Y:S02]  /*02e0*/  UIADD3 UR4, UP0, UPT, UR4, 0x380, URZ ;  /* 0x0000038004047890 */ /* 0x000fe4000ff1e0ff */
[----:B------:R-:W-:-:S02]  /*02f0*/  UIADD3.X UR11, UPT, UPT, URZ, UR5, URZ, UP3, !UPT ;  /* 0x00000005ff0b7290 */ /* 0x000fc40009ffe4ff */
[----:B------:R-:W-:Y:S02]  /*0300*/  UIADD3.X UR9, UPT, UPT, URZ, UR5, URZ, UP2, !UPT ;  /* 0x00000005ff097290 */ /* 0x000fe400097fe4ff */
[----:B------:R-:W-:Y:S02]  /*0310*/  UIADD3.X UR7, UPT, UPT, URZ, UR5, URZ, UP1, !UPT ;  /* 0x00000005ff077290 */ /* 0x000fe40008ffe4ff */
[----:B------:R-:W-:-:S03]  /*0320*/  UIADD3.X UR5, UPT, UPT, URZ, UR5, URZ, UP0, !UPT ;  /* 0x00000005ff057290 */ /* 0x000fc600087fe4ff */
[----:B------:R3:W-:Y:S02]  /*0330*/  UTMACCTL.PF [UR10] ;  /* 0x000000000a0079b9 */ /* 0x0007e40008040000 */
[----:B------:R3:W-:Y:S02]  /*0340*/  UTMACCTL.PF [UR8] ;  /* 0x00000000080079b9 */ /* 0x0007e40008040000 */
[----:B------:R3:W-:Y:S02]  /*0350*/  UTMACCTL.PF [UR6] ;  /* 0x00000000060079b9 */ /* 0x0007e40008040000 */
[----:B------:R3:W-:Y:S02]  /*0360*/  UTMACCTL.PF [UR4] ;  /* 0x00000000040079b9 */ /* 0x0007e40008040000 */
[----:B---3--:R-:W-:Y:S01]  /*0370*/  NOP ;  /* 0x0000000000007918 */ /* 0x008fe20000000000 */
.L_x_5:
[----:B------:R-:W-:Y:S05]  /*0380*/  BSYNC.RECONVERGENT B0 ;  /* 0x0000000000007941 */ /* 0x000fea0003800200 */
.L_x_4:
[----:B------:R-:W-:Y:S04]  /*0390*/  BSSY.RECONVERGENT B0, `(.L_x_6) ;  /* 0x000000a000007945 */ /* 0x000fe80003800200 */
[----:B------:R-:W-:Y:S05]  /*03a0*/  @P0 BRA `(.L_x_7) ;  /* 0x0000000000200947 */ /* 0x000fea0003800000 */
[----:B------:R-:W3:Y:S02]  /*03b0*/  LDCU.64 UR4, c[0x0][0x348] ;  /* 0x00006900ff0477ac */ /* 0x000ee40008000a00 */
[----:B---3--:R-:W-:Y:S02]  /*03c0*/  UIADD3 UR6, UP1, UPT, UR4, 0x980, URZ ;  /* 0x0000098004067890 */ /* 0x008fe4000ff3e0ff */
[----:B------:R-:W-:Y:S02]  /*03d0*/  UIADD3 UR4, UP0, UPT, UR4, 0xa80, URZ ;  /* 0x00000a8004047890 */ /* 0x000fe4000ff1e0ff */
[----:B------:R-:W-:Y:S02]  /*03e0*/  UIADD3.X UR7, UPT, UPT, URZ, UR5, URZ, UP1, !UPT ;  /* 0x00000005ff077290 */ /* 0x000fe40008ffe4ff */
[----:B------:R-:W-:-:S07]  /*03f0*/  UIADD3.X UR5, UPT, UPT, URZ, UR5, URZ, UP0, !UPT ;  /* 0x00000005ff057290 */ /* 0x000fce00087fe4ff */
[----:B------:R3:W-:Y:S02]  /*0400*/  UTMACCTL.PF [UR6] ;  /* 0x00000000060079b9 */ /* 0x0007e40008040000 */
[----:B------:R3:W-:Y:S02]  /*0410*/  UTMACCTL.PF [UR4] ;  /* 0x00000000040079b9 */ /* 0x0007e40008040000 */
[----:B---3--:R-:W-:Y:S01]  /*0420*/  NOP ;  /* 0x0000000000007918 */ /* 0x008fe20000000000 */
.L_x_7:
[----:B------:R-:W-:Y:S05]  /*0430*/  BSYNC.RECONVERGENT B0 ;  /* 0x0000000000007941 */ /* 0x000fea0003800200 */
.L_x_6:
[----:B------:R-:W3:Y:S01]  /*0440*/  LDCU.64 UR4, c[0x0][0xc88] ;  /* 0x00019100ff0477ac */ /* 0x000ee20008000a00 */
[----:B------:R-:W-:Y:S02]  /*0450*/  UISETP.EQ.U32.AND UP1, UPT, UR12, URZ, UPT ;  /* 0x000000ff0c00728c */ /* 0x000fe4000bf22070 */
[----:B------:R-:W-:Y:S02]  /*0460*/  UPLOP3.LUT UP4, UPT, UPT, UPT, UPT, 0x80, 0x8 ;  /* 0x000000000008789c */ /* 0x000fe40003f8f070 */
[----:B---3--:R-:W-:-:S04]  /*0470*/  UISETP.NE.U32.AND UP0, UPT, UR4, URZ, UPT ;  /* 0x000000ff0400728c */ /* 0x008fc8000bf05070 */
[----:B------:R-:W-:-:S04]  /*0480*/  UISETP.NE.AND.EX UP0, UPT, UR5, URZ, UPT, UP0 ;  /* 0x000000ff0500728c */ /* 0x000fc8000bf05300 */
[----:B------:R-:W-:-:S04]  /*0490*/  UISETP.EQ.OR.EX UP2, UPT, UR13, URZ, !UP0, UP1 ;  /* 0x000000ff0d00728c */ /* 0x000fc8000c742710 */
[----:B------:R-:W-:-:S06]  /*04a0*/  UP2UR UR4, UPR, URZ, 0x4 ;  /* 0x00000004ff047883 */ /* 0x000fcc0008000000 */
[----:B------:R-:W-:Y:S01]  /*04b0*/  MOV R97, UR4 ;  /* 0x0000000400617c02 */ /* 0x000fe20008000f00 */
[----:B------:R-:W-:Y:S06]  /*04c0*/  BRA.U !UP2, `(.L_x_8) ;  /* 0x000000010a207547 */ /* 0x000fec000b800000 */
[----:B------:R-:W-:Y:S01]  /*04d0*/  UISETP.NE.U32.AND UP1, UPT, UR12, URZ, UPT ;  /* 0x000000ff0c00728c */ /* 0x000fe2000bf25070 */
[----:B-----5:R-:W-:Y:S01]  /*04e0*/  FSETP.NEU.AND P0, PT, R45, RZ, PT ;  /* 0x000000ff2d00720b */ /* 0x020fe20003f0d000 */
[----:B------:R-:W-:Y:S02]  /*04f0*/  USEL UR4, URZ, 0xffffffff, UP0 ;  /* 0xffffffffff047887 */ /* 0x000fe40008000000 */
[----:B------:R-:W-:-:S10]  /*0500*/  UISETP.NE.AND.EX UP1, UPT, UR13, URZ, UPT, UP1 ;  /* 0x000000ff0d00728c */ /* 0x000fd4000bf25310 */
[----:B------:R-:W-:Y:S01]  /*0510*/  VOTEU.ANY UP0, P0 ;  /* 0x0000000000ff7886 */ /* 0x000fe20000000100 */
[----:B------:R-:W-:-:S04]  /*0520*/  @!UP1 USEL UR4, URZ, 0xffffffff, UP0 ;  /* 0xffffffffff049887 */ /* 0x000fc80008000000 */
[----:B------:R-:W-:-:S04]  /*0530*/  ULOP3.LUT UR4, UR4, 0x1, URZ, 0xc0, !UPT ;  /* 0x0000000104047892 */ /* 0x000fc8000f8ec0ff */
[----:B------:R-:W-:-:S11]  /*0540*/  UISETP.NE.U32.AND UP4, UPT, UR4, 0x1, UPT ;  /* 0x000000010400788c */ /* 0x000fd6000bf85070 */
.L_x_8:
[----:B-12---:R-:W1:Y:S01]  /*0550*/  SHFL.IDX PT, R2, R86, RZ, 0x1f ;  /* 0x00001fff56027589 */ /* 0x006e6200000e0000 */
[----:B------:R-:W-:-:S04]  /*0560*/  UISETP.NE.AND UP0, UPT, UR24, 0x2, UPT ;  /* 0x000000021800788c */ /* 0x000fc8000bf05270 */
[----:B------:R-:W-:Y:S01]  /*0570*/  USEL UR61, URZ, 0x1, UP0 ;  /* 0x00000001ff3d7887 */ /* 0x000fe20008000000 */
[----:B-1----:R-:W-:-:S13]  /*0580*/  ISETP.NE.AND P0, PT, R2, RZ, PT ;  /* 0x000000ff0200720c */ /* 0x002fda0003f05270 */
[----:B------:R-:W-:Y:S05]  /*0590*/  @P0 BRA `(.L_x_9) ;  /* 0x0000000000580947 */ /* 0x000fea0003800000 */
[----:B------:R-:W1:Y:S01]  /*05a0*/  S2UR UR4, SR_CgaCtaId ;  /* 0x00000000000479c3 */ /* 0x000e620000008800 */
[----:B------:R-:W-:Y:S01]  /*05b0*/  UMOV UR5, 0x400 ;  /* 0x0000040000057882 */ /* 0x000fe20000000000 */
[----:B------:R-:W-:Y:S01]  /*05c0*/  UMOV UR8, 0x1 ;  /* 0x0000000100087882 */ /* 0x000fe20000000000 */
[----:B------:R-:W-:Y:S01]  /*05d0*/  UMOV UR6, 0x5 ;  /* 0x0000000500067882 */ /* 0x000fe20000000000 */
[----:B------:R-:W-:-:S04]  /*05e0*/  UIADD3 UR8, UPT, UPT, -UR8, 0x100000, URZ ;  /* 0x0010000008087890 */ /* 0x000fc8000fffe1ff */
[----:B------:R-:W-:Y:S02]  /*05f0*/  USHF.L.U32 UR9, UR8, 0xb, URZ ;  /* 0x0000000b08097899 */ /* 0x000fe400080006ff */
[----:B------:R-:W-:Y:S02]  /*0600*/  USHF.L.U32 UR8, UR8, 0x1, URZ ;  /* 0x0000000108087899 */ /* 0x000fe400080006ff */
[----:B------:R-:W-:-:S04]  /*0610*/  UIADD3 UR6, UPT, UPT, -UR6, 0x100000, URZ ;  /* 0x0010000006067890 */ /* 0x000fc8000fffe1ff */
[----:B------:R-:W-:Y:S02]  /*0620*/  USHF.L.U32 UR7, UR6, 0xb, URZ ;  /* 0x0000000b06077899 */ /* 0x000fe400080006ff */
[----:B------:R-:W-:Y:S01]  /*0630*/  USHF.L.U32 UR6, UR6, 0x1, URZ ;  /* 0x0000000106067899 */ /* 0x000fe200080006ff */
[----:B------:R-:W-:Y:S01]  /*0640*/  ELECT P0, URZ, PT ;  /* 0x0000000000ff782f */ /* 0x000fe20003800000 */
[----:B-1----:R-:W-:Y:S01]  /*0650*/  ULEA UR4, UR4, UR5, 0x18 ;  /* 0x0000000504047291 */ /* 0x002fe2000f8ec0ff */
[----:B------:R-:W1:Y:S11]  /*0660*/  FENCE.VIEW.ASYNC.S ;  /* 0x00000000000073c6 */ /* 0x000e760000000000 */
[----:B-1----:R1:W2:Y:S01]  /*0670*/  SYNCS.EXCH.64 URZ, [UR4], UR8 ;  /* 0x0000000804ff75b2 */ /* 0x0022a20008000100 */
[----:B------:R1:W3:Y:S01]  /*0680*/  SYNCS.EXCH.64 URZ, [UR4+0x20], UR6 ;  /* 0x0000200604ff75b2 */ /* 0x0002e20008000100 */
[----:B------:R1:W4:Y:S01]  /*0690*/  SYNCS.EXCH.64 URZ, [UR4+0x8], UR8 ;  /* 0x0000080804ff75b2 */ /* 0x0003220008000100 */
[----:B------:R1:W1:Y:S01]  /*06a0*/  SYNCS.EXCH.64 URZ, [UR4+0x28], UR6 ;  /* 0x0000280604ff75b2 */ /* 0x0002620008000100 */
[----:B------:R1:W1:Y:S01]  /*06b0*/  SYNCS.EXCH.64 URZ, [UR4+0x10], UR8 ;  /* 0x0000100804ff75b2 */ /* 0x0002620008000100 */
[----:B------:R1:W1:Y:S01]  /*06c0*/  SYNCS.EXCH.64 URZ, [UR4+0x30], UR6 ;  /* 0x0000300604ff75b2 */ /* 0x0002620008000100 */
[----:B------:R1:W1:Y:S01]  /*06d0*/  SYNCS.EXCH.64 URZ, [UR4+0x18], UR8 ;  /* 0x0000180804ff75b2 */ /* 0x0002620008000100 */
[----:B------:R1:W1:Y:S01]  /*06e0*/  SYNCS.EXCH.64 URZ, [UR4+0x38], UR6 ;  /* 0x0000380604ff75b2 */ /* 0x0002620008000100 */
[----:B------:R-:W-:Y:S01]  /*06f0*/  NOP ;  /* 0x0000000000007918 */ /* 0x000fe20000000000 */
.L_x_9:
[----:B------:R-:W2:Y:S01]  /*0700*/  SHFL.IDX PT, R2, R86, RZ, 0x1f ;  /* 0x00001fff56027589 */ /* 0x000ea200000e0000 */
[----:B------:R-:W-:Y:S01]  /*0710*/  NOP ;  /* 0x0000000000007918 */ /* 0x000fe20000000000 */
[----:B--2---:R-:W-:-:S13]  /*0720*/  ISETP.NE.AND P0, PT, R2, 0x1, PT ;  /* 0x000000010200780c */ /* 0x004fda0003f05270 */
[----:B------:R-:W-:Y:S05]  /*0730*/  @P0 BRA `(.L_x_10) ;  /* 0x0000000000500947 */ /* 0x000fea0003800000 */
[----:B-1----:R-:W1:Y:S01]  /*0740*/  S2UR UR4, SR_CgaCtaId ;  /* 0x00000000000479c3 */ /* 0x002e620000008800 */
        /* <DEDUP_REMOVED lines=12> */
[----:B-1----:R2:W1:Y:S01]  /*0810*/  SYNCS.EXCH.64 URZ, [UR4+0x40], UR8 ;  /* 0x0000400804ff75b2 */ /* 0x0024620008000100 */
[----:B------:R2:W1:Y:S01]  /*0820*/  SYNCS.EXCH.64 URZ, [UR4+0x58], UR6 ;  /* 0x0000580604ff75b2 */ /* 0x0004620008000100 */
[----:B------:R2:W1:Y:S01]  /*0830*/  SYNCS.EXCH.64 URZ, [UR4+0x48], UR8 ;  /* 0x0000480804ff75b2 */ /* 0x0004620008000100 */
[----:B------:R2:W1:Y:S01]  /*0840*/  SYNCS.EXCH.64 URZ, [UR4+0x60], UR6 ;  /* 0x0000600604ff75b2 */ /* 0x0004620008000100 */
[----:B------:R2:W1:Y:S01]  /*0850*/  SYNCS.EXCH.64 URZ, [UR4+0x50], UR8 ;  /* 0x0000500804ff75b2 */ /* 0x0004620008000100 */
[----:B------:R2:W1:Y:S02]  /*0860*/  SYNCS.EXCH.64 URZ, [UR4+0x68], UR6 ;  /* 0x0000680604ff75b2 */ /* 0x0004640008000100 */
[----:B--2---:R-:W-:Y:S01]  /*0870*/  NOP ;  /* 0x0000000000007918 */ /* 0x004fe20000000000 */
.L_x_10:
[----:B------:R-:W2:Y:S01]  /*0880*/  SHFL.IDX PT, R2, R86, RZ, 0x1f ;  /* 0x00001fff56027589 */ /* 0x000ea200000e0000 */
[----:B------:R-:W-:Y:S01]  /*0890*/  NOP ;  /* 0x0000000000007918 */ /* 0x000fe20000000000 */
[----:B--2---:R-:W-:-:S13]  /*08a0*/  ISETP.NE.AND P0, PT, R2, 0x3, PT ;  /* 0x000000030200780c */ /* 0x004fda0003f05270 */
[----:B------:R-:W-:Y:S05]  /*08b0*/  @P0 BRA `(.L_x_11) ;  /* 0x0000000000300947 */ /* 0x000fea0003800000 */
[----:B-1----:R-:W1:Y:S01]  /*08c0*/  S2UR UR4, SR_CgaCtaId ;  /* 0x00000000000479c3 */ /* 0x002e620000008800 */
[----:B------:R-:W-:Y:S01]  /*08d0*/  UMOV UR6, 0x400 ;  /* 0x0000040000067882 */ /* 0x000fe20000000000 */
[----:B------:R-:W-:Y:S01]  /*08e0*/  UMOV UR5, 0x20 ;  /* 0x0000002000057882 */ /* 0x000fe20000000000 */
[----:B------:R-:W-:Y:S01]  /*08f0*/  ELECT P0, URZ, PT ;  /* 0x0000000000ff782f */ /* 0x000fe20003800000 */
[----:B-1----:R-:W-:Y:S02]  /*0900*/  ULEA UR6, UR4, UR6, 0x18 ;  /* 0x0000000604067291 */ /* 0x002fe4000f8ec0ff */
[----:B------:R-:W-:-:S04]  /*0910*/  UIADD3 UR4, UPT, UPT, -UR5, 0x100000, URZ ;  /* 0x0010000005047890 */ /* 0x000fc8000fffe1ff */
[----:B------:R-:W-:Y:S02]  /*0920*/  USHF.L.U32 UR5, UR4, 0xb, URZ ;  /* 0x0000000b04057899 */ /* 0x000fe400080006ff */
[----:B------:R-:W-:Y:S01]  /*0930*/  USHF.L.U32 UR4, UR4, 0x1, URZ ;  /* 0x0000000104047899 */ /* 0x000fe200080006ff */
[----:B------:R-:W1:Y:S11]  /*0940*/  FENCE.VIEW.ASYNC.S ;  /* 0x00000000000073c6 */ /* 0x000e760000000000 */
[----:B-1----:R2:W1:Y:S01]  /*0950*/  SYNCS.EXCH.64 URZ, [UR6+0x70], UR4 ;  /* 0x0000700406ff75b2 */ /* 0x0024620008000100 */
[----:B------:R2:W1:Y:S02]  /*0960*/  SYNCS.EXCH.64 URZ, [UR6+0x78], UR4 ;  /* 0x0000780406ff75b2 */ /* 0x0004640008000100 */
[----:B--2---:R-:W-:Y:S01]  /*0970*/  NOP ;  /* 0x0000000000007918 */ /* 0x004fe20000000000 */
.L_x_11:
[----:B------:R-:W2:Y:S01]  /*0980*/  SHFL.IDX PT, R2, R86, RZ, 0x1f ;  /* 0x00001fff56027589 */ /* 0x000ea200000e0000 */
[----:B------:R-:W-:Y:S01]  /*0990*/  NOP ;  /* 0x0000000000007918 */ /* 0x000fe20000000000 */
[----:B--2---:R-:W-:-:S13]  /*09a0*/  ISETP.NE.AND P0, PT, R2, 0x4, PT ;  /* 0x000000040200780c */ /* 0x004fda0003f05270 */
[----:B------:R-:W-:Y:S05]  /*09b0*/  @P0 BRA `(.L_x_12) ;  /* 0x00000000004c0947 */ /* 0x000fea0003800000 */
[----:B-1----:R-:W1:Y:S01]  /*09c0*/  S2UR UR6, SR_CgaCtaId ;  /* 0x00000000000679c3 */ /* 0x002e620000008800 */
[----:B------:R-:W-:Y:S01]  /*09d0*/  UMOV UR4, 0x720 ;  /* 0x0000072000047882 */ /* 0x000fe20000000000 */
[----:B------:R-:W-:Y:S01]  /*09e0*/  UMOV UR5, 0x400 ;  /* 0x0000040000057882 */ /* 0x000fe20000000000 */
[----:B------:R-:W-:Y:S01]  /*09f0*/  USEL UR4, UR4, 0x620, UP4 ;  /* 0x0000062004047887 */ /* 0x000fe2000a000000 */
[----:B------:R-:W-:Y:S01]  /*0a00*/  UMOV UR8, 0x1 ;  /* 0x0000000100087882 */ /* 0x000fe20000000000 */
[----:B------:R-:W-:Y:S01]  /*0a10*/  ELECT P0, URZ, PT ;  /* 0x0000000000ff782f */ /* 0x000fe20003800000 */
[----:B------:R-:W-:-:S04]  /*0a20*/  UIADD3 UR8, UPT, UPT, -UR8, 0x100000, URZ ;  /* 0x0010000008087890 */ /* 0x000fc8000fffe1ff */
[----:B------:R-:W-:Y:S02]  /*0a30*/  USHF.L.U32 UR9, UR8, 0xb, URZ ;  /* 0x0000000b08097899 */ /* 0x000fe400080006ff */
[----:B------:R-:W-:Y:S02]  /*0a40*/  USHF.L.U32 UR8, UR8, 0x1, URZ ;  /* 0x0000000108087899 */ /* 0x000fe400080006ff */
[----:B-1----:R-:W-:Y:S02]  /*0a50*/  ULEA UR6, UR6, UR5, 0x18 ;  /* 0x0000000506067291 */ /* 0x002fe4000f8ec0ff */
[----:B------:R-:W-:-:S04]  /*0a60*/  UIADD3 UR4, UPT, UPT, -UR4, 0x100000, URZ ;  /* 0x0010000004047890 */ /* 0x000fc8000fffe1ff */
[----:B------:R-:W-:Y:S02]  /*0a70*/  USHF.L.U32 UR5, UR4, 0xb, URZ ;  /* 0x0000000b04057899 */ /* 0x000fe400080006ff */
[----:B------:R-:W-:Y:S01]  /*0a80*/  USHF.L.U32 UR4, UR4, 0x1, URZ ;  /* 0x0000000104047899 */ /* 0x000fe200080006ff */
[----:B------:R-:W1:Y:S03]  /*0a90*/  FENCE.VIEW.ASYNC.S ;  /* 0x00000000000073c6 */ /* 0x000e660000000000 */
[----:B-1----:R2:W1:Y:S08]  /*0aa0*/  SYNCS.EXCH.64 URZ, [UR6+0x80], UR8 ;  /* 0x0000800806ff75b2 */ /* 0x0024700008000100 */
[----:B------:R2:W1:Y:S01]  /*0ab0*/  SYNCS.EXCH.64 URZ, [UR6+0x90], UR4 ;  /* 0x0000900406ff75b2 */ /* 0x0004620008000100 */
[----:B------:R2:W1:Y:S01]  /*0ac0*/  SYNCS.EXCH.64 URZ, [UR6+0x88], UR8 ;  /* 0x0000880806ff75b2 */ /* 0x0004620008000100 */
[----:B------:R2:W1:Y:S02]  /*0ad0*/  SYNCS.EXCH.64 URZ, [UR6+0x98], UR4 ;  /* 0x0000980406ff75b2 */ /* 0x0004640008000100 */
[----:B--2---:R-:W-:Y:S01]  /*0ae0*/  NOP ;  /* 0x0000000000007918 */ /* 0x004fe20000000000 */
.L_x_12:
        /* <DEDUP_REMOVED lines=20> */
[----:B------:R2:W1:Y:S02]  /*0c30*/  SYNCS.EXCH.64 URZ, [UR4+0xb8], UR6 ;  /* 0x0000b80604ff75b2 */ /* 0x0004640008000100 */
[----:B--2---:R-:W-:Y:S01]  /*0c40*/  NOP ;  /* 0x0000000000007918 */ /* 0x004fe20000000000 */
.L_x_13:
[----:B------:R-:W2:Y:S01]  /*0c50*/  SHFL.IDX PT, R2, R86, RZ, 0x1f ;  /* 0x00001fff56027589 */ /* 0x000ea200000e0000 */
[----:B------:R-:W1:Y:S01]  /*0c60*/  S2UR UR66, SR_CgaCtaId ;  /* 0x00000000004279c3 */ /* 0x000e620000008800 */
[----:B------:R-:W-:Y:S01]  /*0c70*/  NOP ;  /* 0x0000000000007918 */ /* 0x000fe20000000000 */
[----:B--2---:R-:W-:-:S13]  /*0c80*/  ISETP.NE.AND P0, PT, R2, 0x3, PT ;  /* 0x000000030200780c */ /* 0x004fda0003f05270 */
[----:B-1----:R-:W-:Y:S05]  /*0c90*/  @P0 BRA `(.L_x_14) ;  /* 0x0000000000340947 */ /* 0x002fea0003800000 */
[----:B------:R-:W-:Y:S01]  /*0ca0*/  UMOV UR4, 0x400 ;  /* 0x0000040000047882 */ /* 0x000fe20000000000 */
[----:B------:R-:W-:Y:S01]  /*0cb0*/  UMOV UR6, 0x20 ;  /* 0x0000002000067882 */ /* 0x000fe20000000000 */
[----:B------:R-:W-:Y:S02]  /*0cc0*/  ULEA UR4, UR66, UR4, 0x18 ;  /* 0x0000000442047291 */ /* 0x000fe4000f8ec0ff */
[----:B------:R-:W-:-:S04]  /*0cd0*/  UIADD3 UR6, UPT, UPT, -UR6, 0x100000, URZ ;  /* 0x0010000006067890 */ /* 0x000fc8000fffe1ff */
[----:B------:R-:W-:Y:S02]  /*0ce0*/  USHF.L.U32 UR7, UR6, 0xb, URZ ;  /* 0x0000000b06077899 */ /* 0x000fe400080006ff */
[----:B------:R-:W-:Y:S01]  /*0cf0*/  USHF.L.U32 UR6, UR6, 0x1, URZ ;  /* 0x0000000106067899 */ /* 0x000fe200080006ff */
[----:B------:R-:W-:Y:S01]  /*0d00*/  ELECT P0, URZ, PT ;  /* 0x0000000000ff782f */ /* 0x000fe20003800000 */
[----:B------:R-:W1:Y:S10]  /*0d10*/  FENCE.VIEW.ASYNC.S ;  /* 0x00000000000073c6 */ /* 0x000e740000000000 */
[----:B-1----:R1:W2:Y:S01]  /*0d20*/  SYNCS.EXCH.64 URZ, [UR4+0xc0], UR6 ;  /* 0x0000c00604ff75b2 */ /* 0x0022a20008000100 */
[----:B------:R1:W1:Y:S01]  /*0d30*/  SYNCS.EXCH.64 URZ, [UR4+0xd0], UR6 ;  /* 0x0000d00604ff75b2 */ /* 0x0002620008000100 */
[----:B------:R1:W1:Y:S01]  /*0d40*/  SYNCS.EXCH.64 URZ, [UR4+0xc8], UR6 ;  /* 0x0000c80604ff75b2 */ /* 0x0002620008000100 */
[----:B------:R1:W1:Y:S01]  /*0d50*/  SYNCS.EXCH.64 URZ, [UR4+0xd8], UR6 ;  /* 0x0000d80604ff75b2 */ /* 0x0002620008000100 */
[----:B------:R-:W-:Y:S01]  /*0d60*/  NOP ;  /* 0x0000000000007918 */ /* 0x000fe20000000000 */
.L_x_14:
[----:B-1----:R-:W1:Y:S01]  /*0d70*/  LDCU UR4, c[0x0][0x36c] ;  /* 0x00006d80ff0477ac */ /* 0x002e620008000800 */
[----:B------:R-:W-:Y:S01]  /*0d80*/  ISETP.NE.OR P4, PT, R0, 0x2, !P4 ;  /* 0x000000020000780c */ /* 0x000fe20006785670 */
[----:B------:R-:W-:Y:S01]  /*0d90*/  NOP ;  /* 0x0000000000007918 */ /* 0x000fe20000000000 */
[----:B------:R-:W-:Y:S01]  /*0da0*/  LOP3.LUT R2, R81, 0x1f, RZ, 0xc0, !PT ;  /* 0x0000001f51027812 */ /* 0x000fe200078ec0ff */
[----:B------:R-:W-:Y:S02]  /*0db0*/  UISETP.NE.AND UP5, UPT, UR24, URZ, UPT ;  /* 0x000000ff1800728c */ /* 0x000fe4000bfa5270 */
[----:B-1----:R-:W-:-:S09]  /*0dc0*/  UISETP.EQ.U32.AND UP6, UPT, UR4, 0x1, UPT ;  /* 0x000000010400788c */ /* 0x002fd2000bfc2070 */
[----:B------:R-:W-:Y:S05]  /*0dd0*/  BRA.U !UP6, `(.L_x_15) ;  /* 0x000000010e087547 */ /* 0x000fea000b800000 */
[----:B--234-:R-:W-:Y:S01]  /*0de0*/  UCGABAR_ARV ;  /* 0x00000000000079c7 */ /* 0x01cfe20008000000 */
[----:B------:R-:W-:Y:S05]  /*0df0*/  BRA `(.L_x_16) ;  /* 0x0000000000047947 */ /* 0x000fea0003800000 */
.L_x_15:
[----:B--234-:R-:W-:Y:S01]  /*0e00*/  NOP ;  /* 0x0000000000007918 */ /* 0x01cfe20000000000 */
.L_x_16:
[----:B------:R-:W1:Y:S01]  /*0e10*/  S2UR UR20, SR_CTAID.X ;  /* 0x00000000001479c3 */ /* 0x000e620000002500 */
[----:B------:R-:W-:-:S05]  /*0e20*/  CS2R.32 R93, SR_CgaSize ;  /* 0x00000000005d7805 */ /* 0x000fca0000008a00 */
[----:B------:R-:W-:-:S05]  /*0e30*/  IMAD R93, R93, -0xa0, RZ ;  /* 0xffffff605d5d7824 */ /* 0x000fca00078e02ff */
[----:B------:R-:W-:-:S14]  /*0e40*/  R2UR UR5, R93 ;  /* 0x000000005d0572ca */ /* 0x000fdc00000e0000 */
[----:B------:R-:W2:Y:S01]  /*0e50*/  LDCU UR5, c[0x0][UR5+0x2b0] ;  /* 0x00005600050577ac */ /* 0x000ea20008000800 */
[----:B------:R-:W-:-:S05]  /*0e60*/  CS2R.32 R93, SR_CgaSize ;  /* 0x00000000005d7805 */ /* 0x000fca0000008a00 */
[----:B------:R-:W-:-:S05]  /*0e70*/  IMAD R93, R93, -0xa0, RZ ;  /* 0xffffff605d5d7824 */ /* 0x000fca00078e02ff */
[----:B------:R-:W-:-:S14]  /*0e80*/  R2UR UR4, R93 ;  /* 0x000000005d0472ca */ /* 0x000fdc00000e0000 */
[----:B------:R-:W3:Y:S01]  /*0e90*/  LDCU UR4, c[0x0][UR4+0x2b4] ;  /* 0x00005680040477ac */ /* 0x000ee20008000800 */
[----:B------:R-:W4:Y:S01]  /*0ea0*/  S2UR UR21, SR_CTAID.Y ;  /* 0x00000000001579c3 */ /* 0x000f220000002600 */
[----:B------:R-:W-:-:S05]  /*0eb0*/  CS2R.32 R93, SR_CgaSize ;  /* 0x00000000005d7805 */ /* 0x000fca0000008a00 */
[----:B------:R-:W-:-:S05]  /*0ec0*/  IMAD R93, R93, -0xa0, RZ ;  /* 0xffffff605d5d7824 */ /* 0x000fca00078e02ff */
[----:B------:R-:W-:-:S14]  /*0ed0*/  R2UR UR7, R93 ;  /* 0x000000005d0772ca */ /* 0x000fdc00000e0000 */
[----:B------:R-:W3:Y:S01]  /*0ee0*/  LDCU UR7, c[0x0][UR7+0x2a0] ;  /* 0x00005400070777ac */ /* 0x000ee20008000800 */
[----:B------:R-:W-:-:S05]  /*0ef0*/  CS2R.32 R93, SR_CgaSize ;  /* 0x00000000005d7805 */ /* 0x000fca0000008a00 */
[----:B------:R-:W-:-:S05]  /*0f00*/  IMAD R93, R93, -0xa0, RZ ;  /* 0xffffff605d5d7824 */ /* 0x000fca00078e02ff */
[----:B------:R-:W-:-:S14]  /*0f10*/  R2UR UR8, R93 ;  /* 0x000000005d0872ca */ /* 0x000fdc00000e0000 */
[----:B------:R-:W3:Y:S01]  /*0f20*/  LDCU UR8, c[0x0][UR8+0x2a4] ;  /* 0x00005480080877ac */ /* 0x000ee20008000800 */
[----:B------:R-:W-:Y:S02]  /*0f30*/  ULOP3.LUT UR72, UR66, 0x3, URZ, 0xc0, !UPT ;  /* 0x0000000342487892 */ /* 0x000fe4000f8ec0ff */
[----:B------:R-:W-:Y:S02]  /*0f40*/  USHF.R.U32.HI UR59, URZ, 0x2, UR66 ;  /* 0x00000002ff3b7899 */ /* 0x000fe40008011642 */
[----:B------:R-:W-:Y:S02]  /*0f50*/  UISETP.GT.U32.AND UP1, UPT, UR72, 0xffff, UPT ;  /* 0x0000ffff4800788c */ /* 0x000fe4000bf24070 */
[----:B------:R-:W-:Y:S01]  /*0f60*/  USHF.L.U32 UR56, UR66, 0xb, URZ ;  /* 0x0000000b42387899 */ /* 0x000fe200080006ff */
[----:B-1----:R-:W-:Y:S01]  /*0f70*/  I2FP.F32.U32 R3, UR20 ;  /* 0x0000001400037c45 */ /* 0x002fe20008201000 */
[----:B------:R-:W-:Y:S01]  /*0f80*/  USHF.L.U32 UR60, UR66, 0x7, URZ ;  /* 0x00000007423c7899 */ /* 0x000fe200080006ff */
[----:B------:R-:W1:Y:S03]  /*0f90*/  LDCU UR25, c[0x0][0xf24] ;  /* 0x0001e480ff1977ac */ /* 0x000e660008000800 */
[----:B--2---:R-:W-:Y:S01]  /*0fa0*/  FMUL R3, R3, UR5 ;  /* 0x0000000503037c20 */ /* 0x004fe20008400000 */
[----:B------:R-:W2:Y:S01]  /*0fb0*/  LDCU UR39, c[0x0][0xf24] ;  /* 0x0001e480ff2777ac */ /* 0x000ea20008000800 */
[----:B----4-:R-:W-:-:S04]  /*0fc0*/  I2FP.F32.U32 R0, UR21 ;  /* 0x0000001500007c45 */ /* 0x010fc80008201000 */
[----:B------:R-:W4:Y:S01]  /*0fd0*/  F2I.U32.TRUNC.NTZ R3, R3 ;  /* 0x0000000300037305 */ /* 0x000f22000020f000 */
[----:B------:R-:W1:Y:S01]  /*0fe0*/  LDCU UR27, c[0x0][0xf30] ;  /* 0x0001e600ff1b77ac */ /* 0x000e620008000800 */
[----:B---3--:R-:W-:Y:S01]  /*0ff0*/  FMUL R0, R0, UR4 ;  /* 0x0000000400007c20 */ /* 0x008fe20008400000 */
[----:B------:R-:W-:Y:S02]  /*1000*/  ULOP3.LUT UR4, UR66, 0x4, URZ, 0xc0, !UPT ;  /* 0x0000000442047892 */ /* 0x000fe4000f8ec0ff */
[----:B------:R-:W-:-:S03]  /*1010*/  USHF.L.U32 UR38, UR66, 0x8, URZ ;  /* 0x0000000842267899 */ /* 0x000fc600080006ff */
[----:B------:R-:W3:Y:S01]  /*1020*/  F2I.U32.TRUNC.NTZ R0, R0 ;  /* 0x0000000000007305 */ /* 0x000ee2000020f000 */
[----:B------:R-:W-:Y:S01]  /*1030*/  UISETP.GT.U32.AND UP0, UPT, UR4, 0xffff, UPT ;  /* 0x0000ffff0400788c */ /* 0x000fe2000bf04070 */
[----:B------:R-:W-:Y:S01]  /*1040*/  UMOV UR29, 0x11 ;  /* 0x00000011001d7882 */ /* 0x000fe20000000000 */
[----:B------:R-:W-:Y:S02]  /*1050*/  USEL UR53, UR72, 0xffff, !UP1 ;  /* 0x0000ffff48357887 */ /* 0x000fe4000c800000 */
[----:B------:R-:W-:Y:S01]  /*1060*/  USEL UR45, UR4, 0xffff, !UP0 ;  /* 0x0000ffff042d7887 */ /* 0x000fe2000c000000 */
[----:B----4-:R-:W-:Y:S02]  /*1070*/  R2UR UR5, R3 ;  /* 0x00000000030572ca */ /* 0x010fe400000e0000 */
[----:B---3--:R-:W-:Y:S02]  /*1080*/  R2UR UR6, R0 ;  /* 0x00000000000672ca */ /* 0x008fe400000e0000 */
[----:B------:R-:W-:-:S09]  /*1090*/  PRMT R0, RZ, 0x7610, R0 ;  /* 0x00007610ff007816 */ /* 0x000fd20000000000 */
[----:B------:R-:W-:-:S04]  /*10a0*/  UIADD3 UR5, UPT, UPT, -UR5, URZ, URZ ;  /* 0x000000ff05057290 */ /* 0x000fc8000fffe1ff */
[----:B------:R-:W-:Y:S02]  /*10b0*/  UIMAD UR5, UR7, UR5, UR20 ;  /* 0x00000005070572a4 */ /* 0x000fe4000f8e0214 */
[----:B------:R-:W-:-:S04]  /*10c0*/  UIADD3 UR4, UPT, UPT, -UR6, URZ, URZ ;  /* 0x000000ff06047290 */ /* 0x000fc8000fffe1ff */
[----:B------:R-:W-:Y:S01]  /*10d0*/  IMAD.U32 R93, RZ, RZ, UR5 ;  /* 0x00000005ff5d7e24 */ /* 0x000fe2000f8e00ff */
[----:B------:R-:W-:-:S06]  /*10e0*/  UIMAD UR4, UR8, UR4, UR21 ;  /* 0x00000004080472a4 */ /* 0x000fcc000f8e0215 */
[----:B------:R-:W-:Y:S01]  /*10f0*/  IMAD.U32 R92, RZ, RZ, UR4 ;  /* 0x00000004ff5c7e24 */ /* 0x000fe2000f8e00ff */
[----:B-12---:R-:W-:Y:S06]  /*1100*/  BRA.U UP5, `(.L_x_17) ;  /* 0x0000000105747547 */ /* 0x006fec000b800000 */
[----:B------:R-:W-:Y:S02]  /*1110*/  R2UR UR4, R92 ;  /* 0x000000005c0472ca */ /* 0x000fe400000e0000 */
[----:B------:R-:W-:-:S11]  /*1120*/  R2UR UR8, R93 ;  /* 0x000000005d0872ca */ /* 0x000fd600000e0000 */
[----:B------:R-:W-:Y:S02]  /*1130*/  UISETP.NE.AND UP2, UPT, UR4, URZ, UPT ;  /* 0x000000ff0400728c */ /* 0x000fe4000bf45270 */
[----:B------:R-:W-:Y:S02]  /*1140*/  UISETP.NE.AND UP3, UPT, UR4, 0x1, UPT ;  /* 0x000000010400788c */ /* 0x000fe4000bf65270 */
[----:B------:R-:W-:Y:S02]  /*1150*/  UISETP.NE.AND UP0, UPT, UR8, URZ, UP2 ;  /* 0x000000ff0800728c */ /* 0x000fe40009705270 */
[----:B------:R-:W-:Y:S02]  /*1160*/  USEL UR4, URZ, 0x10, UP3 ;  /* 0x00000010ff047887 */ /* 0x000fe40009800000 */
[----:B------:R-:W-:Y:S02]  /*1170*/  USEL UR11, URZ, 0x1, UP0 ;  /* 0x00000001ff0b7887 */ /* 0x000fe40008000000 */
[----:B------:R-:W-:-:S02]  /*1180*/  UISETP.NE.AND UP0, UPT, UR8, URZ, UPT ;  /* 0x000000ff0800728c */ /* 0x000fc4000bf05270 */
[----:B------:R-:W-:Y:S02]  /*1190*/  USEL UR5, URZ, 0x2, UP2 ;  /* 0x00000002ff057887 */ /* 0x000fe40009000000 */
[----:B------:R-:W-:Y:S02]  /*11a0*/  USEL UR9, UR4, 0x10, UP0 ;  /* 0x0000001004097887 */ /* 0x000fe40008000000 */
[----:B------:R-:W-:Y:S02]  /*11b0*/  UISETP.NE.AND UP0, UPT, UR8, 0x1, UPT ;  /* 0x000000010800788c */ /* 0x000fe4000bf05270 */
[----:B------:R-:W-:Y:S02]  /*11c0*/  USEL UR4, URZ, 0x20, UP3 ;  /* 0x00000020ff047887 */ /* 0x000fe40009800000 */
[----:B------:R-:W-:Y:S02]  /*11d0*/  UISETP.NE.AND UP1, UPT, UR8, 0x2, UPT ;  /* 0x000000020800788c */ /* 0x000fe4000bf25270 */
[----:B------:R-:W-:-:S02]  /*11e0*/  USEL UR6, URZ, 0x4, UP2 ;  /* 0x00000004ff067887 */ /* 0x000fc40009000000 */
[----:B------:R-:W-:Y:S02]  /*11f0*/  USEL UR7, UR5, 0x2, UP0 ;  /* 0x0000000205077887 */ /* 0x000fe40008000000 */
[----:B------:R-:W-:Y:S02]  /*1200*/  USEL UR10, UR4, 0x20, UP0 ;  /* 0x00000020040a7887 */ /* 0x000fe40008000000 */
[----:B------:R-:W-:Y:S02]  /*1210*/  UISETP.NE.AND UP0, UPT, UR8, 0x3, UPT ;  /* 0x000000030800788c */ /* 0x000fe4000bf05270 */
[----:B------:R-:W-:Y:S02]  /*1220*/  USEL UR5, URZ, 0x40, UP3 ;  /* 0x00000040ff057887 */ /* 0x000fe40009800000 */
[----:B------:R-:W-:Y:S02]  /*1230*/  USEL UR8, UR6, 0x4, UP1 ;  /* 0x0000000406087887 */ /* 0x000fe40008800000 */
[----:B------:R-:W-:-:S02]  /*1240*/  USEL UR4, URZ, 0x8, UP2 ;  /* 0x00000008ff047887 */ /* 0x000fc40009000000 */
[----:B------:R-:W-:Y:S02]  /*1250*/  UIADD3 UR6, UPT, UPT, UR7, UR9, UR11 ;  /* 0x0000000907067290 */ /* 0x000fe4000fffe00b */
[----:B------:R-:W-:Y:S02]  /*1260*/  USEL UR7, UR5, 0x40, UP1 ;  /* 0x0000004005077887 */ /* 0x000fe40008800000 */
[----:B------:R-:W-:Y:S02]  /*1270*/  USEL UR12, URZ, 0x80, UP3 ;  /* 0x00000080ff0c7887 */ /* 0x000fe40009800000 */
[----:B------:R-:W-:Y:S02]  /*1280*/  USEL UR4, UR4, 0x8, UP0 ;  /* 0x0000000804047887 */ /* 0x000fe40008000000 */
[----:B------:R-:W-:Y:S02]  /*1290*/  UIADD3 UR5, UPT, UPT, UR8, UR10, UR6 ;  /* 0x0000000a08057290 */ /* 0x000fe4000fffe006 */
[----:B------:R-:W-:-:S02]  /*12a0*/  USEL UR6, UR12, 0x80, UP0 ;  /* 0x000000800c067887 */ /* 0x000fc40008000000 */
[----:B------:R-:W-:-:S04]  /*12b0*/  UIADD3 UR4, UPT, UPT, UR4, UR7, UR5 ;  /* 0x0000000704047290 */ /* 0x000fc8000fffe005 */
[----:B------:R-:W-:-:S06]  /*12c0*/  UIADD3 UR4, UPT, UPT, UR4, UR6, URZ ;  /* 0x0000000604047290 */ /* 0x000fcc000fffe0ff */
[----:B------:R-:W-:-:S07]  /*12d0*/  IMAD.U32 R0, RZ, RZ, UR4 ;  /* 0x00000004ff007e24 */ /* 0x000fce000f8e00ff */
.L_x_17:
[----:B------:R-:W1:Y:S01]  /*12e0*/  S2UR UR52, SR_CTAID.Z ;  /* 0x00000000003479c3 */ /* 0x000e620000002700 */
[----:B------:R-:W-:Y:S01]  /*12f0*/  UISETP.GE.AND UP0, UPT, UR25, 0x1, UPT ;  /* 0x000000011900788c */ /* 0x000fe2000bf06270 */
[----:B------:R-:W-:-:S08]  /*1300*/  UMOV UR28, 0xf ;  /* 0x0000000f001c7882 */ /* 0x000fd00000000000 */
[----:B------:R-:W-:Y:S05]  /*1310*/  BRA.U !UP0, `(.L_x_18) ;  /* 0x0000000108d47547 */ /* 0x000fea000b800000 */
[----:B------:R-:W2:Y:S01]  /*1320*/  LDCU.128 UR12, c[0x0][0xf10] ;  /* 0x0001e200ff0c77ac */ /* 0x000ea20008000c00 */
[----:B------:R-:W3:Y:S01]  /*1330*/  LDCU UR6, c[0x0][0x370] ;  /* 0x00006e00ff0677ac */ /* 0x000ee20008000800 */
[----:B------:R-:W4:Y:S01]  /*1340*/  LDCU UR5, c[0x0][0x374] ;  /* 0x00006e80ff0577ac */ /* 0x000f220008000800 */
[----:B------:R-:W1:Y:S01]  /*1350*/  LDCU UR26, c[0x0][0xf0c] ;  /* 0x0001e180ff1a77ac */ /* 0x000e620008000800 */
[----:B------:R-:W1:Y:S01]  /*1360*/  LDCU UR4, c[0x0][0xf20] ;  /* 0x0001e400ff0477ac */ /* 0x000e620008000800 */
[----:B------:R-:W1:Y:S01]  /*1370*/  LDCU.64 UR8, c[0x0][0xf28] ;  /* 0x0001e500ff0877ac */ /* 0x000e620008000a00 */
[----:B--2---:R-:W-:Y:S02]  /*1380*/  UISETP.NE.AND UP0, UPT, UR14, 0x1, UPT ;  /* 0x000000010e00788c */ /* 0x004fe4000bf05270 */
[----:B----4-:R-:W-:Y:S02]  /*1390*/  UIMAD.WIDE.U32 UR10, UR5, UR15, URZ ;  /* 0x0000000f050a72a5 */ /* 0x010fe4000f8e00ff */
[----:B---3--:R-:W-:-:S02]  /*13a0*/  UIMAD.WIDE.U32 UR18, UR6, UR12, URZ ;  /* 0x0000000c061272a5 */ /* 0x008fc4000f8e00ff */
[----:B-1----:R-:W-:Y:S02]  /*13b0*/  UISETP.NE.AND UP1, UPT, UR26, 0x1, UPT ;  /* 0x000000011a00788c */ /* 0x002fe4000bf25270 */
[----:B------:R-:W-:Y:S01]  /*13c0*/  UISETP.NE.AND UP2, UPT, UR25, 0x1, UPT ;  /* 0x000000011900788c */ /* 0x000fe2000bf45270 */
[----:B------:R-:W-:Y:S02]  /*13d0*/  UMOV UR10, UR11 ;  /* 0x0000000b000a7c82 */ /* 0x000fe40008000000 */
[----:B------:R-:W-:Y:S01]  /*13e0*/  UMOV UR18, UR19 ;  /* 0x0000001300127c82 */ /* 0x000fe20008000000 */
[----:B------:R-:W-:Y:S02]  /*13f0*/  @UP0 USHF.R.U32.HI UR5, URZ, UR4, UR10 ;  /* 0x00000004ff050299 */ /* 0x000fe4000801160a */
[----:B------:R-:W-:Y:S02]  /*1400*/  UIMAD.WIDE.U32 UR22, UR21, UR15, URZ ;  /* 0x0000000f151672a5 */ /* 0x000fe4000f8e00ff */
[----:B------:R-:W-:-:S02]  /*1410*/  UIMAD.WIDE.U32 UR10, UR5, UR8, URZ ;  /* 0x00000008050a72a5 */ /* 0x000fc4000f8e00ff */
[----:B------:R-:W-:Y:S02]  /*1420*/  @UP1 USHF.R.U32.HI UR6, URZ, UR13, UR18 ;  /* 0x0000000dff061299 */ /* 0x000fe40008011612 */
[----:B------:R-:W-:Y:S02]  /*1430*/  UIMAD.WIDE.U32 UR16, UR20, UR12, URZ ;  /* 0x0000000c141072a5 */ /* 0x000fe4000f8e00ff */
[----:B------:R-:W-:Y:S01]  /*1440*/  UIMAD.WIDE.U32 UR18, UR6, UR8, URZ ;  /* 0x00000008061272a5 */ /* 0x000fe2000f8e00ff */
[----:B------:R-:W-:Y:S01]  /*1450*/  UMOV UR22, UR23 ;  /* 0x0000001700167c82 */ /* 0x000fe20008000000 */
[----:B------:R-:W-:Y:S01]  /*1460*/  UMOV UR10, UR11 ;  /* 0x0000000b000a7c82 */ /* 0x000fe20008000000 */
[----:B------:R-:W-:Y:S02]  /*1470*/  USHF.R.U32.HI UR22, URZ, UR4, UR22 ;  /* 0x00000004ff167299 */ /* 0x000fe40008011616 */
[----:B------:R-:W-:Y:S02]  /*1480*/  @UP2 USHF.R.U32.HI UR5, URZ, UR9, UR10 ;  /* 0x00000009ff052299 */ /* 0x000fe4000801160a */
[----:B------:R-:W-:Y:S01]  /*1490*/  UMOV UR7, UR19 ;  /* 0x0000001300077c82 */ /* 0x000fe20008000000 */
[----:B------:R-:W-:Y:S01]  /*14a0*/  UMOV UR16, UR17 ;  /* 0x0000001100107c82 */ /* 0x000fe20008000000 */
[----:B------:R-:W-:-:S02]  /*14b0*/  @UP2 USHF.R.U32.HI UR6, URZ, UR9, UR7 ;  /* 0x00000009ff062299 */ /* 0x000fc40008011607 */
[----:B------:R-:W-:Y:S02]  /*14c0*/  USHF.R.U32.HI UR13, URZ, UR13, UR16 ;  /* 0x0000000dff0d7299 */ /* 0x000fe40008011610 */
[----:B------:R-:W-:Y:S02]  /*14d0*/  USEL UR4, UR21, UR22, !UP0 ;  /* 0x0000001615047287 */ /* 0x000fe4000c000000 */
[----:B------:R-:W-:Y:S02]  /*14e0*/  UIMAD UR7, UR5, UR25, URZ ;  /* 0x00000019050772a4 */ /* 0x000fe4000f8e02ff */
[----:B------:R-:W-:Y:S02]  /*14f0*/  USEL UR5, UR20, UR13, !UP1 ;  /* 0x0000000d14057287 */ /* 0x000fe4000c800000 */
[----:B------:R-:W-:Y:S02]  /*1500*/  UIMAD UR12, UR6, UR25, URZ ;  /* 0x00000019060c72a4 */ /* 0x000fe4000f8e02ff */
[----:B------:R-:W-:-:S02]  /*1510*/  UISETP.GE.AND UP0, UPT, UR4, UR7, UPT ;  /* 0x000000070400728c */ /* 0x000fc4000bf06270 */
[----:B------:R-:W-:Y:S02]  /*1520*/  UIMAD.WIDE.U32 UR10, UR4, UR8, URZ ;  /* 0x00000008040a72a5 */ /* 0x000fe4000f8e00ff */
[----:B------:R-:W-:Y:S02]  /*1530*/  UISETP.GE.OR UP0, UPT, UR5, UR12, UP0 ;  /* 0x0000000c0500728c */ /* 0x000fe40008706670 */
[----:B------:R-:W-:Y:S02]  /*1540*/  UIMAD.WIDE.U32 UR12, UR5, UR8, URZ ;  /* 0x00000008050c72a5 */ /* 0x000fe4000f8e00ff */
[----:B------:R-:W-:Y:S01]  /*1550*/  UIADD3 UR10, UPT, UPT, -UR4, URZ, URZ ;  /* 0x000000ff040a7290 */ /* 0x000fe2000fffe1ff */
[----:B------:R-:W-:Y:S01]  /*1560*/  UMOV UR8, UR11 ;  /* 0x0000000b00087c82 */ /* 0x000fe20008000000 */
[----:B------:R-:W-:Y:S02]  /*1570*/  UIADD3 UR11, UPT, UPT, -UR5, URZ, URZ ;  /* 0x000000ff050b7290 */ /* 0x000fe4000fffe1ff */
[----:B------:R-:W-:-:S03]  /*1580*/  USHF.R.U32.HI UR8, URZ, UR9, UR8 ;  /* 0x00000009ff087299 */ /* 0x000fc60008011608 */
[----:B------:R-:W-:Y:S01]  /*1590*/  @!UP0 UMOV UR7, UR13 ;  /* 0x0000000d00078c82 */ /* 0x000fe20008000000 */
[----:B------:R-:W-:Y:S02]  /*15a0*/  UIMAD UR21, UR14, UR10, UR21 ;  /* 0x0000000a0e1572a4 */ /* 0x000fe4000f8e0215 */
[----:B------:R-:W-:Y:S02]  /*15b0*/  USEL UR8, UR4, UR8, !UP2 ;  /* 0x0000000804087287 */ /* 0x000fe4000d000000 */
[----:B------:R-:W-:Y:S02]  /*15c0*/  @!UP0 USHF.R.U32.HI UR7, URZ, UR9, UR7 ;  /* 0x00000009ff078299 */ /* 0x000fe40008011607 */
[----:B------:R-:W-:Y:S02]  /*15d0*/  UIADD3 UR9, UPT, UPT, -UR8, URZ, URZ ;  /* 0x000000ff08097290 */ /* 0x000fe4000fffe1ff */
[----:B------:R-:W-:Y:S02]  /*15e0*/  @!UP0 USEL UR7, UR5, UR7, !UP2 ;  /* 0x0000000705078287 */ /* 0x000fe4000d000000 */
[----:B------:R-:W-:-:S02]  /*15f0*/  UIMAD UR9, UR25, UR9, UR4 ;  /* 0x00000009190972a4 */ /* 0x000fc4000f8e0204 */
[----:B------:R-:W-:Y:S02]  /*1600*/  @!UP0 UIADD3 UR8, UPT, UPT, UR8, -UR7, URZ ;  /* 0x8000000708088290 */ /* 0x000fe4000fffe0ff */
[----:B------:R-:W-:Y:S02]  /*1610*/  @!UP0 UIMAD UR6, UR9, UR6, UR7 ;  /* 0x00000006090682a4 */ /* 0x000fe4000f8e0207 */
[----:B------:R-:W-:Y:S02]  /*1620*/  @!UP0 UIMAD UR4, UR8, UR25, UR5 ;  /* 0x00000019080482a4 */ /* 0x000fe4000f8e0205 */
[----:B------:R-:W-:Y:S02]  /*1630*/  UIMAD UR20, UR26, UR11, UR20 ;  /* 0x0000000b1a1472a4 */ /* 0x000fe4000f8e0214 */
[----:B------:R-:W-:Y:S01]  /*1640*/  UIMAD UR21, UR4, UR14, UR21 ;  /* 0x0000000e041572a4 */ /* 0x000fe2000f8e0215 */
[----:B------:R-:W-:Y:S02]  /*1650*/  @!UP0 UMOV UR5, UR6 ;  /* 0x0000000600058c82 */ /* 0x000fe40008000000 */
[----:B------:R-:W-:-:S12]  /*1660*/  UIMAD UR20, UR5, UR26, UR20 ;  /* 0x0000001a051472a4 */ /* 0x000fd8000f8e0214 */
.L_x_18:
[----:B------:R-:W-:Y:S02]  /*1670*/  UISETP.NE.AND UP0, UPT, UR27, 0x1, UPT ;  /* 0x000000011b00788c */ /* 0x000fe4000bf05270 */
[----:B------:R-:W-:Y:S02]  /*1680*/  ULOP3.LUT UR53, UR53, 0xffff, URZ, 0xc0, !UPT ;  /* 0x0000ffff35357892 */ /* 0x000fe4000f8ec0ff */
[----:B------:R-:W-:Y:S02]  /*1690*/  ULOP3.LUT UR45, UR45, 0xffff, URZ, 0xc0, !UPT ;  /* 0x0000ffff2d2d7892 */ /* 0x000fe4000f8ec0ff */
[----:B------:R-:W-:Y:S02]  /*16a0*/  ULOP3.LUT UR57, UR56, 0x2000, URZ, 0xc0, !UPT ;  /* 0x0000200038397892 */ /* 0x000fe4000f8ec0ff */
[----:B------:R-:W-:Y:S02]  /*16b0*/  UISETP.NE.AND UP1, UPT, UR24, 0x2, UPT ;  /* 0x000000021800788c */ /* 0x000fe4000bf25270 */
[----:B------:R-:W-:-:S02]  /*16c0*/  ULOP3.LUT UR59, UR59, 0x1, URZ, 0xc0, !UPT ;  /* 0x000000013b3b7892 */ /* 0x000fc4000f8ec0ff */
[----:B------:R-:W-:Y:S02]  /*16d0*/  ULOP3.LUT UR56, UR56, 0x1800, URZ, 0xc0, !UPT ;  /* 0x0000180038387892 */ /* 0x000fe4000f8ec0ff */
[----:B------:R-:W-:Y:S02]  /*16e0*/  ULOP3.LUT UR38, UR38, 0x300, URZ, 0xc0, !UPT ;  /* 0x0000030026267892 */ /* 0x000fe4000f8ec0ff */
[----:B------:R-:W-:Y:S02]  /*16f0*/  ULOP3.LUT UR10, UR60, 0x80, URZ, 0xc0, !UPT ;  /* 0x000000803c0a7892 */ /* 0x000fe4000f8ec0ff */
[----:B------:R-:W-:Y:S02]  /*1700*/  USHF.L.U32 UR53, UR29, UR53, URZ ;  /* 0x000000351d357299 */ /* 0x000fe400080006ff */
[----:B------:R-:W-:Y:S01]  /*1710*/  USHF.L.U32 UR45, UR28, UR45, URZ ;  /* 0x0000002d1c2d7299 */ /* 0x000fe200080006ff */
[----:B------:R-:W-:Y:S11]  /*1720*/  BRA.U UP0, `(.L_x_19) ;  /* 0x0000000100447547 */ /* 0x000ff6000b800000 */
[----:B------:R-:W2:Y:S01]  /*1730*/  LDCU.128 UR12, c[0x0][0xf10] ;  /* 0x0001e200ff0c77ac */ /* 0x000ea20008000c00 */
[----:B------:R-:W3:Y:S01]  /*1740*/  LDCU UR8, c[0x0][0xf0c] ;  /* 0x0001e180ff0877ac */ /* 0x000ee20008000800 */
[----:B------:R-:W4:Y:S01]  /*1750*/  LDCU UR9, c[0x0][0xf20] ;  /* 0x0001e400ff0977ac */ /* 0x000f220008000800 */
[----:B--2---:R-:W-:Y:S02]  /*1760*/  UIMAD.WIDE.U32 UR6, UR20, UR12, URZ ;  /* 0x0000000c140672a5 */ /* 0x004fe4000f8e00ff */
[----:B------:R-:W-:Y:S02]  /*1770*/  UIMAD.WIDE.U32 UR4, UR21, UR15, URZ ;  /* 0x0000000f150472a5 */ /* 0x000fe4000f8e00ff */
[----:B---3--:R-:W-:Y:S02]  /*1780*/  UISETP.NE.AND UP2, UPT, UR8, 0x1, UPT ;  /* 0x000000010800788c */ /* 0x008fe4000bf45270 */
[----:B------:R-:W-:Y:S01]  /*1790*/  UISETP.NE.AND UP0, UPT, UR14, 0x1, UPT ;  /* 0x000000010e00788c */ /* 0x000fe2000bf05270 */
[----:B------:R-:W-:-:S02]  /*17a0*/  UMOV UR6, UR7 ;  /* 0x0000000700067c82 */ /* 0x000fc40008000000 */
[----:B------:R-:W-:Y:S01]  /*17b0*/  UMOV UR4, UR5 ;  /* 0x0000000500047c82 */ /* 0x000fe20008000000 */
[----:B------:R-:W-:Y:S02]  /*17c0*/  USHF.R.U32.HI UR13, URZ, UR13, UR6 ;  /* 0x0000000dff0d7299 */ /* 0x000fe40008011606 */
[----:B----4-:R-:W-:Y:S02]  /*17d0*/  USHF.R.U32.HI UR4, URZ, UR9, UR4 ;  /* 0x00000009ff047299 */ /* 0x010fe40008011604 */
[----:B------:R-:W-:Y:S02]  /*17e0*/  USEL UR5, UR20, UR13, !UP2 ;  /* 0x0000000d14057287 */ /* 0x000fe4000d000000 */
[----:B------:R-:W-:-:S04]  /*17f0*/  USEL UR4, UR21, UR4, !UP0 ;  /* 0x0000000415047287 */ /* 0x000fc8000c000000 */
[----:B------:R-:W-:Y:S02]  /*1800*/  UIADD3 UR6, UPT, UPT, UR5, -UR4, URZ ;  /* 0x8000000405067290 */ /* 0x000fe4000fffe0ff */
[----:B------:R-:W-:Y:S02]  /*1810*/  UIADD3 UR4, UPT, UPT, -UR5, UR4, URZ ;  /* 0x0000000405047290 */ /* 0x000fe4000fffe1ff */
[----:B------:R-:W-:Y:S02]  /*1820*/  UIMAD UR21, UR6, UR14, UR21 ;  /* 0x0000000e061572a4 */ /* 0x000fe4000f8e0215 */
[----:B------:R-:W-:-:S12]  /*1830*/  UIMAD UR20, UR4, UR8, UR20 ;  /* 0x00000008041472a4 */ /* 0x000fd8000f8e0214 */
.L_x_19:
[----:B------:R-:W-:Y:S05]  /*1840*/  BRA.U !UP6, `(.L_x_20) ;  /* 0x000000010e0c7547 */ /* 0x000fea000b800000 */
[----:B------:R-:W-:Y:S01]  /*1850*/  UCGABAR_WAIT ;  /* 0x0000000000007dc7 */ /* 0x000fe20008000000 */
[----:B------:R-:W-:Y:S01]  /*1860*/  CCTL.IVALL ;  /* 0x00000000ff00798f */ /* 0x000fe20002000000 */
[----:B------:R-:W-:Y:S05]  /*1870*/  BRA `(.L_x_21) ;  /* 0x0000000000047947 */ /* 0x000fea0003800000 */
.L_x_20:
[----:B------:R-:W-:Y:S06]  /*1880*/  BAR.SYNC.DEFER_BLOCKING 0x0 ;  /* 0x0000000000007b1d */ /* 0x000fec0000010000 */
.L_x_21:
[----:B------:R-:W-:Y:S05]  /*1890*/  BRA.U UP1, `(.L_x_22) ;  /* 0x0000001901007547 */ /* 0x000fea000b800000 */
[----:B------:R-:W2:Y:S01]  /*18a0*/  LDCU UR6, c[0x0][0x38c] ;  /* 0x00007180ff0677ac */ /* 0x000ea20008000800 */
[----:B------:R-:W-:Y:S01]  /*18b0*/  PLOP3.LUT P2, PT, PT, PT, UP4, 0x80, 0x8 ;  /* 0x000000000008781c */ /* 0x000fe20003f4f048 */
[----:B------:R-:W-:Y:S01]  /*18c0*/  IMAD.MOV.U32 R12, RZ, RZ, 0x1 ;  /* 0x00000001ff0c7424 */ /* 0x000fe200078e00ff */
[----:B------:R-:W-:Y:S01]  /*18d0*/  ISETP.EQ.OR P3, PT, R2, RZ, P4 ;  /* 0x000000ff0200720c */ /* 0x000fe20002762670 */
[----:B------:R-:W-:Y:S01]  /*18e0*/  UISETP.NE.AND UP1, UPT, UR24, URZ, UPT ;  /* 0x000000ff1800728c */ /* 0x000fe2000bf25270 */
[----:B------:R-:W-:Y:S02]  /*18f0*/  PLOP3.LUT P2, PT, P2, PT, PT, 0x8, 0x80 ;  /* 0x000000000080781c */ /* 0x000fe4000174e170 */
[----:B------:R-:W-:Y:S01]  /*1900*/  CS2R R10, SRZ ;  /* 0x00000000000a7805 */ /* 0x000fe2000001ff00 */
[----:B------:R-:W-:Y:S01]  /*1910*/  IMAD.MOV.U32 R9, RZ, RZ, RZ ;  /* 0x000000ffff097224 */ /* 0x000fe200078e00ff */
[----:B------:R-:W3:Y:S01]  /*1920*/  LDCU UR68, c[0x0][0x370] ;  /* 0x00006e00ff4477ac */ /* 0x000ee20008000800 */
[----:B------:R-:W-:Y:S01]  /*1930*/  IMAD.MOV.U32 R8, RZ, RZ, 0x1 ;  /* 0x00000001ff087424 */ /* 0x000fe200078e00ff */
[----:B------:R-:W4:Y:S01]  /*1940*/  LDCU.64 UR54, c[0x0][0x348] ;  /* 0x00006900ff3677ac */ /* 0x000f220008000a00 */
[----:B------:R-:W1:Y:S01]  /*1950*/  LDCU UR67, c[0x0][0x374] ;  /* 0x00006e80ff4377ac */ /* 0x000e620008000800 */
[----:B--2---:R-:W-:-:S02]  /*1960*/  UIADD3 UR5, UPT, UPT, UR6, 0xff, URZ ;  /* 0x000000ff06057890 */ /* 0x004fc4000fffe0ff */
[----:B------:R-:W-:Y:S02]  /*1970*/  UIADD3 UR73, UPT, UPT, UR6, 0x1fe, URZ ;  /* 0x000001fe06497890 */ /* 0x000fe4000fffe0ff */
[----:B------:R-:W-:Y:S02]  /*1980*/  USHF.R.S32.HI UR4, URZ, 0x1f, UR5 ;  /* 0x0000001fff047899 */ /* 0x000fe40008011405 */
[----:B------:R-:W-:Y:S02]  /*1990*/  USEL UR61, UR61, 0x2, UP1 ;  /* 0x000000023d3d7887 */ /* 0x000fe40008800000 */
[----:B------:R-:W-:Y:S01]  /*19a0*/  ULEA.HI UR4, UR4, UR5, URZ, 0x8 ;  /* 0x0000000504047291 */ /* 0x000fe2000f8f40ff */
[----:B------:R-:W-:-:S03]  /*19b0*/  UMOV UR29, URZ ;  /* 0x000000ff001d7c82 */ /* 0x000fc60008000000 */
[----:B------:R-:W-:Y:S02]  /*19c0*/  USHF.R.S32.HI UR70, URZ, 0x8, UR4 ;  /* 0x00000008ff467899 */ /* 0x000fe40008011404 */
[----:B------:R-:W-:Y:S02]  /*19d0*/  UIADD3 UR4, UPT, UPT, UR6, -0x1, URZ ;  /* 0xffffffff06047890 */ /* 0x000fe4000fffe0ff */
[----:B------:R-:W-:Y:S02]  /*19e0*/  UISETP.LT.U32.AND UP0, UPT, UR70, 0x4, UPT ;  /* 0x000000044600788c */ /* 0x000fe4000bf01070 */
[----:B------:R-:W-:Y:S02]  /*19f0*/  UISETP.GE.U32.AND UP2, UPT, UR4, -0x1ff, UPT ;  /* 0xfffffe010400788c */ /* 0x000fe4000bf46070 */
[----:B------:R-:W-:-:S04]  /*1a00*/  USEL UR69, UR70, 0x4, UP0 ;  /* 0x0000000446457887 */ /* 0x000fc80008000000 */
[----:B------:R-:W-:Y:S02]  /*1a10*/  UIADD3 UR58, UPT, UPT, UR69, -0x1, URZ ;  /* 0xffffffff453a7890 */ /* 0x000fe4000fffe0ff */
[----:B------:R-:W-:-:S03]  /*1a20*/  UIADD3 UR71, UPT, UPT, UR70, -UR69, URZ ;  /* 0x8000004546477290 */ /* 0x000fc6000fffe0ff */
[----:B------:R-:W-:-:S04]  /*1a30*/  @UP2 UIADD3 UR58, UPT, UPT, UR69, URZ, URZ ;  /* 0x000000ff453a2290 */ /* 0x000fc8000fffe0ff */
[----:B-1-34-:R-:W-:-:S12]  /*1a40*/  UIADD3 UR58, UPT, UPT, UR58, 0x1, URZ ;  /* 0x000000013a3a7890 */ /* 0x01afd8000fffe0ff */
.L_x_46:
[----:B------:R-:W-:Y:S01]  /*1a50*/  UISETP.NE.AND UP0, UPT, UR66, URZ, UPT ;  /* 0x000000ff4200728c */ /* 0x000fe2000bf05270 */
[----:B------:R-:W1:Y:S08]  /*1a60*/  S2UR UR66, SR_CgaCtaId ;  /* 0x00000000004279c3 */ /* 0x000e700000008800 */
[----:B---3--:R-:W-:Y:S05]  /*1a70*/  BRA.U UP0, `(.L_x_23) ;  /* 0x0000000100347547 */ /* 0x008fea000b800000 */
[----:B------:R-:W2:Y:S01]  /*1a80*/  S2R R0, SR_CgaCtaId ;  /* 0x0000000000007919 */ /* 0x000ea20000008800 */
[----:B------:R-:W-:-:S04]  /*1a90*/  MOV R2, 0x400 ;  /* 0x0000040000027802 */ /* 0x000fc80000000f00 */
[----:B--2---:R-:W-:Y:S02]  /*1aa0*/  LEA R0, R0, R2, 0x18 ;  /* 0x0000000200007211 */ /* 0x004fe400078ec0ff */
[----:B------:R-:W-:-:S03]  /*1ab0*/  SHF.L.U32 R2, R8, 0x1f, RZ ;  /* 0x0000001f08027819 */ /* 0x000fc600000006ff */
[----:B------:R-:W-:-:S04]  /*1ac0*/  IMAD R0, R9, 0x8, R0 ;  /* 0x0000000809007824 */ /* 0x000fc800078e0200 */
[----:B------:R-:W2:Y:S02]  /*1ad0*/  SYNCS.PHASECHK.TRANS64.TRYWAIT P0, [R0+URZ+0xd0], R2 ;  /* 0x0000d002000075a7 */ /* 0x000ea400080011ff */
[----:B--2---:R-:W-:Y:S05]  /*1ae0*/  @!P0 BRA `(.L_x_24) ;  /* 0x000000a000448947 */ /* 0x004fea0003800000 */
.L_x_156:
[----:B------:R-:W-:Y:S01]  /*1af0*/  VIADD R9, R9, 0x1 ;  /* 0x0000000109097836 */ /* 0x000fe20000000000 */
[----:B------:R2:W-:Y:S04]  /*1b00*/  SYNCS.ARRIVE.TRANS64.A1T0 RZ, [R0+URZ+0xc0], RZ ;  /* 0x0000c0ff00ff79a7 */ /* 0x0005e800081000ff */
[----:B------:R-:W-:-:S04]  /*1b10*/  ISETP.NE.AND P0, PT, R9, 0x2, PT ;  /* 0x000000020900780c */ /* 0x000fc80003f05270 */
[----:B------:R-:W-:Y:S02]  /*1b20*/  SEL R9, R9, RZ, P0 ;  /* 0x000000ff09097207 */ /* 0x000fe40000000000 */
[----:B--2---:R-:W-:-:S04]  /*1b30*/  SEL R0, RZ, 0x1, P0 ;  /* 0x00000001ff007807 */ /* 0x004fc80000000000 */
[----:B------:R-:W-:-:S07]  /*1b40*/  LOP3.LUT R8, R8, R0, RZ, 0x3c, !PT ;  /* 0x0000000008087212 */ /* 0x000fce00078e3cff */
.L_x_23:
[----:B------:R-:W-:Y:S01]  /*1b50*/  UMOV UR6, 0x400 ;  /* 0x0000040000067882 */ /* 0x000fe20000000000 */
[----:B------:R-:W-:Y:S01]  /*1b60*/  SHF.L.U32 R0, R12, 0x1f, RZ ;  /* 0x0000001f0c007819 */ /* 0x000fe200000006ff */
[----:B-1----:R-:W-:Y:S02]  /*1b70*/  ULEA UR6, UR66, UR6, 0x18 ;  /* 0x0000000642067291 */ /* 0x002fe4000f8ec0ff */
[----:B------:R-:W-:Y:S02]  /*1b80*/  UISETP.GE.U32.AND UP0, UPT, UR73, 0x1ff, UPT ;  /* 0x000001ff4900788c */ /* 0x000fe4000bf06070 */
[----:B------:R-:W-:Y:S02]  /*1b90*/  ULEA UR4, UR29, UR6, 0x3 ;  /* 0x000000061d047291 */ /* 0x000fe4000f8e18ff */
[----:B------:R-:W-:Y:S02]  /*1ba0*/  ULEA UR51, UR20, UR59, 0x1 ;  /* 0x0000003b14337291 */ /* 0x000fe4000f8e08ff */
[----:B------:R-:W-:-:S02]  /*1bb0*/  ULEA UR35, UR21, UR72, 0x2 ;  /* 0x0000004815237291 */ /* 0x000fc4000f8e10ff */
[----:B------:R-:W-:Y:S02]  /*1bc0*/  ULEA.HI UR12, UR21, UR21, URZ, 0x1 ;  /* 0x00000015150c7291 */ /* 0x000fe4000f8f08ff */
[----:B------:R-:W-:Y:S01]  /*1bd0*/  USHF.L.U32 UR51, UR51, 0x6, URZ ;  /* 0x0000000633337899 */ /* 0x000fe200080006ff */
[----:B------:R1:W2:Y:S01]  /*1be0*/  SYNCS.PHASECHK.TRANS64.TRYWAIT P1, [UR4+0x20], R0 ;  /* 0x00002000ff0075a7 */ /* 0x0002a20008021104 */
[----:B------:R-:W-:Y:S02]  /*1bf0*/  USHF.L.U32 UR35, UR35, 0x4, URZ ;  /* 0x0000000423237899 */ /* 0x000fe400080006ff */
[----:B------:R-:W-:Y:S01]  /*1c00*/  USHF.R.S32.HI UR12, URZ, 0x1, UR12 ;  /* 0x00000001ff0c7899 */ /* 0x000fe2000801140c */
[----:B------:R-:W-:Y:S01]  /*1c10*/  UMOV UR14, URZ ;  /* 0x000000ff000e7c82 */ /* 0x000fe20008000000 */
[----:B------:R-:W-:Y:S10]  /*1c20*/  BRA.U !UP0, `(.L_x_25) ;  /* 0x0000000508587547 */ /* 0x000ff4000b800000 */
[----:B------:R-:W-:Y:S01]  /*1c30*/  UMOV UR7, URZ ;  /* 0x000000ff00077c82 */ /* 0x000fe20008000000 */
[----:B------:R-:W-:-:S05]  /*1c40*/  UMOV UR5, UR29 ;  /* 0x0000001d00057c82 */ /* 0x000fca0008000000 */
.L_x_33:
[----:B------:R-:W-:Y:S01]  /*1c50*/  ULEA UR49, UR5, UR6, 0x3 ;  /* 0x0000000605317291 */ /* 0x000fe2000f8e18ff */
[----:B--2---:R-:W-:Y:S01]  /*1c60*/  @!P4 MOV R2, 0xc800 ;  /* 0x0000c8000002c802 */ /* 0x004fe20000000f00 */
[----:B--23--:R-:W-:Y:S10]  /*1c70*/  @P1 BRA `(.L_x_26) ;  /* 0x00000000000c1947 */ /* 0x00cff40003800000 */
[----:B------:R-:W-:-:S04]  /*1c80*/  SHF.L.U32 R3, R12, 0x1f, RZ ;  /* 0x0000001f0c037819 */ /* 0x000fc800000006ff */
[----:B------:R-:W2:Y:S02]  /*1c90*/  SYNCS.PHASECHK.TRANS64.TRYWAIT P0, [UR49+0x20], R3 ;  /* 0x00002003ff0075a7 */ /* 0x000ea40008001131 */
[----:B--2---:R-:W-:Y:S05]  /*1ca0*/  @!P0 BRA `(.L_x_27) ;  /* 0x0000009c00e88947 */ /* 0x004fea0003800000 */
.L_x_26:
[----:B------:R2:W-:Y:S01]  /*1cb0*/  @!P4 SYNCS.ARRIVE.TRANS64 RZ, [UR49], R2 ;  /* 0x00000002ffffc9a7 */ /* 0x0005e20008000031 */
[----:B------:R-:W-:-:S04]  /*1cc0*/  ULOP3.LUT UR4, UR61, 0x2, URZ, 0xfc, !UPT ;  /* 0x000000023d047892 */ /* 0x000fc8000f8efcff */
[----:B------:R-:W-:-:S09]  /*1cd0*/  UISETP.NE.AND UP0, UPT, UR4, 0x2, UPT ;  /* 0x000000020400788c */ /* 0x000fd2000bf05270 */
[----:B------:R-:W-:Y:S05]  /*1ce0*/  BRA.U UP0, `(.L_x_28) ;  /* 0x0000000100047547 */ /* 0x000fea000b800000 */
[----:B------:R-:W-:Y:S05]  /*1cf0*/  BPT.TRAP 0x1 ;  /* 0x000000040000795c */ /* 0x000fea0000300000 */
.L_x_28:
[----:B------:R-:W-:Y:S04]  /*1d00*/  BSSY.RECONVERGENT B0, `(.L_x_29) ;  /* 0x0000003000007945 */ /* 0x000fe80003800200 */
[----:B------:R-:W-:Y:S05]  /*1d10*/  @P3 BRA `(.L_x_30) ;  /* 0x0000000000043947 */ /* 0x000fea0003800000 */
[----:B------:R-:W-:Y:S05]  /*1d20*/  BPT.TRAP 0x1 ;  /* 0x000000040000795c */ /* 0x000fea0000300000 */
.L_x_30:
[----:B------:R-:W-:Y:S05]  /*1d30*/  BSYNC.RECONVERGENT B0 ;  /* 0x0000000000007941 */ /* 0x000fea0003800200 */
.L_x_29:
[----:B------:R-:W-:Y:S01]  /*1d40*/  UIADD3 UR4, UPT, UPT, UR5, 0x1, URZ ;  /* 0x0000000105047890 */ /* 0x000fe2000fffe0ff */
[----:B------:R-:W-:Y:S01]  /*1d50*/  BSSY.RECONVERGENT B0, `(.L_x_31) ;  /* 0x000003e000007945 */ /* 0x000fe20003800200 */
[----:B------:R-:W-:Y:S02]  /*1d60*/  ELECT P0, URZ, PT ;  /* 0x0000000000ff782f */ /* 0x000fe40003800000 */
[----:B------:R-:W-:-:S04]  /*1d70*/  UISETP.NE.AND UP0, UPT, UR4, 0x4, UPT ;  /* 0x000000040400788c */ /* 0x000fc8000bf05270 */
[----:B------:R-:W-:Y:S02]  /*1d80*/  USEL UR8, URZ, 0x1, UP0 ;  /* 0x00000001ff087887 */ /* 0x000fe40008000000 */
[----:B------:R-:W-:-:S04]  /*1d90*/  USEL UR29, UR4, URZ, UP0 ;  /* 0x000000ff041d7287 */ /* 0x000fc80008000000 */
[----:B------:R-:W-:Y:S01]  /*1da0*/  ULEA UR4, UR29, UR6, 0x3 ;  /* 0x000000061d047291 */ /* 0x000fe2000f8e18ff */
[----:B------:R-:W-:-:S04]  /*1db0*/  LOP3.LUT R12, R12, UR8, RZ, 0x3c, !PT ;  /* 0x000000080c0c7c12 */ /* 0x000fc8000f8e3cff */
[----:B-1----:R-:W-:-:S04]  /*1dc0*/  SHF.L.U32 R0, R12, 0x1f, RZ ;  /* 0x0000001f0c007819 */ /* 0x002fc800000006ff */
[----:B------:R1:W3:Y:S01]  /*1dd0*/  SYNCS.PHASECHK.TRANS64.TRYWAIT P1, [UR4+0x20], R0 ;  /* 0x00002000ff0075a7 */ /* 0x0002e20008021104 */
[----:B------:R-:W-:Y:S05]  /*1de0*/  @!P0 BRA `(.L_x_32) ;  /* 0x0000000000d08947 */ /* 0x000fea0003800000 */
[----:B------:R-:W-:Y:S02]  /*1df0*/  ULEA UR40, UR5, UR57, 0xf ;  /* 0x0000003905287291 */ /* 0x000fe4000f8e78ff */
[----:B------:R-:W-:Y:S02]  /*1e00*/  UIADD3 UR8, UP3, UPT, UR54, 0x80, URZ ;  /* 0x0000008036087890 */ /* 0x000fe4000ff7e0ff */
[----:B------:R-:W-:Y:S02]  /*1e10*/  UIADD3 UR40, UPT, UPT, UR6, UR40, URZ ;  /* 0x0000002806287290 */ /* 0x000fe4000fffe0ff */
[----:B------:R-:W-:Y:S02]  /*1e20*/  USHF.L.U32 UR50, UR7, 0x8, URZ ;  /* 0x0000000807327899 */ /* 0x000fe400080006ff */
[----:B------:R-:W-:Y:S02]  /*1e30*/  ULEA UR24, UR5, UR56, 0xe ;  /* 0x0000003805187291 */ /* 0x000fe4000f8e70ff */
[----:B------:R-:W-:-:S02]  /*1e40*/  UIADD3.X UR9, UPT, UPT, URZ, UR55, URZ, UP3, !UPT ;  /* 0x00000037ff097290 */ /* 0x000fc40009ffe4ff */
[----:B------:R-:W-:Y:S02]  /*1e50*/  UIADD3 UR48, UPT, UPT, UR40, 0x3300, URZ ;  /* 0x0000330028307890 */ /* 0x000fe4000fffe0ff */
[----:B------:R-:W-:Y:S02]  /*1e60*/  UPRMT UR37, URZ, 0x5410, UR53 ;  /* 0x00005410ff257896 */ /* 0x000fe40008000035 */
[----:B------:R-:W-:Y:S02]  /*1e70*/  UIADD3 UR42, UPT, UPT, UR50, 0x80, URZ ;  /* 0x00000080322a7890 */ /* 0x000fe4000fffe0ff */
[----:B------:R-:W-:Y:S02]  /*1e80*/  UIADD3 UR40, UPT, UPT, UR40, 0x7300, URZ ;  /* 0x0000730028287890 */ /* 0x000fe4000fffe0ff */
[----:B------:R-:W-:Y:S02]  /*1e90*/  USHF.L.U32 UR4, UR5, 0xa, URZ ;  /* 0x0000000a05047899 */ /* 0x000fe400080006ff */
[----:B------:R-:W-:-:S02]  /*1ea0*/  UIADD3 UR14, UP2, UPT, UR54, 0x180, URZ ;  /* 0x00000180360e7890 */ /* 0x000fc4000ff5e0ff */
[----:B------:R-:W-:Y:S02]  /*1eb0*/  UIADD3 UR24, UPT, UPT, UR6, UR24, URZ ;  /* 0x0000001806187290 */ /* 0x000fe4000fffe0ff */
[----:B------:R-:W-:Y:S02]  /*1ec0*/  USHF.L.U32 UR11, UR7, 0x1, URZ ;  /* 0x00000001070b7899 */ /* 0x000fe400080006ff */
[----:B------:R-:W-:Y:S02]  /*1ed0*/  UIADD3 UR30, UP1, UPT, UR54, 0x280, URZ ;  /* 0x00000280361e7890 */ /* 0x000fe4000ff3e0ff */
[----:B------:R-:W-:Y:S01]  /*1ee0*/  ULOP3.LUT UR16, UR4, 0x200, UR60, 0xf8, !UPT ;  /* 0x0000020004107892 */ /* 0x000fe2000f8ef83c */
[----:B------:R-:W-:Y:S01]  /*1ef0*/  UMOV UR46, 0x0 ;  /* 0x00000000002e7882 */ /* 0x000fe20000000000 */
[----:B------:R-:W-:Y:S01]  /*1f00*/  UMOV UR47, 0x10000000 ;  /* 0x10000000002f7882 */ /* 0x000fe20000000000 */
[----:B------:R-:W-:Y:S01]  /*1f10*/  UIADD3 UR22, UP0, UPT, UR54, 0x380, URZ ;  /* 0x0000038036167890 */ /* 0x000fe2000ff1e0ff */
[----:B------:R-:W-:Y:S01]  /*1f20*/  UTMALDG.3D.MULTICAST [UR48], [UR8], UR37, desc[UR46] ;  /* 0x00002e30080073b4 */ /* 0x000fe20008011825 */
[----:B------:R-:W-:Y:S01]  /*1f30*/  ULOP3.LUT UR13, UR4, UR38, URZ, 0xfc, !UPT ;  /* 0x00000026040d7292 */ /* 0x000fe2000f8efcff */
[----:B------:R-:W-:Y:S01]  /*1f40*/  UMOV UR41, UR49 ;  /* 0x0000003100297c82 */ /* 0x000fe20008000000 */
[----:B------:R-:W-:Y:S01]  /*1f50*/  UMOV UR43, UR51 ;  /* 0x00000033002b7c82 */ /* 0x000fe20008000000 */
[----:B------:R-:W-:Y:S01]  /*1f60*/  UMOV UR44, UR52 ;  /* 0x00000034002c7c82 */ /* 0x000fe20008000000 */
[----:B------:R-:W-:-:S02]  /*1f70*/  UIADD3.X UR15, UPT, UPT, URZ, UR55, URZ, UP2, !UPT ;  /* 0x00000037ff0f7290 */ /* 0x000fc400097fe4ff */
[----:B------:R-:W-:Y:S01]  /*1f80*/  UIADD3 UR32, UPT, UPT, UR24, 0x23300, URZ ;  /* 0x0002330018207890 */ /* 0x000fe2000fffe0ff */
[----:B------:R4:W-:Y:S01]  /*1f90*/  UTMALDG.3D.MULTICAST [UR40], [UR8], UR37, desc[UR46] ;  /* 0x00002e28080073b4 */ /* 0x0009e20008011825 */
[----:B------:R-:W-:Y:S02]  /*1fa0*/  UPRMT UR4, URZ, 0x5410, UR45 ;  /* 0x00005410ff047896 */ /* 0x000fe4000800002d */
[----:B------:R-:W-:Y:S02]  /*1fb0*/  UIADD3 UR24, UPT, UPT, UR24, 0x25300, URZ ;  /* 0x0002530018187890 */ /* 0x000fe4000fffe0ff */
[----:B------:R-:W-:Y:S02]  /*1fc0*/  UIADD3.X UR31, UPT, UPT, URZ, UR55, URZ, UP1, !UPT ;  /* 0x00000037ff1f7290 */ /* 0x000fe40008ffe4ff */
[----:B------:R-:W-:Y:S02]  /*1fd0*/  ULOP3.LUT UR19, UR11, UR59, URZ, 0xfc, !UPT ;  /* 0x0000003b0b137292 */ /* 0x000fe4000f8efcff */
[----:B------:R-:W-:-:S02]  /*1fe0*/  UIADD3 UR16, UPT, UPT, UR6, 0x33300, UR16 ;  /* 0x0003330006107890 */ /* 0x000fc4000fffe010 */
[----:B------:R-:W-:Y:S02]  /*1ff0*/  ULEA.HI UR11, UR38, UR11, URZ, 0x17 ;  /* 0x0000000b260b7291 */ /* 0x000fe4000f8fb8ff */
[----:B------:R-:W-:Y:S01]  /*2000*/  UIADD3.X UR23, UPT, UPT, URZ, UR55, URZ, UP0, !UPT ;  /* 0x00000037ff177290 */ /* 0x000fe200087fe4ff */
[----:B------:R-:W-:Y:S01]  /*2010*/  UMOV UR33, UR49 ;  /* 0x0000003100217c82 */ /* 0x000fe20008000000 */
[----:B------:R-:W-:Y:S01]  /*2020*/  UMOV UR36, UR52 ;  /* 0x0000003400247c82 */ /* 0x000fe20008000000 */
[----:B------:R-:W-:Y:S01]  /*2030*/  UMOV UR34, UR50 ;  /* 0x0000003200227c82 */ /* 0x000fe20008000000 */
[----:B------:R-:W-:Y:S01]  /*2040*/  UMOV UR25, UR49 ;  /* 0x0000003100197c82 */ /* 0x000fe20008000000 */
[----:B------:R-:W-:Y:S01]  /*2050*/  UMOV UR27, UR35 ;  /* 0x00000023001b7c82 */ /* 0x000fe20008000000 */
[----:B------:R-:W-:Y:S01]  /*2060*/  UMOV UR28, UR52 ;  /* 0x00000034001c7c82 */ /* 0x000fe20008000000 */
[----:B------:R-:W-:Y:S01]  /*2070*/  UMOV UR26, UR42 ;  /* 0x0000002a001a7c82 */ /* 0x000fe20008000000 */
[----:B------:R-:W-:Y:S01]  /*2080*/  UMOV UR18, URZ ;  /* 0x000000ff00127c82 */ /* 0x000fe20008000000 */
[----:B------:R1:W-:Y:S01]  /*2090*/  UTMALDG.3D.MULTICAST [UR32], [UR14], UR4, desc[UR46] ;  /* 0x00002e200e0073b4 */ /* 0x0003e20008011804 */
[----:B------:R-:W-:Y:S01]  /*20a0*/  UMOV UR17, UR49 ;  /* 0x0000003100117c82 */ /* 0x000fe20008000000 */
[----:B------:R-:W-:Y:S01]  /*20b0*/  UMOV UR21, UR52 ;  /* 0x0000003400157c82 */ /* 0x000fe20008000000 */
[----:B------:R1:W-:Y:S01]  /*20c0*/  UTMALDG.3D.MULTICAST [UR24], [UR14], UR4, desc[UR46] ;  /* 0x00002e180e0073b4 */ /* 0x0003e20008011804 */
[----:B------:R1:W-:Y:S01]  /*20d0*/  UTMALDG.4D.MULTICAST [UR16], [UR30], UR37, desc[UR46] ;  /* 0x00002e101e0073b4 */ /* 0x0003e20008019825 */
[----:B----4-:R-:W-:Y:S01]  /*20e0*/  UIADD3 UR8, UPT, UPT, UR6, 0x34300, UR13 ;  /* 0x0003430006087890 */ /* 0x010fe2000fffe00d */
[----:B------:R-:W-:-:S02]  /*20f0*/  UMOV UR9, UR49 ;  /* 0x0000003100097c82 */ /* 0x000fc40008000000 */
[----:B------:R-:W-:-:S06]  /*2100*/  UMOV UR13, UR52 ;  /* 0x00000034000d7c82 */ /* 0x000fcc0008000000 */
[----:B------:R1:W-:Y:S02]  /*2110*/  UTMALDG.4D.MULTICAST [UR8], [UR22], UR4, desc[UR46] ;  /* 0x00002e08160073b4 */ /* 0x0003e40008019804 */
[----:B-1----:R-:W-:Y:S01]  /*2120*/  NOP ;  /* 0x0000000000007918 */ /* 0x002fe20000000000 */
.L_x_32:
[----:B------:R-:W-:Y:S05]  /*2130*/  BSYNC.RECONVERGENT B0 ;  /* 0x0000000000007941 */ /* 0x000fea0003800200 */
.L_x_31:
[----:B------:R-:W-:Y:S01]  /*2140*/  UIADD3 UR7, UPT, UPT, UR7, 0x1, URZ ;  /* 0x0000000107077890 */ /* 0x000fe2000fffe0ff */
[----:B------:R-:W-:Y:S01]  /*2150*/  UMOV UR5, UR29 ;  /* 0x0000001d00057c82 */ /* 0x000fe20008000000 */
[----:B------:R-:W-:Y:S02]  /*2160*/  UMOV UR14, UR58 ;  /* 0x0000003a000e7c82 */ /* 0x000fe40008000000 */
[----:B------:R-:W-:-:S09]  /*2170*/  UISETP.NE.AND UP0, UPT, UR7, UR58, UPT ;  /* 0x0000003a0700728c */ /* 0x000fd2000bf05270 */
[----:B------:R-:W-:Y:S05]  /*2180*/  BRA.U UP0, `(.L_x_33) ;  /* 0xfffffff900b07547 */ /* 0x000fea000b83ffff */
.L_x_25:
[----:B------:R-:W-:Y:S01]  /*2190*/  ULEA UR4, UR29, UR6, 0x3 ;  /* 0x000000061d047291 */ /* 0x000fe2000f8e18ff */
[----:B-1----:R-:W-:Y:S01]  /*21a0*/  SHF.L.U32 R0, R12, 0x1f, RZ ;  /* 0x0000001f0c007819 */ /* 0x002fe200000006ff */
[----:B------:R-:W-:Y:S01]  /*21b0*/  @!P2 SYNCS.ARRIVE.TRANS64.A1T0 RZ, [UR6+0x78], RZ ;  /* 0x000078ffffffa9a7 */ /* 0x000fe20008100006 */
[----:B------:R-:W-:-:S06]  /*21c0*/  UISETP.GT.AND UP0, UPT, UR70, UR69, UPT ;  /* 0x000000454600728c */ /* 0x000fcc000bf04270 */
[----:B--23--:R1:W2:Y:S03]  /*21d0*/  SYNCS.PHASECHK.TRANS64.TRYWAIT P1, [UR4+0x20], R0 ;  /* 0x00002000ff0075a7 */ /* 0x00c2a60008021104 */
[----:B------:R-:W-:Y:S05]  /*21e0*/  BRA.U !UP0, `(.L_x_34) ;  /* 0x0000000508547547 */ /* 0x000fea000b800000 */
[----:B------:R-:W-:Y:S01]  /*21f0*/  UIADD3 UR15, UPT, UPT, UR71, UR14, URZ ;  /* 0x0000000e470f7290 */ /* 0x000fe2000fffe0ff */
[----:B------:R-:W-:-:S11]  /*2200*/  UMOV UR5, UR29 ;  /* 0x0000001d00057c82 */ /* 0x000fd60008000000 */
.L_x_42:
[----:B------:R-:W-:Y:S01]  /*2210*/  ULEA UR49, UR5, UR6, 0x3 ;  /* 0x0000000605317291 */ /* 0x000fe2000f8e18ff */
[----:B--2---:R-:W-:Y:S01]  /*2220*/  @!P4 MOV R2, 0xc800 ;  /* 0x0000c8000002c802 */ /* 0x004fe20000000f00 */
[----:B--23--:R-:W-:Y:S10]  /*2230*/  @P1 BRA `(.L_x_35) ;  /* 0x00000000000c1947 */ /* 0x00cff40003800000 */
[----:B------:R-:W-:-:S04]  /*2240*/  SHF.L.U32 R3, R12, 0x1f, RZ ;  /* 0x0000001f0c037819 */ /* 0x000fc800000006ff */
[----:B------:R-:W2:Y:S02]  /*2250*/  SYNCS.PHASECHK.TRANS64.TRYWAIT P0, [UR49+0x20], R3 ;  /* 0x00002003ff0075a7 */ /* 0x000ea40008001131 */
[----:B--2---:R-:W-:Y:S05]  /*2260*/  @!P0 BRA `(.L_x_36) ;  /* 0x0000009800908947 */ /* 0x004fea0003800000 */
.L_x_35:
[----:B------:R2:W-:Y:S01]  /*2270*/  @!P4 SYNCS.ARRIVE.TRANS64 RZ, [UR49], R2 ;  /* 0x00000002ffffc9a7 */ /* 0x0005e20008000031 */
[----:B------:R-:W-:-:S04]  /*2280*/  ULOP3.LUT UR4, UR61, 0x2, URZ, 0xfc, !UPT ;  /* 0x000000023d047892 */ /* 0x000fc8000f8efcff */
[----:B------:R-:W-:-:S09]  /*2290*/  UISETP.NE.AND UP0, UPT, UR4, 0x2, UPT ;  /* 0x000000020400788c */ /* 0x000fd2000bf05270 */
[----:B------:R-:W-:Y:S05]  /*22a0*/  BRA.U UP0, `(.L_x_37) ;  /* 0x0000000100047547 */ /* 0x000fea000b800000 */
[----:B------:R-:W-:Y:S05]  /*22b0*/  BPT.TRAP 0x1 ;  /* 0x000000040000795c */ /* 0x000fea0000300000 */
.L_x_37:
[----:B------:R-:W-:Y:S04]  /*22c0*/  BSSY.RECONVERGENT B0, `(.L_x_38) ;  /* 0x0000003000007945 */ /* 0x000fe80003800200 */
[----:B------:R-:W-:Y:S05]  /*22d0*/  @P3 BRA `(.L_x_39) ;  /* 0x0000000000043947 */ /* 0x000fea0003800000 */
[----:B------:R-:W-:Y:S05]  /*22e0*/  BPT.TRAP 0x1 ;  /* 0x000000040000795c */ /* 0x000fea0000300000 */
.L_x_39:
[----:B------:R-:W-:Y:S05]  /*22f0*/  BSYNC.RECONVERGENT B0 ;  /* 0x0000000000007941 */ /* 0x000fea0003800200 */
.L_x_38:
        /* <DEDUP_REMOVED lines=12> */
[----:B------:R-:W-:Y:S02]  /*23c0*/  USHF.L.U32 UR4, UR5, 0xa, URZ ;  /* 0x0000000a05047899 */ /* 0x000fe400080006ff */
[----:B------:R-:W-:Y:S02]  /*23d0*/  UIADD3 UR8, UP3, UPT, UR54, 0x80, URZ ;  /* 0x0000008036087890 */ /* 0x000fe4000ff7e0ff */
[----:B------:R-:W-:Y:S02]  /*23e0*/  UIADD3 UR40, UPT, UPT, UR6, UR40, URZ ;  /* 0x0000002806287290 */ /* 0x000fe4000fffe0ff */
[----:B------:R-:W-:Y:S02]  /*23f0*/  USHF.L.U32 UR50, UR14, 0x8, URZ ;  /* 0x000000080e327899 */ /* 0x000fe400080006ff */
[----:B------:R-:W-:-:S02]  /*2400*/  ULOP3.LUT UR16, UR4, 0x200, UR60, 0xf8, !UPT ;  /* 0x0000020004107892 */ /* 0x000fc4000f8ef83c */
[----:B------:R-:W-:Y:S02]  /*2410*/  ULOP3.LUT UR13, UR4, UR38, URZ, 0xfc, !UPT ;  /* 0x00000026040d7292 */ /* 0x000fe4000f8efcff */
[----:B------:R-:W-:Y:S02]  /*2420*/  ULEA UR24, UR5, UR56, 0xe ;  /* 0x0000003805187291 */ /* 0x000fe4000f8e70ff */
[----:B------:R-:W-:Y:S02]  /*2430*/  UIADD3.X UR9, UPT, UPT, URZ, UR55, URZ, UP3, !UPT ;  /* 0x00000037ff097290 */ /* 0x000fe40009ffe4ff */
[----:B------:R-:W-:Y:S02]  /*2440*/  UIADD3 UR48, UPT, UPT, UR40, 0x3300, URZ ;  /* 0x0000330028307890 */ /* 0x000fe4000fffe0ff */
[----:B------:R-:W-:Y:S02]  /*2450*/  UPRMT UR4, URZ, 0x5410, UR53 ;  /* 0x00005410ff047896 */ /* 0x000fe40008000035 */
[----:B------:R-:W-:-:S02]  /*2460*/  UIADD3 UR42, UPT, UPT, UR50, 0x80, URZ ;  /* 0x00000080322a7890 */ /* 0x000fc4000fffe0ff */
[----:B------:R-:W-:Y:S02]  /*2470*/  UIADD3 UR40, UPT, UPT, UR40, 0x7300, URZ ;  /* 0x0000730028287890 */ /* 0x000fe4000fffe0ff */
[----:B------:R-:W-:Y:S02]  /*2480*/  UIADD3 UR22, UP2, UPT, UR54, 0x180, URZ ;  /* 0x0000018036167890 */ /* 0x000fe4000ff5e0ff */
[----:B------:R-:W-:Y:S02]  /*2490*/  UIADD3 UR24, UPT, UPT, UR6, UR24, URZ ;  /* 0x0000001806187290 */ /* 0x000fe4000fffe0ff */
[----:B------:R-:W-:Y:S02]  /*24a0*/  USHF.L.U32 UR11, UR14, 0x1, URZ ;  /* 0x000000010e0b7899 */ /* 0x000fe400080006ff */
[----:B------:R-:W-:Y:S01]  /*24b0*/  UIADD3 UR30, UP1, UPT, UR54, 0x280, URZ ;  /* 0x00000280361e7890 */ /* 0x000fe2000ff3e0ff */
[----:B------:R-:W-:Y:S01]  /*24c0*/  UMOV UR62, 0x0 ;  /* 0x00000000003e7882 */ /* 0x000fe20000000000 */
[----:B------:R-:W-:Y:S01]  /*24d0*/  UMOV UR63, 0x10000000 ;  /* 0x10000000003f7882 */ /* 0x000fe20000000000 */
[----:B------:R-:W-:Y:S01]  /*24e0*/  UIADD3 UR46, UP0, UPT, UR54, 0x380, URZ ;  /* 0x00000380362e7890 */ /* 0x000fe2000ff1e0ff */
[----:B------:R-:W-:Y:S01]  /*24f0*/  UTMALDG.3D.MULTICAST [UR48], [UR8], UR4, desc[UR62] ;  /* 0x00003e30080073b4 */ /* 0x000fe20008011804 */
[----:B------:R-:W-:Y:S01]  /*2500*/  UMOV UR41, UR49 ;  /* 0x0000003100297c82 */ /* 0x000fe20008000000 */
[----:B------:R-:W-:Y:S01]  /*2510*/  UMOV UR43, UR51 ;  /* 0x00000033002b7c82 */ /* 0x000fe20008000000 */
[----:B------:R-:W-:Y:S01]  /*2520*/  UMOV UR44, UR52 ;  /* 0x00000034002c7c82 */ /* 0x000fe20008000000 */
[----:B------:R-:W-:-:S02]  /*2530*/  UIADD3.X UR23, UPT, UPT, URZ, UR55, URZ, UP2, !UPT ;  /* 0x00000037ff177290 */ /* 0x000fc400097fe4ff */
[----:B------:R-:W-:Y:S02]  /*2540*/  UIADD3 UR32, UPT, UPT, UR24, 0x23300, URZ ;  /* 0x0002330018207890 */ /* 0x000fe4000fffe0ff */
[----:B------:R-:W-:Y:S01]  /*2550*/  UPRMT UR7, URZ, 0x5410, UR45 ;  /* 0x00005410ff077896 */ /* 0x000fe2000800002d */
[----:B------:R4:W-:Y:S01]  /*2560*/  UTMALDG.3D.MULTICAST [UR40], [UR8], UR4, desc[UR62] ;  /* 0x00003e28080073b4 */ /* 0x0009e20008011804 */
        /* <DEDUP_REMOVED lines=14> */
[----:B------:R-:W-:Y:S01]  /*2650*/  UMOV UR17, UR49 ;  /* 0x0000003100117c82 */ /* 0x000fe20008000000 */
[----:B------:R-:W-:Y:S01]  /*2660*/  UMOV UR21, UR52 ;  /* 0x0000003400157c82 */ /* 0x000fe20008000000 */
[----:B------:R1:W-:Y:S01]  /*2670*/  UTMALDG.3D.MULTICAST [UR32], [UR22], UR7, desc[UR62] ;  /* 0x00003e20160073b4 */ /* 0x0003e20008011807 */
[----:B------:R1:W-:Y:S01]  /*2680*/  UTMALDG.3D.MULTICAST [UR24], [UR22], UR7, desc[UR62] ;  /* 0x00003e18160073b4 */ /* 0x0003e20008011807 */
[----:B------:R1:W-:Y:S01]  /*2690*/  UTMALDG.4D.MULTICAST [UR16], [UR30], UR4, desc[UR62] ;  /* 0x00003e101e0073b4 */ /* 0x0003e20008019804 */
[----:B----4-:R-:W-:Y:S01]  /*26a0*/  UIADD3 UR8, UPT, UPT, UR6, 0x34300, UR13 ;  /* 0x0003430006087890 */ /* 0x010fe2000fffe00d */
[----:B------:R-:W-:-:S02]  /*26b0*/  UMOV UR9, UR49 ;  /* 0x0000003100097c82 */ /* 0x000fc40008000000 */
[----:B------:R-:W-:-:S06]  /*26c0*/  UMOV UR13, UR52 ;  /* 0x00000034000d7c82 */ /* 0x000fcc0008000000 */
[----:B------:R1:W-:Y:S02]  /*26d0*/  UTMALDG.4D.MULTICAST [UR8], [UR46], UR7, desc[UR62] ;  /* 0x00003e082e0073b4 */ /* 0x0003e40008019807 */
[----:B-1----:R-:W-:Y:S01]  /*26e0*/  NOP ;  /* 0x0000000000007918 */ /* 0x002fe20000000000 */
.L_x_41:
[----:B------:R-:W-:Y:S05]  /*26f0*/  BSYNC.RECONVERGENT B0 ;  /* 0x0000000000007941 */ /* 0x000fea0003800200 */
.L_x_40:
[----:B------:R-:W-:Y:S01]  /*2700*/  UIADD3 UR14, UPT, UPT, UR14, 0x1, URZ ;  /* 0x000000010e0e7890 */ /* 0x000fe2000fffe0ff */
[----:B------:R-:W-:-:S03]  /*2710*/  UMOV UR5, UR29 ;  /* 0x0000001d00057c82 */ /* 0x000fc60008000000 */
[----:B------:R-:W-:-:S09]  /*2720*/  UISETP.NE.AND UP0, UPT, UR14, UR15, UPT ;  /* 0x0000000f0e00728c */ /* 0x000fd2000bf05270 */
[----:B------:R-:W-:Y:S05]  /*2730*/  BRA.U UP0, `(.L_x_42) ;  /* 0xfffffff900b47547 */ /* 0x000fea000b83ffff */
.L_x_34:
[C---:B------:R-:W-:Y:S01]  /*2740*/  LEA R3, R11.reuse, UR6, 0x3 ;  /* 0x000000060b037c11 */ /* 0x040fe2000f8e18ff */
[----:B------:R-:W-:Y:S01]  /*2750*/  NOP ;  /* 0x0000000000007918 */ /* 0x000fe20000000000 */
[----:B-1----:R-:W-:Y:S02]  /*2760*/  SHF.L.U32 R0, R10, 0x1f, RZ ;  /* 0x0000001f0a007819 */ /* 0x002fe400000006ff */
[----:B------:R-:W-:Y:S02]  /*2770*/  LEA R4, R11, UR6, 0x4 ;  /* 0x000000060b047c11 */ /* 0x000fe4000f8e20ff */
[----:B------:R-:W1:Y:S02]  /*2780*/  SYNCS.PHASECHK.TRANS64.TRYWAIT P0, [R3+URZ+0x80], R0 ;  /* 0x00008000030075a7 */ /* 0x000e6400080011ff */
[----:B-1----:R-:W-:Y:S05]  /*2790*/  @!P0 BRA `(.L_x_43) ;  /* 0x00000094005c8947 */ /* 0x002fea0003800000 */
.L_x_159:
[----:B------:R-:W4:Y:S01]  /*27a0*/  LDS.128 R4, [R4+0xf0] ;  /* 0x0000f00004047984 */ /* 0x000f220000000c00 */
[----:B------:R-:W-:Y:S01]  /*27b0*/  UISETP.GE.AND UP0, UPT, UR39, 0x1, UPT ;  /* 0x000000012700788c */ /* 0x000fe2000bf06270 */
[----:B------:R-:W-:Y:S01]  /*27c0*/  @!PT LDS RZ, [RZ] ;  /* 0x00000000fffff984 */ /* 0x000fe20000000800 */
[----:B------:R-:W-:Y:S01]  /*27d0*/  @!PT LDS RZ, [RZ] ;  /* 0x00000000fffff984 */ /* 0x000fe20000000800 */
[----:B------:R-:W-:Y:S01]  /*27e0*/  @!PT LDS RZ, [RZ] ;  /* 0x00000000fffff984 */ /* 0x000fe20000000800 */
[----:B------:R-:W-:Y:S01]  /*27f0*/  @!PT LDS RZ, [RZ] ;  /* 0x00000000fffff984 */ /* 0x000fe20000000800 */
[----:B------:R1:W-:Y:S06]  /*2800*/  MEMBAR.ALL.CTA ;  /* 0x0000000000007992 */ /* 0x0003ec0000008000 */
[----:B-1----:R-:W1:Y:S01]  /*2810*/  FENCE.VIEW.ASYNC.S ;  /* 0x00000000000073c6 */ /* 0x002e620000000000 */
[----:B----4-:R-:W-:-:S13]  /*2820*/  LOP3.LUT P0, RZ, R6, 0x1, RZ, 0xc0, !PT ;  /* 0x0000000106ff7812 */ /* 0x010fda000780c0ff */
[----:B-1----:R-:W-:Y:S01]  /*2830*/  VOTEU.ANY UP1, P0 ;  /* 0x0000000000ff7886 */ /* 0x002fe20000020100 */
[----:B------:R-:W-:-:S13]  /*2840*/  PLOP3.LUT P0, PT, PT, PT, UP1, 0x80, 0x8 ;  /* 0x000000000008781c */ /* 0x000fda0003f0f018 */
[----:B------:R-:W-:Y:S02]  /*2850*/  @P0 LOP3.LUT R0, R5, 0xffff, RZ, 0xc0, !PT ;  /* 0x0000ffff05000812 */ /* 0x000fe400078ec0ff */
[----:B--2---:R-:W-:Y:S02]  /*2860*/  @P0 MOV R2, R4 ;  /* 0x0000000400020202 */ /* 0x004fe40000000f00 */
[----:B------:R-:W-:Y:S01]  /*2870*/  @P0 R2UR UR5, R0 ;  /* 0x00000000000502ca */ /* 0x000fe200000e0000 */
[----:B------:R-:W-:Y:S01]  /*2880*/  VIADD R0, R3, 0x90 ;  /* 0x0000009003007836 */ /* 0x000fe20000000000 */
[----:B------:R-:W-:Y:S02]  /*2890*/  @P0 SHF.R.U32.HI R4, RZ, 0x10, R5 ;  /* 0x00000010ff040819 */ /* 0x000fe40000011605 */
[----:B------:R-:W-:Y:S02]  /*28a0*/  @P0 R2UR UR7, R2 ;  /* 0x00000000020702ca */ /* 0x000fe400000e0000 */
[----:B------:R-:W-:-:S02]  /*28b0*/  PRMT R0, RZ, 0x654, R0 ;  /* 0x00000654ff007816 */ /* 0x000fc40000000000 */
[----:B------:R-:W-:Y:S02]  /*28c0*/  @P0 R2UR UR4, R4 ;  /* 0x00000000040402ca */ /* 0x000fe400000e0000 */
[----:B------:R1:W-:Y:S03]  /*28d0*/  SYNCS.ARRIVE.TRANS64.RED.A1T0 RZ, [R0+URZ], RZ ;  /* 0x000000ff00ff79a7 */ /* 0x0003e600081004ff */
[----:B------:R-:W-:-:S04]  /*28e0*/  @UP1 UMOV UR64, UR5 ;  /* 0x0000000500401c82 */ /* 0x000fc80008000000 */
[----:B------:R-:W-:-:S04]  /*28f0*/  @UP1 UMOV UR65, UR7 ;  /* 0x0000000700411c82 */ /* 0x000fc80008000000 */
[----:B------:R-:W-:Y:S01]  /*2900*/  @UP1 UMOV UR52, UR4 ;  /* 0x0000000400341c82 */ /* 0x000fe20008000000 */
[----:B------:R-:W-:Y:S05]  /*2910*/  BRA.U !UP0, `(.L_x_44) ;  /* 0x0000000108d47547 */ /* 0x000fea000b800000 */
[----:B------:R-:W2:Y:S01]  /*2920*/  LDCU.128 UR12, c[0x0][0xf10] ;  /* 0x0001e200ff0c77ac */ /* 0x000ea20008000c00 */
[----:B------:R-:W4:Y:S01]  /*2930*/  LDCU UR11, c[0x0][0xf20] ;  /* 0x0001e400ff0b77ac */ /* 0x000f220008000800 */
[----:B------:R-:W3:Y:S01]  /*2940*/  LDCU UR22, c[0x0][0xf0c] ;  /* 0x0001e180ff1677ac */ /* 0x000ee20008000800 */
[----:B------:R-:W1:Y:S01]  /*2950*/  LDCU.64 UR8, c[0x0][0xf28] ;  /* 0x0001e500ff0877ac */ /* 0x000e620008000a00 */
[----:B------:R-:W-:Y:S02]  /*2960*/  UISETP.NE.AND UP3, UPT, UR39, 0x1, UPT ;  /* 0x000000012700788c */ /* 0x000fe4000bf65270 */
[----:B--2---:R-:W-:Y:S02]  /*2970*/  UIMAD.WIDE.U32 UR16, UR67, UR15, URZ ;  /* 0x0000000f431072a5 */ /* 0x004fe4000f8e00ff */
[----:B------:R-:W-:Y:S02]  /*2980*/  UIMAD.WIDE.U32 UR4, UR68, UR12, URZ ;  /* 0x0000000c440472a5 */ /* 0x000fe4000f8e00ff */
[----:B------:R-:W-:-:S02]  /*2990*/  UISETP.NE.AND UP0, UPT, UR14, 0x1, UPT ;  /* 0x000000010e00788c */ /* 0x000fc4000bf05270 */
[----:B------:R-:W-:Y:S01]  /*29a0*/  UIMAD.WIDE.U32 UR20, UR64, UR15, URZ ;  /* 0x0000000f401472a5 */ /* 0x000fe2000f8e00ff */
[----:B------:R-:W-:Y:S02]  /*29b0*/  UMOV UR16, UR17 ;  /* 0x0000001100107c82 */ /* 0x000fe40008000000 */
[----:B------:R-:W-:Y:S01]  /*29c0*/  UMOV UR4, UR5 ;  /* 0x0000000500047c82 */ /* 0x000fe20008000000 */
[----:B----4-:R-:W-:Y:S02]  /*29d0*/  USHF.R.U32.HI UR16, URZ, UR11, UR16 ;  /* 0x0000000bff107299 */ /* 0x010fe40008011610 */
[----:B---3--:R-:W-:Y:S02]  /*29e0*/  UISETP.NE.AND UP2, UPT, UR22, 0x1, UPT ;  /* 0x000000011600788c */ /* 0x008fe4000bf45270 */
[----:B------:R-:W-:Y:S02]  /*29f0*/  USHF.R.U32.HI UR4, URZ, UR13, UR4 ;  /* 0x0000000dff047299 */ /* 0x000fe40008011604 */
[----:B------:R-:W-:-:S02]  /*2a00*/  USEL UR5, UR67, UR16, !UP0 ;  /* 0x0000001043057287 */ /* 0x000fc4000c000000 */
[----:B------:R-:W-:Y:S02]  /*2a10*/  USEL UR7, UR68, UR4, !UP2 ;  /* 0x0000000444077287 */ /* 0x000fe4000d000000 */
[----:B-1----:R-:W-:Y:S01]  /*2a20*/  UIMAD.WIDE.U32 UR16, UR5, UR8, URZ ;  /* 0x00000008051072a5 */ /* 0x002fe2000f8e00ff */
[----:B------:R-:W-:Y:S01]  /*2a30*/  UMOV UR4, UR21 ;  /* 0x0000001500047c82 */ /* 0x000fe20008000000 */
[----:B------:R-:W-:Y:S02]  /*2a40*/  UIMAD.WIDE.U32 UR18, UR65, UR12, URZ ;  /* 0x0000000c411272a5 */ /* 0x000fe4000f8e00ff */
[----:B------:R-:W-:-:S03]  /*2a50*/  UIMAD.WIDE.U32 UR20, UR7, UR8, URZ ;  /* 0x00000008071472a5 */ /* 0x000fc6000f8e00ff */
[----:B------:R-:W-:Y:S01]  /*2a60*/  UMOV UR16, UR17 ;  /* 0x0000001100107c82 */ /* 0x000fe20008000000 */
[----:B------:R-:W-:Y:S02]  /*2a70*/  USHF.R.U32.HI UR4, URZ, UR11, UR4 ;  /* 0x0000000bff047299 */ /* 0x000fe40008011604 */
[----:B------:R-:W-:Y:S01]  /*2a80*/  @UP3 USHF.R.U32.HI UR5, URZ, UR9, UR16 ;  /* 0x00000009ff053299 */ /* 0x000fe20008011610 */
[----:B------:R-:W-:Y:S01]  /*2a90*/  UMOV UR18, UR19 ;  /* 0x0000001300127c82 */ /* 0x000fe20008000000 */
[----:B------:R-:W-:Y:S01]  /*2aa0*/  UMOV UR20, UR21 ;  /* 0x0000001500147c82 */ /* 0x000fe20008000000 */
[----:B------:R-:W-:Y:S02]  /*2ab0*/  USHF.R.U32.HI UR13, URZ, UR13, UR18 ;  /* 0x0000000dff0d7299 */ /* 0x000fe40008011612 */
[----:B------:R-:W-:Y:S02]  /*2ac0*/  USEL UR4, UR64, UR4, !UP0 ;  /* 0x0000000440047287 */ /* 0x000fe4000c000000 */
[----:B------:R-:W-:-:S02]  /*2ad0*/  @UP3 USHF.R.U32.HI UR7, URZ, UR9, UR20 ;  /* 0x00000009ff073299 */ /* 0x000fc40008011614 */
[----:B------:R-:W-:Y:S02]  /*2ae0*/  UIMAD UR11, UR39, UR5, URZ ;  /* 0x00000005270b72a4 */ /* 0x000fe4000f8e02ff */
[----:B------:R-:W-:Y:S02]  /*2af0*/  USEL UR5, UR65, UR13, !UP2 ;  /* 0x0000000d41057287 */ /* 0x000fe4000d000000 */
[----:B------:R-:W-:Y:S02]  /*2b00*/  UIMAD UR12, UR39, UR7, URZ ;  /* 0x00000007270c72a4 */ /* 0x000fe4000f8e02ff */
[----:B------:R-:W-:Y:S02]  /*2b10*/  UISETP.GE.AND UP0, UPT, UR4, UR11, UPT ;  /* 0x0000000b0400728c */ /* 0x000fe4000bf06270 */
[----:B------:R-:W-:Y:S02]  /*2b20*/  UIMAD.WIDE.U32 UR16, UR4, UR8, URZ ;  /* 0x00000008041072a5 */ /* 0x000fe4000f8e00ff */
[----:B------:R-:W-:-:S02]  /*2b30*/  UISETP.GE.OR UP0, UPT, UR5, UR12, UP0 ;  /* 0x0000000c0500728c */ /* 0x000fc40008706670 */
        /* <DEDUP_REMOVED lines=19> */
.L_x_44:
[----:B------:R-:W2:Y:S02]  /*2c70*/  LDCU UR4, c[0x0][0xf30] ;  /* 0x0001e600ff0477ac */ /* 0x000ea40008000800 */
[----:B--2---:R-:W-:-:S09]  /*2c80*/  UISETP.NE.AND UP0, UPT, UR4, 0x1, UPT ;  /* 0x000000010400788c */ /* 0x004fd2000bf05270 */
[----:B------:R-:W-:Y:S05]  /*2c90*/  BRA.U UP0, `(.L_x_45) ;  /* 0x0000000100447547 */ /* 0x000fea000b800000 */
[----:B------:R-:W2:Y:S01]  /*2ca0*/  LDCU.128 UR12, c[0x0][0xf10] ;  /* 0x0001e200ff0c77ac */ /* 0x000ea20008000c00 */
[----:B------:R-:W4:Y:S01]  /*2cb0*/  LDCU UR11, c[0x0][0xf0c] ;  /* 0x0001e180ff0b77ac */ /* 0x000f220008000800 */
[----:B------:R-:W1:Y:S01]  /*2cc0*/  LDCU UR7, c[0x0][0xf20] ;  /* 0x0001e400ff0777ac */ /* 0x000e620008000800 */
[----:B--2---:R-:W-:Y:S02]  /*2cd0*/  UIMAD.WIDE.U32 UR8, UR65, UR12, URZ ;  /* 0x0000000c410872a5 */ /* 0x004fe4000f8e00ff */
[----:B------:R-:W-:Y:S02]  /*2ce0*/  UIMAD.WIDE.U32 UR4, UR64, UR15, URZ ;  /* 0x0000000f400472a5 */ /* 0x000fe4000f8e00ff */
[----:B----4-:R-:W-:Y:S02]  /*2cf0*/  UISETP.NE.AND UP2, UPT, UR11, 0x1, UPT ;  /* 0x000000010b00788c */ /* 0x010fe4000bf45270 */
[----:B------:R-:W-:Y:S01]  /*2d00*/  UISETP.NE.AND UP0, UPT, UR14, 0x1, UPT ;  /* 0x000000010e00788c */ /* 0x000fe2000bf05270 */
[----:B------:R-:W-:-:S02]  /*2d10*/  UMOV UR8, UR9 ;  /* 0x0000000900087c82 */ /* 0x000fc40008000000 */
[----:B------:R-:W-:Y:S01]  /*2d20*/  UMOV UR4, UR5 ;  /* 0x0000000500047c82 */ /* 0x000fe20008000000 */
[----:B------:R-:W-:Y:S02]  /*2d30*/  USHF.R.U32.HI UR13, URZ, UR13, UR8 ;  /* 0x0000000dff0d7299 */ /* 0x000fe40008011608 */
[----:B-1----:R-:W-:Y:S02]  /*2d40*/  USHF.R.U32.HI UR4, URZ, UR7, UR4 ;  /* 0x00000007ff047299 */ /* 0x002fe40008011604 */
[----:B------:R-:W-:Y:S02]  /*2d50*/  USEL UR5, UR65, UR13, !UP2 ;  /* 0x0000000d41057287 */ /* 0x000fe4000d000000 */
[----:B------:R-:W-:-:S04]  /*2d60*/  USEL UR4, UR64, UR4, !UP0 ;  /* 0x0000000440047287 */ /* 0x000fc8000c000000 */
[----:B------:R-:W-:Y:S02]  /*2d70*/  UIADD3 UR7, UPT, UPT, UR5, -UR4, URZ ;  /* 0x8000000405077290 */ /* 0x000fe4000fffe0ff */
[----:B------:R-:W-:Y:S02]  /*2d80*/  UIADD3 UR4, UPT, UPT, -UR5, UR4, URZ ;  /* 0x0000000405047290 */ /* 0x000fe4000fffe1ff */
[----:B------:R-:W-:Y:S02]  /*2d90*/  UIMAD UR64, UR7, UR14, UR64 ;  /* 0x0000000e074072a4 */ /* 0x000fe4000f8e0240 */
[----:B------:R-:W-:-:S12]  /*2da0*/  UIMAD UR65, UR4, UR11, UR65 ;  /* 0x0000000b044172a4 */ /* 0x000fd8000f8e0241 */
.L_x_45:
[----:B------:R-:W-:Y:S01]  /*2db0*/  VIADD R11, R11, 0x1 ;  /* 0x000000010b0b7836 */ /* 0x000fe20000000000 */
[----:B------:R-:W-:Y:S02]  /*2dc0*/  R2UR UR5, R92 ;  /* 0x000000005c0572ca */ /* 0x000fe400000e0000 */
[----:B------:R-:W-:Y:S02]  /*2dd0*/  R2UR UR4, R93 ;  /* 0x000000005d0472ca */ /* 0x000fe400000e0000 */
[C---:B------:R-:W-:Y:S02]  /*2de0*/  ISETP.NE.AND P0, PT, R11.reuse, 0x2, PT ;  /* 0x000000020b00780c */ /* 0x040fe40003f05270 */
[----:B------:R-:W-:Y:S02]  /*2df0*/  PLOP3.LUT P2, PT, PT, PT, PT, 0x80, 0x8 ;  /* 0x000000000008781c */ /* 0x000fe40003f4f070 */
[----:B-1----:R-:W-:Y:S02]  /*2e00*/  SEL R0, RZ, 0x1, P0 ;  /* 0x00000001ff007807 */ /* 0x002fe40000000000 */
[----:B------:R-:W-:-:S02]  /*2e10*/  SEL R11, R11, RZ, P0 ;  /* 0x000000ff0b0b7207 */ /* 0x000fc40000000000 */
[----:B------:R-:W-:Y:S01]  /*2e20*/  LOP3.LUT R10, R10, R0, RZ, 0x3c, !PT ;  /* 0x000000000a0a7212 */ /* 0x000fe200078e3cff */
[----:B------:R-:W-:Y:S02]  /*2e30*/  UIADD3 UR21, UPT, UPT, UR64, UR5, URZ ;  /* 0x0000000540157290 */ /* 0x000fe4000fffe0ff */
[----:B------:R-:W-:Y:S01]  /*2e40*/  UIADD3 UR20, UPT, UPT, UR65, UR4, URZ ;  /* 0x0000000441147290 */ /* 0x000fe2000fffe0ff */
[----:B------:R-:W-:Y:S11]  /*2e50*/  BRA.U UP1, `(.L_x_46) ;  /* 0xffffffe901fc7547 */ /* 0x000ff6000b83ffff */
[----:B------:R-:W-:Y:S01]  /*2e60*/  UIADD3 UR7, UPT, UPT, UR6, 0x20, URZ ;  /* 0x0000002006077890 */ /* 0x000fe2000fffe0ff */
[----:B------:R-:W-:-:S03]  /*2e70*/  SHF.L.U32 R2, R12, 0x1f, RZ ;  /* 0x0000001f0c027819 */ /* 0x000fc600000006ff */
[----:B------:R-:W-:-:S09]  /*2e80*/  ULEA UR4, UR29, UR7, 0x3 ;  /* 0x000000071d047291 */ /* 0x000fd2000f8e18ff */
[----:B------:R-:W1:Y:S02]  /*2e90*/  SYNCS.PHASECHK.TRANS64.TRYWAIT P0, [UR4], R2 ;  /* 0x00000002ff0075a7 */ /* 0x000e640008001104 */
[----:B-1----:R-:W-:Y:S05]  /*2ea0*/  @!P0 BRA `(.L_x_47) ;  /* 0x0000008c00ac8947 */ /* 0x002fea0003800000 */
.L_x_161:
[----:B------:R-:W-:-:S04]  /*2eb0*/  UIADD3 UR4, UPT, UPT, UR29, 0x1, URZ ;  /* 0x000000011d047890 */ /* 0x000fc8000fffe0ff */
[----:B------:R-:W-:-:S04]  /*2ec0*/  UISETP.NE.AND UP0, UPT, UR4, 0x4, UPT ;  /* 0x000000040400788c */ /* 0x000fc8000bf05270 */
[----:B------:R-:W-:Y:S02]  /*2ed0*/  USEL UR6, URZ, 0x1, UP0 ;  /* 0x00000001ff067887 */ /* 0x000fe40008000000 */
[----:B------:R-:W-:-:S04]  /*2ee0*/  USEL UR4, UR4, URZ, UP0 ;  /* 0x000000ff04047287 */ /* 0x000fc80008000000 */
[----:B------:R-:W-:Y:S01]  /*2ef0*/  ULEA UR5, UR4, UR7, 0x3 ;  /* 0x0000000704057291 */ /* 0x000fe2000f8e18ff */
[----:B-1----:R-:W-:-:S04]  /*2f00*/  LOP3.LUT R2, R12, UR6, RZ, 0x3c, !PT ;  /* 0x000000060c027c12 */ /* 0x002fc8000f8e3cff */
[----:B------:R-:W-:-:S04]  /*2f10*/  SHF.L.U32 R3, R2, 0x1f, RZ ;  /* 0x0000001f02037819 */ /* 0x000fc800000006ff */
[----:B------:R-:W1:Y:S02]  /*2f20*/  SYNCS.PHASECHK.TRANS64.TRYWAIT P0, [UR5], R3 ;  /* 0x00000003ff0075a7 */ /* 0x000e640008001105 */
[----:B-1----:R-:W-:Y:S05]  /*2f30*/  @!P0 BRA `(.L_x_48) ;  /* 0x0000008c00a08947 */ /* 0x002fea0003800000 */
.L_x_163:
[----:B------:R-:W-:-:S04]  /*2f40*/  UIADD3 UR4, UPT, UPT, UR4, 0x1, URZ ;  /* 0x0000000104047890 */ /* 0x000fc8000fffe0ff */
[----:B------:R-:W-:-:S04]  /*2f50*/  UISETP.NE.AND UP0, UPT, UR4, 0x4, UPT ;  /* 0x000000040400788c */ /* 0x000fc8000bf05270 */
[----:B------:R-:W-:Y:S02]  /*2f60*/  USEL UR6, URZ, 0x1, UP0 ;  /* 0x00000001ff067887 */ /* 0x000fe40008000000 */
[----:B------:R-:W-:-:S04]  /*2f70*/  USEL UR4, UR4, URZ, UP0 ;  /* 0x000000ff04047287 */ /* 0x000fc80008000000 */
[----:B------:R-:W-:Y:S01]  /*2f80*/  ULEA UR5, UR4, UR7, 0x3 ;  /* 0x0000000704057291 */ /* 0x000fe2000f8e18ff */
[----:B------:R-:W-:-:S04]  /*2f90*/  LOP3.LUT R2, R2, UR6, RZ, 0x3c, !PT ;  /* 0x0000000602027c12 */ /* 0x000fc8000f8e3cff */
[----:B-1----:R-:W-:-:S04]  /*2fa0*/  SHF.L.U32 R3, R2, 0x1f, RZ ;  /* 0x0000001f02037819 */ /* 0x002fc800000006ff */
[----:B------:R-:W1:Y:S02]  /*2fb0*/  SYNCS.PHASECHK.TRANS64.TRYWAIT P0, [UR5], R3 ;  /* 0x00000003ff0075a7 */ /* 0x000e640008001105 */
[----:B-1----:R-:W-:Y:S05]  /*2fc0*/  @!P0 BRA `(.L_x_49) ;  /* 0x0000008c00948947 */ /* 0x002fea0003800000 */
.L_x_165:
[----:B------:R-:W-:-:S04]  /*2fd0*/  UIADD3 UR4, UPT, UPT, UR4, 0x1, URZ ;  /* 0x0000000104047890 */ /* 0x000fc8000fffe0ff */
[----:B------:R-:W-:-:S04]  /*2fe0*/  UISETP.NE.AND UP0, UPT, UR4, 0x4, UPT ;  /* 0x000000040400788c */ /* 0x000fc8000bf05270 */
[----:B------:R-:W-:Y:S02]  /*2ff0*/  USEL UR5, URZ, 0x1, UP0 ;  /* 0x00000001ff057887 */ /* 0x000fe40008000000 */
[----:B------:R-:W-:-:S04]  /*3000*/  USEL UR4, UR4, URZ, UP0 ;  /* 0x000000ff04047287 */ /* 0x000fc80008000000 */
[----:B------:R-:W-:Y:S01]  /*3010*/  ULEA UR4, UR4, UR7, 0x3 ;  /* 0x0000000704047291 */ /* 0x000fe2000f8e18ff */
[----:B------:R-:W-:-:S04]  /*3020*/  LOP3.LUT R2, R2, UR5, RZ, 0x3c, !PT ;  /* 0x0000000502027c12 */ /* 0x000fc8000f8e3cff */
[----:B------:R-:W-:Y:S01]  /*3030*/  SHF.L.U32 R2, R2, 0x1f, RZ ;  /* 0x0000001f02027819 */ /* 0x000fe200000006ff */
[----:B-1----:R-:W-:-:S07]  /*3040*/  IMAD.U32 R0, RZ, RZ, UR4 ;  /* 0x00000004ff007e24 */ /* 0x002fce000f8e00ff */
.L_x_50:
[----:B-1----:R1:W2:Y:S02]  /*3050*/  SYNCS.PHASECHK.TRANS64.TRYWAIT P0, [R0+URZ], R2 ;  /* 0x00000002000075a7 */ /* 0x0022a400080011ff */
[----:B--2---:R-:W-:Y:S05]  /*3060*/  @!P0 NANOSLEEP.SYNCS 0x989680 ;  /* 0x009896800000895d */ /* 0x004fea0003900000 */
[----:B------:R-:W2:Y:S02]  /*3070*/  @!P0 SYNCS.PHASECHK.TRANS64 P0, [R0+URZ], R2 ;  /* 0x00000002000085a7 */ /* 0x000ea400080010ff */
[----:B--2---:R-:W-:Y:S05]  /*3080*/  @P0 EXIT ;  /* 0x000000000000094d */ /* 0x004fea0003800000 */
[----:B------:R-:W-:Y:S05]  /*3090*/  BRA `(.L_x_50) ;  /* 0xfffffffc00ec7947 */ /* 0x000fea000383ffff */
.L_x_22:
[----:B------:R-:W-:-:S04]  /*30a0*/  UISETP.NE.AND UP0, UPT, UR66, URZ, UPT ;  /* 0x000000ff4200728c */ /* 0x000fc8000bf05270 */
[----:B------:R-:W-:-:S09]  /*30b0*/  UISETP.NE.OR UP0, UPT, UR24, 0x1, UP0 ;  /* 0x000000011800788c */ /* 0x000fd20008705670 */
[----:B------:R-:W-:Y:S05]  /*30c0*/  BRA.U UP0, `(.L_x_51) ;  /* 0x0000000500487547 */ /* 0x000fea000b800000 */
[----:B------:R-:W-:Y:S01]  /*30d0*/  ISETP.GE.U32.AND P2, PT, R2, 0x8, PT ;  /* 0x000000080200780c */ /* 0x000fe20003f46070 */
[----:B------:R-:W-:Y:S01]  /*30e0*/  IMAD.MOV.U32 R12, RZ, RZ, 0x1 ;  /* 0x00000001ff0c7424 */ /* 0x000fe200078e00ff */
[----:B------:R-:W-:Y:S02]  /*30f0*/  CS2R R10, SRZ ;  /* 0x00000000000a7805 */ /* 0x000fe4000001ff00 */
[----:B------:R-:W-:Y:S01]  /*3100*/  CS2R R8, SRZ ;  /* 0x0000000000087805 */ /* 0x000fe2000001ff00 */
[----:B------:R-:W-:Y:S01]  /*3110*/  UMOV UR6, 0x400 ;  /* 0x0000040000067882 */ /* 0x000fe20000000000 */
[----:B------:R-:W-:Y:S01]  /*3120*/  UMOV UR5, URZ ;  /* 0x000000ff00057c82 */ /* 0x000fe20008000000 */
[----:B------:R-:W-:-:S12]  /*3130*/  ULEA UR6, UR66, UR6, 0x18 ;  /* 0x0000000642067291 */ /* 0x000fd8000f8ec0ff */
.L_x_55:
[----:B------:R-:W-:Y:S02]  /*3140*/  LEA R0, R8, UR6, 0x3 ;  /* 0x0000000608007c11 */ /* 0x000fe4000f8e18ff */
[----:B------:R-:W-:-:S03]  /*3150*/  SHF.L.U32 R4, R9, 0x1f, RZ ;  /* 0x0000001f09047819 */ /* 0x000fc600000006ff */
[----:B------:R-:W-:Y:S01]  /*3160*/  VIADD R5, R0, 0xd0 ;  /* 0x000000d000057836 */ /* 0x000fe20000000000 */
[----:B------:R-:W2:Y:S02]  /*3170*/  SYNCS.PHASECHK.TRANS64.TRYWAIT P0, [R0+URZ+0xc0], R4 ;  /* 0x0000c004000075a7 */ /* 0x000ea400080011ff */
[----:B--2---:R-:W-:Y:S05]  /*3180*/  @!P0 BRA `(.L_x_52) ;  /* 0x0000008c003c8947 */ /* 0x004fea0003800000 */
.L_x_166:
[----:B------:R-:W-:Y:S01]  /*3190*/  ULEA UR4, UR5, UR6, 0x3 ;  /* 0x0000000605047291 */ /* 0x000fe2000f8e18ff */
[----:B--2---:R-:W-:Y:S01]  /*31a0*/  PRMT R0, RZ, 0x654, R5 ;  /* 0x00000654ff007816 */ /* 0x004fe20000000005 */
[----:B------:R-:W-:Y:S01]  /*31b0*/  @!P2 IMAD.MOV.U32 R4, RZ, RZ, 0x10 ;  /* 0x00000010ff04a424 */ /* 0x000fe200078e00ff */
[----:B------:R-:W-:Y:S01]  /*31c0*/  SHF.L.U32 R5, R12, 0x1f, RZ ;  /* 0x0000001f0c057819 */ /* 0x000fe200000006ff */
[----:B------:R-:W-:Y:S01]  /*31d0*/  UIADD3 UR7, UPT, UPT, UR4, 0x80, URZ ;  /* 0x0000008004077890 */ /* 0x000fe2000fffe0ff */
[----:B------:R2:W-:Y:S05]  /*31e0*/  SYNCS.ARRIVE.TRANS64.RED.A1T0 RZ, [R0+URZ], RZ ;  /* 0x000000ff00ff79a7 */ /* 0x0005ea00081004ff */
[----:B------:R-:W-:Y:S01]  /*31f0*/  IMAD.U32 R6, RZ, RZ, UR7 ;  /* 0x00000007ff067e24 */ /* 0x000fe2000f8e00ff */
[----:B------:R-:W3:Y:S04]  /*3200*/  SYNCS.PHASECHK.TRANS64.TRYWAIT P0, [UR4+0x90], R5 ;  /* 0x00009005ff0075a7 */ /* 0x000ee80008001104 */
[----:B------:R-:W-:Y:S01]  /*3210*/  PRMT R6, R2, 0x654, R6 ;  /* 0x0000065402067816 */ /* 0x000fe20000000006 */
[----:B--23--:R-:W-:Y:S06]  /*3220*/  @!P0 BRA `(.L_x_53) ;  /* 0x0000008c00288947 */ /* 0x00cfec0003800000 */
.L_x_168:
[----:B------:R-:W-:Y:S01]  /*3230*/  ULEA UR8, UR5, UR6, 0x4 ;  /* 0x0000000605087291 */ /* 0x000fe2000f8e20ff */
[----:B------:R-:W-:Y:S01]  /*3240*/  SEL R3, R6, R3, !P2 ;  /* 0x0000000306037207 */ /* 0x000fe20005000000 */
[----:B------:R-:W-:Y:S01]  /*3250*/  UIADD3 UR9, UPT, UPT, UR4, 0x80, URZ ;  /* 0x0000008004097890 */ /* 0x000fe2000fffe0ff */
[----:B--2---:R-:W-:Y:S01]  /*3260*/  LEA R0, R11, UR6, 0x3 ;  /* 0x000000060b007c11 */ /* 0x004fe2000f8e18ff */
[----:B------:R-:W-:Y:S01]  /*3270*/  UIADD3 UR8, UPT, UPT, UR8, 0xf0, URZ ;  /* 0x000000f008087890 */ /* 0x000fe2000fffe0ff */
[----:B------:R2:W-:Y:S01]  /*3280*/  @!P2 SYNCS.ARRIVE.TRANS64.RED RZ, [R3+URZ], R4 ;  /* 0x0000000403ffa9a7 */ /* 0x0005e200080004ff */
[----:B------:R-:W-:Y:S01]  /*3290*/  UIADD3 UR4, UPT, UPT, UR5, 0x1, URZ ;  /* 0x0000000105047890 */ /* 0x000fe2000fffe0ff */
[----:B------:R-:W-:-:S03]  /*32a0*/  VIADD R8, R8, 0x1 ;  /* 0x0000000108087836 */ /* 0x000fc60000000000 */
[----:B------:R-:W-:Y:S02]  /*32b0*/  UISETP.NE.AND UP0, UPT, UR4, 0x2, UPT ;  /* 0x000000020400788c */ /* 0x000fe4000bf05270 */
[----:B------:R-:W-:Y:S01]  /*32c0*/  ISETP.NE.AND P0, PT, R8, 0x2, PT ;  /* 0x000000020800780c */ /* 0x000fe20003f05270 */
[----:B------:R-:W-:Y:S06]  /*32d0*/  UGETNEXTWORKID.BROADCAST [UR8], [UR9] ;  /* 0x00000000080073ca */ /* 0x000fec0008000100 */
[----:B------:R-:W-:Y:S02]  /*32e0*/  USEL UR7, URZ, 0x1, UP0 ;  /* 0x00000001ff077887 */ /* 0x000fe40008000000 */
[----:B------:R-:W-:-:S04]  /*32f0*/  USEL UR5, UR4, URZ, UP0 ;  /* 0x000000ff04057287 */ /* 0x000fc80008000000 */
[----:B------:R-:W-:Y:S02]  /*3300*/  LOP3.LUT R12, R12, UR7, RZ, 0x3c, !PT ;  /* 0x000000070c0c7c12 */ /* 0x000fe4000f8e3cff */
[----:B--2---:R-:W-:-:S04]  /*3310*/  SHF.L.U32 R4, R10, 0x1f, RZ ;  /* 0x0000001f0a047819 */ /* 0x004fc800000006ff */
[----:B------:R-:W2:Y:S02]  /*3320*/  SYNCS.PHASECHK.TRANS64.TRYWAIT P1, [R0+URZ+0x80], R4 ;  /* 0x00008004000075a7 */ /* 0x000ea400080211ff */
[----:B--2---:R-:W-:Y:S05]  /*3330*/  @!P1 BRA `(.L_x_54) ;  /* 0x0000008800fc9947 */ /* 0x004fea0003800000 */
.L_x_169:
[C---:B--2---:R-:W-:Y:S01]  /*3340*/  LEA R4, R11.reuse, UR6, 0x4 ;  /* 0x000000060b047c11 */ /* 0x044fe2000f8e20ff */
[----:B------:R-:W-:Y:S01]  /*3350*/  VIADD R0, R0, 0x90 ;  /* 0x0000009000007836 */ /* 0x000fe20000000000 */
[----:B------:R-:W-:Y:S01]  /*3360*/  SEL R8, R8, RZ, P0 ;  /* 0x000000ff08087207 */ /* 0x000fe20000000000 */
[----:B------:R-:W-:-:S03]  /*3370*/  VIADD R11, R11, 0x1 ;  /* 0x000000010b0b7836 */ /* 0x000fc60000000000 */
[----:B------:R-:W2:Y:S01]  /*3380*/  LDS.128 R4, [R4+0xf0] ;  /* 0x0000f00004047984 */ /* 0x000ea20000000c00 */
[----:B------:R-:W-:Y:S02]  /*3390*/  PRMT R0, RZ, 0x654, R0 ;  /* 0x00000654ff007816 */ /* 0x000fe40000000000 */
[C---:B------:R-:W-:Y:S01]  /*33a0*/  ISETP.NE.AND P1, PT, R11.reuse, 0x2, PT ;  /* 0x000000020b00780c */ /* 0x040fe20003f25270 */
[----:B------:R-:W-:Y:S01]  /*33b0*/  @!PT LDS RZ, [RZ] ;  /* 0x00000000fffff984 */ /* 0x000fe20000000800 */
[----:B------:R-:W-:Y:S01]  /*33c0*/  @!PT LDS RZ, [RZ] ;  /* 0x00000000fffff984 */ /* 0x000fe20000000800 */
[----:B------:R-:W-:Y:S01]  /*33d0*/  @!PT LDS RZ, [RZ] ;  /* 0x00000000fffff984 */ /* 0x000fe20000000800 */
[----:B------:R-:W-:Y:S01]  /*33e0*/  @!PT LDS RZ, [RZ] ;  /* 0x00000000fffff984 */ /* 0x000fe20000000800 */
[----:B------:R3:W-:Y:S06]  /*33f0*/  MEMBAR.ALL.CTA ;  /* 0x0000000000007992 */ /* 0x0007ec0000008000 */
[----:B---3--:R-:W3:Y:S01]  /*3400*/  FENCE.VIEW.ASYNC.S ;  /* 0x00000000000073c6 */ /* 0x008ee20000000000 */
[----:B------:R-:W-:Y:S01]  /*3410*/  SEL R11, R11, RZ, P1 ;  /* 0x000000ff0b0b7207 */ /* 0x000fe20000800000 */
[----:B---3--:R3:W-:Y:S01]  /*3420*/  SYNCS.ARRIVE.TRANS64.RED.A1T0 RZ, [R0+URZ], RZ ;  /* 0x000000ff00ff79a7 */ /* 0x0087e200081004ff */
[----:B--2---:R-:W-:-:S02]  /*3430*/  LOP3.LUT P3, RZ, R6, 0x1, RZ, 0xc0, !PT ;  /* 0x0000000106ff7812 */ /* 0x004fc4000786c0ff */
[----:B------:R-:W-:-:S04]  /*3440*/  SEL R4, RZ, 0x1, P1 ;  /* 0x00000001ff047807 */ /* 0x000fc80000800000 */
[----:B------:R-:W-:Y:S02]  /*3450*/  LOP3.LUT R10, R10, R4, RZ, 0x3c, !PT ;  /* 0x000000040a0a7212 */ /* 0x000fe400078e3cff */
[----:B---3--:R-:W-:-:S04]  /*3460*/  SEL R0, RZ, 0x1, P0 ;  /* 0x00000001ff007807 */ /* 0x008fc80000000000 */
[----:B------:R-:W-:Y:S01]  /*3470*/  LOP3.LUT R9, R9, R0, RZ, 0x3c, !PT ;  /* 0x0000000009097212 */ /* 0x000fe200078e3cff */
[----:B------:R-:W-:Y:S06]  /*3480*/  @P3 BRA `(.L_x_55) ;  /* 0xfffffffc002c3947 */ /* 0x000fec000383ffff */
[----:B------:R-:W-:Y:S01]  /*3490*/  ULEA UR4, UR5, UR6, 0x3 ;  /* 0x0000000605047291 */ /* 0x000fe2000f8e18ff */
[----:B------:R-:W-:-:S08]  /*34a0*/  SHF.L.U32 R2, R12, 0x1f, RZ ;  /* 0x0000001f0c027819 */ /* 0x000fd000000006ff */
[----:B------:R-:W2:Y:S02]  /*34b0*/  SYNCS.PHASECHK.TRANS64 P0, [UR4+0x90], R2 ;  /* 0x00009002ff0075a7 */ /* 0x000ea40008001004 */
[----:B--2---:R-:W-:Y:S05]  /*34c0*/  @P0 BRA `(.L_x_56) ;  /* 0x0000000000080947 */ /* 0x004fea0003800000 */
[----:B------:R-:W2:Y:S02]  /*34d0*/  SYNCS.PHASECHK.TRANS64.TRYWAIT P0, [UR4+0x90], R2 ;  /* 0x00009002ff0075a7 */ /* 0x000ea40008001104 */
[----:B--2---:R-:W-:Y:S05]  /*34e0*/  @!P0 BRA `(.L_x_57) ;  /* 0x0000008800a48947 */ /* 0x004fea0003800000 */
.L_x_56:
[----:B------:R-:W-:-:S04]  /*34f0*/  UIADD3 UR7, UPT, UPT, UR5, 0x1, URZ ;  /* 0x0000000105077890 */ /* 0x000fc8000fffe0ff */
[----:B------:R-:W-:-:S04]  /*3500*/  UISETP.NE.AND UP0, UPT, UR7, 0x2, UPT ;  /* 0x000000020700788c */ /* 0x000fc8000bf05270 */
[----:B------:R-:W-:Y:S02]  /*3510*/  USEL UR8, URZ, 0x1, UP0 ;  /* 0x00000001ff087887 */ /* 0x000fe40008000000 */
[----:B------:R-:W-:-:S04]  /*3520*/  USEL UR7, UR7, URZ, UP0 ;  /* 0x000000ff07077287 */ /* 0x000fc80008000000 */
[----:B------:R-:W-:Y:S01]  /*3530*/  ULEA UR7, UR7, UR6, 0x3 ;  /* 0x0000000607077291 */ /* 0x000fe2000f8e18ff */
[----:B--2---:R-:W-:-:S04]  /*3540*/  LOP3.LUT R2, R12, UR8, RZ, 0x3c, !PT ;  /* 0x000000080c027c12 */ /* 0x004fc8000f8e3cff */
[----:B------:R-:W-:-:S04]  /*3550*/  SHF.L.U32 R0, R2, 0x1f, RZ ;  /* 0x0000001f02007819 */ /* 0x000fc800000006ff */
[----:B------:R-:W2:Y:S02]  /*3560*/  SYNCS.PHASECHK.TRANS64 P0, [UR7+0x90], R0 ;  /* 0x00009000ff0075a7 */ /* 0x000ea40008001007 */
[----:B-12---:R-:W-:Y:S05]  /*3570*/  @P0 EXIT ;  /* 0x000000000000094d */ /* 0x006fea0003800000 */
[----:B------:R-:W-:Y:S02]  /*3580*/  SHF.L.U32 R2, R2, 0x1f, RZ ;  /* 0x0000001f02027819 */ /* 0x000fe400000006ff */
[----:B------:R-:W-:-:S07]  /*3590*/  MOV R0, UR7 ;  /* 0x0000000700007c02 */ /* 0x000fce0008000f00 */
.L_x_58:
[----:B-1----:R1:W2:Y:S02]  /*35a0*/  SYNCS.PHASECHK.TRANS64.TRYWAIT P0, [R0+URZ+0x90], R2 ;  /* 0x00009002000075a7 */ /* 0x0022a400080011ff */
[----:B--2---:R-:W-:Y:S05]  /*35b0*/  @!P0 NANOSLEEP.SYNCS 0x989680 ;  /* 0x009896800000895d */ /* 0x004fea0003900000 */
[----:B------:R-:W2:Y:S02]  /*35c0*/  @!P0 SYNCS.PHASECHK.TRANS64 P0, [R0+URZ+0x90], R2 ;  /* 0x00009002000085a7 */ /* 0x000ea400080010ff */
[----:B--2---:R-:W-:Y:S05]  /*35d0*/  @P0 EXIT ;  /* 0x000000000000094d */ /* 0x004fea0003800000 */
[----:B------:R-:W-:Y:S05]  /*35e0*/  BRA `(.L_x_58) ;  /* 0xfffffffc00ec7947 */ /* 0x000fea000383ffff */
.L_x_51:
[----:B------:R-:W-:Y:S05]  /*35f0*/  BRA.U UP5, `(.L_x_59) ;  /* 0x0000001d05087547 */ /* 0x000fea000b800000 */
[----:B------:R-:W-:Y:S01]  /*3600*/  UMOV UR5, 0x40 ;  /* 0x0000004000057882 */ /* 0x000fe20000000000 */
[----:B------:R-:W-:Y:S01]  /*3610*/  NOP ;  /* 0x0000000000007918 */ /* 0x000fe20000000000 */
[----:B------:R-:W-:Y:S01]  /*3620*/  ULEA UR5, UR66, UR5, 0x18 ;  /* 0x0000000542057291 */ /* 0x000fe2000f8ec0ff */
[----:B------:R-:W-:Y:S02]  /*3630*/  UMOV UR6, 0x400 ;  /* 0x0000040000067882 */ /* 0x000fe40000000000 */
[----:B------:R-:W-:-:S06]  /*3640*/  ULEA UR6, UR66, UR6, 0x18 ;  /* 0x0000000642067291 */ /* 0x000fcc000f8ec0ff */
[----:B------:R-:W2:Y:S02]  /*3650*/  LDS.U8 R2, [UR5+0x1c] ;  /* 0x00001c05ff027984 */ /* 0x000ea40008000000 */
[----:B--2---:R-:W-:-:S13]  /*3660*/  ISETP.NE.AND P0, PT, R2, RZ, PT ;  /* 0x000000ff0200720c */ /* 0x004fda0003f05270 */
[----:B------:R-:W-:Y:S05]  /*3670*/  @P0 BRA `(.L_x_60) ;  /* 0x0000000000580947 */ /* 0x000fea0003800000 */
[----:B------:R-:W-:-:S13]  /*3680*/  ELECT P0, URZ, PT ;  /* 0x0000000000ff782f */ /* 0x000fda0003800000 */
[----:B------:R-:W-:Y:S05]  /*3690*/  @!P0 BRA `(.L_x_61) ;  /* 0x0000000000608947 */ /* 0x000fea0003800000 */
[----:B------:R-:W-:Y:S01]  /*36a0*/  UMOV UR4, 0x10 ;  /* 0x0000001000047882 */ /* 0x000fe20000000000 */
[----:B------:R-:W-:Y:S01]  /*36b0*/  HFMA2 R2, -RZ, RZ, 0, 5.9604644775390625e-08 ;  /* 0x00000001ff027431 */ /* 0x000fe200000001ff */
[----:B------:R-:W-:-:S03]  /*36c0*/  MOV R3, 0xffff ;  /* 0x0000ffff00037802 */ /* 0x000fc60000000f00 */
[----:B------:R-:W-:Y:S04]  /*36d0*/  DEPBAR.LE SB2, 0x36 ;  /* 0x0000ad800000791a */ /* 0x000fe80000000000 */
[----:B------:R-:W2:Y:S02]  /*36e0*/  UTCATOMSWS.FIND_AND_SET.ALIGN UP0, UR4, UR4 ;  /* 0x00000004000475e3 */ /* 0x000ea40008000800 */
[----:B--2---:R-:W-:Y:S01]  /*36f0*/  MOV R4, UR4 ;  /* 0x0000000400047c02 */ /* 0x004fe20008000f00 */
[----:B------:R-:W-:Y:S06]  /*3700*/  BRA.U UP0, `(.L_x_62) ;  /* 0x0000000100187547 */ /* 0x000fec000b800000 */
.L_x_63:
[----:B------:R-:W-:Y:S05]  /*3710*/  NANOSLEEP 0x64 ;  /* 0x000000640000795d */ /* 0x000fea0003800000 */
[----:B------:R-:W-:-:S05]  /*3720*/  UMOV UR4, 0x10 ;  /* 0x0000001000047882 */ /* 0x000fca0000000000 */
[----:B------:R-:W-:Y:S04]  /*3730*/  DEPBAR.LE SB2, 0x36 ;  /* 0x0000ad800000791a */ /* 0x000fe80000000000 */
[----:B------:R-:W2:Y:S02]  /*3740*/  UTCATOMSWS.FIND_AND_SET.ALIGN UP0, UR4, UR4 ;  /* 0x00000004000475e3 */ /* 0x000ea40008000800 */
[----:B--2---:R-:W-:Y:S01]  /*3750*/  MOV R4, UR4 ;  /* 0x0000000400047c02 */ /* 0x004fe20008000f00 */
[----:B------:R-:W-:Y:S05]  /*3760*/  BRA.U !UP0, `(.L_x_63) ;  /* 0xfffffffd08e87547 */ /* 0x000fea000b83ffff */
.L_x_62:
[-C--:B------:R-:W-:Y:S02]  /*3770*/  SHF.L.U32 R3, R3, R4.reuse, RZ ;  /* 0x0000000403037219 */ /* 0x080fe400000006ff */
[----:B------:R-:W-:Y:S01]  /*3780*/  SHF.L.U32 R2, R2, R4, RZ ;  /* 0x0000000402027219 */ /* 0x000fe200000006ff */
[----:B------:R-:W-:Y:S02]  /*3790*/  IMAD.SHL.U32 R4, R4, 0x20, RZ ;  /* 0x0000002004047824 */ /* 0x000fe400078e00ff */
[----:B------:R2:W-:Y:S04]  /*37a0*/  ATOMS.OR RZ, [UR5+0x14], R3 ;  /* 0x00001403ffff798c */ /* 0x0005e8000b000005 */
[----:B------:R2:W-:Y:S04]  /*37b0*/  ATOMS.OR RZ, [UR5+0x18], R2 ;  /* 0x00001802ffff798c */ /* 0x0005e8000b000005 */
[----:B------:R2:W-:Y:S01]  /*37c0*/  STS [UR6+0x110], R4 ;  /* 0x00011004ff007988 */ /* 0x0005e20008000806 */
[----:B------:R-:W-:Y:S05]  /*37d0*/  BRA `(.L_x_61) ;  /* 0x0000000000107947 */ /* 0x000fea0003800000 */
.L_x_60:
[----:B------:R-:W-:-:S05]  /*37e0*/  MOV R2, 0xffffffff ;  /* 0xffffffff00027802 */ /* 0x000fca0000000f00 */
[----:B------:R2:W-:Y:S02]  /*37f0*/  STS [UR6+0x110], R2 ;  /* 0x00011002ff007988 */ /* 0x0005e40008000806 */
[----:B--2---:R-:W-:Y:S02]  /*3800*/  MOV R2, 0x3820 ;  /* 0x0000382000027802 */ /* 0x004fe40000000f00 */
[----:B-1---5:R-:W-:Y:S05]  /*3810*/  CALL.REL.NOINC `($__internal_1_$__cuda_sm10x_tcgen05_guardrail_trap_phase_invalid_during_alloc) ;  /* 0x0000008c00a87944 */ /* 0x022fea0003c00000 */
.L_x_61:
[----:B------:R-:W-:Y:S05]  /*3820*/  WARPSYNC.ALL ;  /* 0x0000000000007948 */ /* 0x000fea0003800000 */
[----:B------:R-:W3:Y:S01]  /*3830*/  S2UR UR38, SR_CgaCtaId ;  /* 0x00000000002679c3 */ /* 0x000ee20000008800 */
[----:B------:R-:W-:Y:S01]  /*3840*/  UMOV UR4, 0x400 ;  /* 0x0000040000047882 */ /* 0x000fe20000000000 */
[----:B------:R-:W-:-:S06]  /*3850*/  NOP ;  /* 0x0000000000007918 */ /* 0x000fcc0000000000 */
[----:B------:R-:W-:Y:S06]  /*3860*/  BAR.ARV 0x6, 0xa0 ;  /* 0x0182800000007b1d */ /* 0x000fec0000002000 */
[----:B------:R-:W4:Y:S01]  /*3870*/  LDCU UR11, c[0x0][0x38c] ;  /* 0x00007180ff0b77ac */ /* 0x000f220008000800 */
[----:B------:R-:W-:Y:S01]  /*3880*/  LOP3.LUT R0, R0, 0xffff, RZ, 0xc0, !PT ;  /* 0x0000ffff00007812 */ /* 0x000fe200078ec0ff */
[----:B------:R-:W-:Y:S01]  /*3890*/  IMAD.MOV.U32 R10, RZ, RZ, 0x1 ;  /* 0x00000001ff0a7424 */ /* 0x000fe200078e00ff */
[----:B------:R-:W-:Y:S01]  /*38a0*/  CS2R R8, SRZ ;  /* 0x0000000000087805 */ /* 0x000fe2000001ff00 */
[----:B--2---:R-:W-:Y:S01]  /*38b0*/  IMAD.MOV.U32 R3, RZ, RZ, RZ ;  /* 0x000000ffff037224 */ /* 0x004fe200078e00ff */
[----:B------:R-:W-:Y:S01]  /*38c0*/  R2UR UR72, R0 ;  /* 0x00000000004872ca */ /* 0x000fe200000e0000 */
[----:B------:R-:W-:-:S02]  /*38d0*/  UISETP.GE.AND UP5, UPT, UR39, 0x1, UPT ;  /* 0x000000012700788c */ /* 0x000fc4000bfa6270 */
[----:B------:R-:W-:Y:S02]  /*38e0*/  UISETP.NE.AND UP4, UPT, UR39, 0x1, UPT ;  /* 0x000000012700788c */ /* 0x000fe4000bf85270 */
[----:B---3--:R-:W-:Y:S01]  /*38f0*/  ULEA UR38, UR38, UR4, 0x18 ;  /* 0x0000000426267291 */ /* 0x008fe2000f8ec0ff */
[----:B------:R-:W2:Y:S03]  /*3900*/  LDCU UR4, c[0x0][0x370] ;  /* 0x00006e00ff0477ac */ /* 0x000ea60008000800 */
[----:B------:R-:W-:Y:S02]  /*3910*/  UIADD3 UR6, UPT, UPT, UR38, 0x3300, URZ ;  /* 0x0000330026067890 */ /* 0x000fe4000fffe0ff */
[----:B----4-:R-:W-:-:S03]  /*3920*/  UIADD3 UR11, UPT, UPT, UR11, 0xff, URZ ;  /* 0x000000ff0b0b7890 */ /* 0x010fc6000fffe0ff */
[----:B------:R-:W3:Y:S01]  /*3930*/  LDS R2, [UR38+0x110] ;  /* 0x00011026ff027984 */ /* 0x000ee20008000800 */
[----:B------:R-:W-:Y:S02]  /*3940*/  USHF.R.U32.HI UR10, URZ, 0x4, UR6 ;  /* 0x00000004ff0a7899 */ /* 0x000fe40008011606 */
[----:B------:R-:W-:Y:S02]  /*3950*/  USHF.R.S32.HI UR9, URZ, 0x1f, UR11 ;  /* 0x0000001fff097899 */ /* 0x000fe4000801140b */
[----:B------:R-:W-:Y:S02]  /*3960*/  UIADD3 UR5, UPT, UPT, UR38, 0x23300, URZ ;  /* 0x0002330026057890 */ /* 0x000fe4000fffe0ff */
[----:B------:R-:W-:Y:S02]  /*3970*/  UIADD3 UR7, UPT, UPT, UR38, 0x34300, URZ ;  /* 0x0003430026077890 */ /* 0x000fe4000fffe0ff */
[----:B------:R-:W-:Y:S01]  /*3980*/  USHF.R.U32.HI UR8, URZ, 0x4, UR5 ;  /* 0x00000004ff087899 */ /* 0x000fe20008011605 */
[----:B--2---:R-:W-:Y:S01]  /*3990*/  IMAD.U32 R14, RZ, RZ, UR4 ;  /* 0x00000004ff0e7e24 */ /* 0x004fe2000f8e00ff */
[----:B------:R-:W2:Y:S01]  /*39a0*/  LDCU UR4, c[0x0][0x374] ;  /* 0x00006e80ff0477ac */ /* 0x000ea20008000800 */
[----:B------:R-:W-:-:S02]  /*39b0*/  USHF.R.U32.HI UR5, URZ, 0x4, UR7 ;  /* 0x00000004ff057899 */ /* 0x000fc40008011607 */
[----:B------:R-:W-:Y:S02]  /*39c0*/  ULOP3.LUT UR10, UR10, 0x3fff, URZ, 0xc0, !UPT ;  /* 0x00003fff0a0a7892 */ /* 0x000fe4000f8ec0ff */
[----:B------:R-:W-:Y:S02]  /*39d0*/  ULOP3.LUT UR8, UR8, 0x3fff, URZ, 0xc0, !UPT ;  /* 0x00003fff08087892 */ /* 0x000fe4000f8ec0ff */
[----:B------:R-:W-:Y:S02]  /*39e0*/  ULOP3.LUT UR5, UR5, 0x3fff, URZ, 0xc0, !UPT ;  /* 0x00003fff05057892 */ /* 0x000fe4000f8ec0ff */
[----:B------:R-:W-:Y:S02]  /*39f0*/  ULOP3.LUT UR73, UR10, 0x10000, URZ, 0xfc, !UPT ;  /* 0x000100000a497892 */ /* 0x000fe4000f8efcff */
[----:B------:R-:W-:Y:S02]  /*3a00*/  ULOP3.LUT UR74, UR8, 0x10000, URZ, 0xfc, !UPT ;  /* 0x00010000084a7892 */ /* 0x000fe4000f8efcff */
[----:B------:R-:W-:Y:S01]  /*3a10*/  ULOP3.LUT UR76, UR5, 0x10000, URZ, 0xfc, !UPT ;  /* 0x00010000054c7892 */ /* 0x000fe2000f8efcff */
[----:B--2---:R-:W-:Y:S01]  /*3a20*/  IMAD.U32 R13, RZ, RZ, UR4 ;  /* 0x00000004ff0d7e24 */ /* 0x004fe2000f8e00ff */
[----:B------:R-:W-:Y:S01]  /*3a30*/  UIADD3 UR4, UPT, UPT, UR38, 0x33300, URZ ;  /* 0x0003330026047890 */ /* 0x000fe2000fffe0ff */
[----:B------:R-:W-:-:S03]  /*3a40*/  UMOV UR36, URZ ;  /* 0x000000ff00247c82 */ /* 0x000fc60008000000 */
[----:B------:R-:W-:Y:S02]  /*3a50*/  USHF.R.U32.HI UR6, URZ, 0x4, UR4 ;  /* 0x00000004ff067899 */ /* 0x000fe40008011604 */
[----:B------:R-:W-:Y:S02]  /*3a60*/  ULEA.HI UR4, UR9, UR11, URZ, 0x8 ;  /* 0x0000000b09047291 */ /* 0x000fe4000f8f40ff */
[----:B------:R-:W-:Y:S01]  /*3a70*/  ULOP3.LUT UR6, UR6, 0x3fff, URZ, 0xc0, !UPT ;  /* 0x00003fff06067892 */ /* 0x000fe2000f8ec0ff */
[----:B---3--:R-:W-:Y:S01]  /*3a80*/  R2UR UR33, R2 ;  /* 0x00000000022172ca */ /* 0x008fe200000e0000 */
[----:B------:R-:W-:Y:S02]  /*3a90*/  USHF.R.S32.HI UR12, URZ, 0x8, UR4 ;  /* 0x00000008ff0c7899 */ /* 0x000fe40008011404 */
[----:B------:R-:W-:Y:S02]  /*3aa0*/  ULOP3.LUT UR75, UR6, 0x10000, URZ, 0xfc, !UPT ;  /* 0x00010000064b7892 */ /* 0x000fe4000f8efcff */
[----:B------:R-:W-:-:S02]  /*3ab0*/  UISETP.LT.AND UP0, UPT, UR12, 0x1, UPT ;  /* 0x000000010c00788c */ /* 0x000fc4000bf01270 */
[----:B------:R-:W-:Y:S02]  /*3ac0*/  IMAD.U32 R11, RZ, RZ, UR12 ;  /* 0x0000000cff0b7e24 */ /* 0x000fe4000f8e00ff */
[----:B------:R-:W-:-:S04]  /*3ad0*/  USEL UR12, UR12, 0x1, !UP0 ;  /* 0x000000010c0c7887 */ /* 0x000fc8000c000000 */
[----:B------:R-:W-:Y:S02]  /*3ae0*/  UIADD3 UR4, UPT, UPT, UR33, 0x88, URZ ;  /* 0x0000008821047890 */ /* 0x000fe4000fffe0ff */
[----:B------:R-:W-:Y:S02]  /*3af0*/  UIADD3 UR58, UPT, UPT, UR33, -0x3fffff7c, URZ ;  /* 0xc0000084213a7890 */ /* 0x000fe4000fffe0ff */
[----:B------:R-:W-:Y:S02]  /*3b00*/  UIADD3 UR56, UPT, UPT, UR33, 0x80, URZ ;  /* 0x0000008021387890 */ /* 0x000fe4000fffe0ff */
[----:B------:R-:W-:Y:S01]  /*3b10*/  UIADD3 UR70, UPT, UPT, UR33, 0x84, URZ ;  /* 0x0000008421467890 */ /* 0x000fe2000fffe0ff */
[----:B------:R-:W-:Y:S01]  /*3b20*/  MOV R24, UR4 ;  /* 0x0000000400187c02 */ /* 0x000fe20008000f00 */
[----:B------:R-:W-:Y:S02]  /*3b30*/  UIADD3 UR68, UPT, UPT, UR33, 0x40000080, URZ ;  /* 0x4000008021447890 */ /* 0x000fe4000fffe0ff */
[----:B------:R-:W-:-:S02]  /*3b40*/  UIADD3 UR66, UPT, UPT, UR33, -0x7fffff80, URZ ;  /* 0x8000008021427890 */ /* 0x000fc4000fffe0ff */
[----:B------:R-:W-:Y:S02]  /*3b50*/  UIADD3 UR64, UPT, UPT, UR33, -0x3fffff80, URZ ;  /* 0xc000008021407890 */ /* 0x000fe4000fffe0ff */
[----:B------:R-:W-:Y:S02]  /*3b60*/  UIADD3 UR62, UPT, UPT, UR33, 0x40000084, URZ ;  /* 0x40000084213e7890 */ /* 0x000fe4000fffe0ff */
[----:B------:R-:W-:Y:S02]  /*3b70*/  UIADD3 UR60, UPT, UPT, UR33, -0x7fffff7c, URZ ;  /* 0x80000084213c7890 */ /* 0x000fe4000fffe0ff */
[----:B------:R-:W-:Y:S02]  /*3b80*/  USHF.R.U32.HI UR4, URZ, 0x11, UR58 ;  /* 0x00000011ff047899 */ /* 0x000fe4000801163a */
[----:B------:R-:W-:Y:S02]  /*3b90*/  USHF.R.U32.HI UR11, URZ, 0x11, UR56 ;  /* 0x00000011ff0b7899 */ /* 0x000fe40008011638 */
[----:B------:R-:W-:-:S02]  /*3ba0*/  USHF.R.U32.HI UR10, URZ, 0x11, UR68 ;  /* 0x00000011ff0a7899 */ /* 0x000fc40008011644 */
[----:B------:R-:W-:Y:S02]  /*3bb0*/  USHF.R.U32.HI UR9, URZ, 0x11, UR66 ;  /* 0x00000011ff097899 */ /* 0x000fe40008011642 */
[----:B------:R-:W-:Y:S02]  /*3bc0*/  USHF.R.U32.HI UR8, URZ, 0x11, UR64 ;  /* 0x00000011ff087899 */ /* 0x000fe40008011640 */
[----:B------:R-:W-:Y:S02]  /*3bd0*/  USHF.R.U32.HI UR7, URZ, 0x11, UR70 ;  /* 0x00000011ff077899 */ /* 0x000fe40008011646 */
[----:B------:R-:W-:Y:S02]  /*3be0*/  USHF.R.U32.HI UR6, URZ, 0x11, UR62 ;  /* 0x00000011ff067899 */ /* 0x000fe4000801163e */
[----:B------:R-:W-:Y:S02]  /*3bf0*/  USHF.R.U32.HI UR5, URZ, 0x11, UR60 ;  /* 0x00000011ff057899 */ /* 0x000fe4000801163c */
[----:B------:R-:W-:-:S02]  /*3c00*/  ULOP3.LUT UR4, UR4, 0x6000, URZ, 0xc0, !UPT ;  /* 0x0000600004047892 */ /* 0x000fc4000f8ec0ff */
[----:B------:R-:W-:Y:S02]  /*3c10*/  ULOP3.LUT UR11, UR11, 0x6000, URZ, 0xc0, !UPT ;  /* 0x000060000b0b7892 */ /* 0x000fe4000f8ec0ff */
[----:B------:R-:W-:Y:S02]  /*3c20*/  ULOP3.LUT UR10, UR10, 0x6000, URZ, 0xc0, !UPT ;  /* 0x000060000a0a7892 */ /* 0x000fe4000f8ec0ff */
[----:B------:R-:W-:Y:S02]  /*3c30*/  ULOP3.LUT UR9, UR9, 0x6000, URZ, 0xc0, !UPT ;  /* 0x0000600009097892 */ /* 0x000fe4000f8ec0ff */
[----:B------:R-:W-:Y:S02]  /*3c40*/  ULOP3.LUT UR8, UR8, 0x6000, URZ, 0xc0, !UPT ;  /* 0x0000600008087892 */ /* 0x000fe4000f8ec0ff */
[----:B------:R-:W-:Y:S02]  /*3c50*/  ULOP3.LUT UR7, UR7, 0x6000, URZ, 0xc0, !UPT ;  /* 0x0000600007077892 */ /* 0x000fe4000f8ec0ff */
[----:B------:R-:W-:-:S02]  /*3c60*/  ULOP3.LUT UR6, UR6, 0x6000, URZ, 0xc0, !UPT ;  /* 0x0000600006067892 */ /* 0x000fc4000f8ec0ff */
[----:B------:R-:W-:Y:S02]  /*3c70*/  ULOP3.LUT UR5, UR5, 0x6000, URZ, 0xc0, !UPT ;  /* 0x0000600005057892 */ /* 0x000fe4000f8ec0ff */
[----:B------:R-:W-:Y:S02]  /*3c80*/  ULOP3.LUT UR4, UR4, 0x890, URZ, 0xfc, !UPT ;  /* 0x0000089004047892 */ /* 0x000fe4000f8efcff */
[----:B------:R-:W-:Y:S02]  /*3c90*/  UIADD3 UR12, UPT, UPT, -UR12, URZ, URZ ;  /* 0x000000ff0c0c7290 */ /* 0x000fe4000fffe1ff */
[----:B------:R-:W-:Y:S02]  /*3ca0*/  ULOP3.LUT UR11, UR11, 0x890, URZ, 0xfc, !UPT ;  /* 0x000008900b0b7892 */ /* 0x000fe4000f8efcff */
[----:B------:R-:W-:Y:S01]  /*3cb0*/  ULOP3.LUT UR10, UR10, 0x890, URZ, 0xfc, !UPT ;  /* 0x000008900a0a7892 */ /* 0x000fe2000f8efcff */
[----:B------:R-:W-:Y:S01]  /*3cc0*/  MOV R16, UR4 ;  /* 0x0000000400107c02 */ /* 0x000fe20008000f00 */
[----:B------:R-:W-:Y:S01]  /*3cd0*/  ULOP3.LUT UR9, UR9, 0x890, URZ, 0xfc, !UPT ;  /* 0x0000089009097892 */ /* 0x000fe2000f8efcff */
[----:B------:R-:W-:Y:S01]  /*3ce0*/  IMAD.U32 R12, RZ, RZ, UR12 ;  /* 0x0000000cff0c7e24 */ /* 0x000fe2000f8e00ff */
        /* <DEDUP_REMOVED lines=8> */
[----:B------:R-:W-:Y:S01]  /*3d70*/  UMOV UR4, URZ ;  /* 0x000000ff00047c82 */ /* 0x000fe20008000000 */
[----:B------:R-:W-:Y:S01]  /*3d80*/  MOV R19, UR7 ;  /* 0x0000000700137c02 */ /* 0x000fe20008000f00 */
[----:B------:R-:W-:Y:S01]  /*3d90*/  IMAD.U32 R18, RZ, RZ, UR6 ;  /* 0x00000006ff127e24 */ /* 0x000fe2000f8e00ff */
[----:B------:R-:W-:-:S02]  /*3da0*/  MOV R15, UR4 ;  /* 0x00000004000f7c02 */ /* 0x000fc40008000f00 */
[----:B------:R-:W-:-:S07]  /*3db0*/  MOV R17, UR5 ;  /* 0x0000000500117c02 */ /* 0x000fce0008000f00 */
.L_x_72:
[C---:B------:R-:W-:Y:S02]  /*3dc0*/  LEA R2, R9.reuse, UR38, 0x3 ;  /* 0x0000002609027c11 */ /* 0x040fe4000f8e18ff */
[----:B--2---:R-:W-:Y:S02]  /*3dd0*/  SHF.L.U32 R4, R8, 0x1f, RZ ;  /* 0x0000001f08047819 */ /* 0x004fe400000006ff */
[----:B------:R-:W-:Y:S02]  /*3de0*/  LEA R5, R9, UR38, 0x4 ;  /* 0x0000002609057c11 */ /* 0x000fe4000f8e20ff */
[----:B------:R-:W2:Y:S02]  /*3df0*/  SYNCS.PHASECHK.TRANS64.TRYWAIT P0, [R2+URZ+0x80], R4 ;  /* 0x00008004020075a7 */ /* 0x000ea400080011ff */
[----:B--234-:R-:W-:Y:S05]  /*3e00*/  @!P0 BRA `(.L_x_64) ;  /* 0x0000008000748947 */ /* 0x01cfea0003800000 */
.L_x_171:
[----:B--2---:R-:W2:Y:S01]  /*3e10*/  LDS.128 R4, [R5+0xf0] ;  /* 0x0000f00005047984 */ /* 0x004ea20000000c00 */
[----:B------:R-:W-:Y:S01]  /*3e20*/  R2UR UR6, R0 ;  /* 0x00000000000672ca */ /* 0x000fe200000e0000 */
[----:B------:R-:W-:Y:S01]  /*3e30*/  @!PT LDS RZ, [RZ] ;  /* 0x00000000fffff984 */ /* 0x000fe20000000800 */
[----:B------:R-:W-:Y:S01]  /*3e40*/  @!PT LDS RZ, [RZ] ;  /* 0x00000000fffff984 */ /* 0x000fe20000000800 */
[----:B------:R-:W-:Y:S01]  /*3e50*/  @!PT LDS RZ, [RZ] ;  /* 0x00000000fffff984 */ /* 0x000fe20000000800 */
[----:B------:R-:W-:Y:S01]  /*3e60*/  @!PT LDS RZ, [RZ] ;  /* 0x00000000fffff984 */ /* 0x000fe20000000800 */
[----:B------:R3:W-:Y:S06]  /*3e70*/  MEMBAR.ALL.CTA ;  /* 0x0000000000007992 */ /* 0x0007ec0000008000 */
[----:B---3--:R-:W3:Y:S01]  /*3e80*/  FENCE.VIEW.ASYNC.S ;  /* 0x00000000000073c6 */ /* 0x008ee20000000000 */
[----:B--2---:R-:W-:-:S13]  /*3e90*/  LOP3.LUT P0, RZ, R6, 0x1, RZ, 0xc0, !PT ;  /* 0x0000000106ff7812 */ /* 0x004fda000780c0ff */
[----:B---3--:R-:W-:Y:S01]  /*3ea0*/  VOTEU.ANY UP3, P0 ;  /* 0x0000000000ff7886 */ /* 0x008fe20000060100 */
[----:B------:R-:W-:-:S13]  /*3eb0*/  PLOP3.LUT P0, PT, PT, PT, UP3, 0x80, 0x8 ;  /* 0x000000000008781c */ /* 0x000fda0003f0f038 */
[----:B------:R-:W-:Y:S02]  /*3ec0*/  @P0 MOV R0, R4 ;  /* 0x0000000400000202 */ /* 0x000fe40000000f00 */
[----:B------:R-:W-:Y:S02]  /*3ed0*/  @P0 LOP3.LUT R4, R5, 0xffff, RZ, 0xc0, !PT ;  /* 0x0000ffff05040812 */ /* 0x000fe400078ec0ff */
[----:B------:R-:W-:Y:S01]  /*3ee0*/  @P0 R2UR UR5, R0 ;  /* 0x00000000000502ca */ /* 0x000fe200000e0000 */
[----:B------:R-:W-:Y:S01]  /*3ef0*/  VIADD R0, R2, 0x90 ;  /* 0x0000009002007836 */ /* 0x000fe20000000000 */
[----:B------:R-:W-:-:S04]  /*3f00*/  @P0 R2UR UR4, R4 ;  /* 0x00000000040402ca */ /* 0x000fc800000e0000 */
[----:B------:R-:W-:-:S04]  /*3f10*/  PRMT R0, RZ, 0x654, R0 ;  /* 0x00000654ff007816 */ /* 0x000fc80000000000 */
[----:B------:R2:W-:Y:S03]  /*3f20*/  SYNCS.ARRIVE.TRANS64.RED.A1T0 RZ, [R0+URZ], RZ ;  /* 0x000000ff00ff79a7 */ /* 0x0005e600081004ff */
[----:B------:R-:W-:Y:S02]  /*3f30*/  @UP3 UMOV UR6, UR5 ;  /* 0x0000000500063c82 */ /* 0x000fe40008000000 */
[----:B------:R-:W-:Y:S01]  /*3f40*/  @UP3 UMOV UR77, UR4 ;  /* 0x00000004004d3c82 */ /* 0x000fe20008000000 */
[----:B--2---:R-:W-:Y:S01]  /*3f50*/  IMAD.U32 R0, RZ, RZ, UR6 ;  /* 0x00000006ff007e24 */ /* 0x004fe2000f8e00ff */
[----:B------:R-:W-:Y:S06]  /*3f60*/  BRA.U !UP5, `(.L_x_65) ;  /* 0x000000010de07547 */ /* 0x000fec000b800000 */
[----:B------:R-:W2:Y:S01]  /*3f70*/  LDCU.128 UR12, c[0x0][0xf10] ;  /* 0x0001e200ff0c77ac */ /* 0x000ea20008000c00 */
[----:B------:R-:W-:Y:S02]  /*3f80*/  R2UR UR11, R13 ;  /* 0x000000000d0b72ca */ /* 0x000fe400000e0000 */
[----:B------:R-:W-:Y:S01]  /*3f90*/  R2UR UR10, R14 ;  /* 0x000000000e0a72ca */ /* 0x000fe200000e0000 */
[----:B------:R-:W3:Y:S01]  /*3fa0*/  LDCU UR22, c[0x0][0xf20] ;  /* 0x0001e400ff1677ac */ /* 0x000ee20008000800 */
[----:B------:R-:W-:Y:S01]  /*3fb0*/  R2UR UR23, R0 ;  /* 0x00000000001772ca */ /* 0x000fe200000e0000 */
[----:B------:R-:W4:Y:S01]  /*3fc0*/  LDCU UR20, c[0x0][0xf0c] ;  /* 0x0001e180ff1477ac */ /* 0x000f220008000800 */
[----:B------:R-:W1:Y:S07]  /*3fd0*/  LDCU.64 UR8, c[0x0][0xf28] ;  /* 0x0001e500ff0877ac */ /* 0x000e6e0008000a00 */
[----:B--2---:R-:W-:-:S02]  /*3fe0*/  UIMAD.WIDE.U32 UR6, UR11, UR15, URZ ;  /* 0x0000000f0b0672a5 */ /* 0x004fc4000f8e00ff */
[----:B------:R-:W-:Y:S02]  /*3ff0*/  UIMAD.WIDE.U32 UR4, UR10, UR12, URZ ;  /* 0x0000000c0a0472a5 */ /* 0x000fe4000f8e00ff */
[----:B------:R-:W-:Y:S02]  /*4000*/  UISETP.NE.AND UP0, UPT, UR14, 0x1, UPT ;  /* 0x000000010e00788c */ /* 0x000fe4000bf05270 */
[----:B------:R-:W-:Y:S01]  /*4010*/  UIMAD.WIDE.U32 UR18, UR77, UR15, URZ ;  /* 0x0000000f4d1272a5 */ /* 0x000fe2000f8e00ff */
[----:B------:R-:W-:Y:S02]  /*4020*/  UMOV UR6, UR7 ;  /* 0x0000000700067c82 */ /* 0x000fe40008000000 */
[----:B------:R-:W-:Y:S01]  /*4030*/  UMOV UR4, UR5 ;  /* 0x0000000500047c82 */ /* 0x000fe20008000000 */
[----:B---3--:R-:W-:Y:S02]  /*4040*/  USHF.R.U32.HI UR6, URZ, UR22, UR6 ;  /* 0x00000016ff067299 */ /* 0x008fe40008011606 */
[----:B----4-:R-:W-:-:S02]  /*4050*/  UISETP.NE.AND UP1, UPT, UR20, 0x1, UPT ;  /* 0x000000011400788c */ /* 0x010fc4000bf25270 */
[----:B------:R-:W-:Y:S02]  /*4060*/  USHF.R.U32.HI UR4, URZ, UR13, UR4 ;  /* 0x0000000dff047299 */ /* 0x000fe40008011604 */
[----:B------:R-:W-:Y:S02]  /*4070*/  USEL UR5, UR11, UR6, !UP0 ;  /* 0x000000060b057287 */ /* 0x000fe4000c000000 */
        /* <DEDUP_REMOVED lines=37> */
[----:B------:R-:W-:-:S06]  /*42d0*/  UIMAD UR4, UR5, UR20, UR6 ;  /* 0x00000014050472a4 */ /* 0x000fcc000f8e0206 */
[----:B------:R-:W-:-:S07]  /*42e0*/  IMAD.U32 R0, RZ, RZ, UR4 ;  /* 0x00000004ff007e24 */ /* 0x000fce000f8e00ff */
.L_x_65:
[----:B------:R-:W2:Y:S02]  /*42f0*/  LDCU UR4, c[0x0][0xf30] ;  /* 0x0001e600ff0477ac */ /* 0x000ea40008000800 */
[----:B--2---:R-:W-:-:S09]  /*4300*/  UISETP.NE.AND UP0, UPT, UR4, 0x1, UPT ;  /* 0x000000010400788c */ /* 0x004fd2000bf05270 */
[----:B------:R-:W-:Y:S05]  /*4310*/  BRA.U UP0, `(.L_x_66) ;  /* 0x0000000100407547 */ /* 0x000fea000b800000 */
[----:B------:R-:W2:Y:S01]  /*4320*/  LDCU.128 UR4, c[0x0][0xf10] ;  /* 0x0001e200ff0477ac */ /* 0x000ea20008000c00 */
[----:B------:R-:W-:Y:S01]  /*4330*/  R2UR UR14, R0 ;  /* 0x00000000000e72ca */ /* 0x000fe200000e0000 */
[----:B------:R-:W3:Y:S01]  /*4340*/  LDCU UR12, c[0x0][0xf0c] ;  /* 0x0001e180ff0c77ac */ /* 0x000ee20008000800 */
[----:B------:R-:W4:Y:S11]  /*4350*/  LDCU UR13, c[0x0][0xf20] ;  /* 0x0001e400ff0d77ac */ /* 0x000f360008000800 */
[----:B--2---:R-:W-:-:S02]  /*4360*/  UIMAD.WIDE.U32 UR10, UR14, UR4, URZ ;  /* 0x000000040e0a72a5 */ /* 0x004fc4000f8e00ff */
[----:B------:R-:W-:Y:S02]  /*4370*/  UIMAD.WIDE.U32 UR8, UR77, UR7, URZ ;  /* 0x000000074d0872a5 */ /* 0x000fe4000f8e00ff */
[----:B---3--:R-:W-:Y:S02]  /*4380*/  UISETP.NE.AND UP0, UPT, UR12, 0x1, UPT ;  /* 0x000000010c00788c */ /* 0x008fe4000bf05270 */
[----:B------:R-:W-:Y:S01]  /*4390*/  UISETP.NE.AND UP1, UPT, UR6, 0x1, UPT ;  /* 0x000000010600788c */ /* 0x000fe2000bf25270 */
[----:B------:R-:W-:Y:S02]  /*43a0*/  UMOV UR10, UR11 ;  /* 0x0000000b000a7c82 */ /* 0x000fe40008000000 */
[----:B------:R-:W-:Y:S01]  /*43b0*/  UMOV UR4, UR9 ;  /* 0x0000000900047c82 */ /* 0x000fe20008000000 */
[----:B------:R-:W-:Y:S02]  /*43c0*/  USHF.R.U32.HI UR5, URZ, UR5, UR10 ;  /* 0x00000005ff057299 */ /* 0x000fe4000801160a */
[----:B----4-:R-:W-:-:S02]  /*43d0*/  USHF.R.U32.HI UR4, URZ, UR13, UR4 ;  /* 0x0000000dff047299 */ /* 0x010fc40008011604 */
[----:B------:R-:W-:Y:S02]  /*43e0*/  USEL UR5, UR14, UR5, !UP0 ;  /* 0x000000050e057287 */ /* 0x000fe4000c000000 */
[----:B------:R-:W-:-:S04]  /*43f0*/  USEL UR4, UR77, UR4, !UP1 ;  /* 0x000000044d047287 */ /* 0x000fc8000c800000 */
[----:B------:R-:W-:-:S04]  /*4400*/  UIADD3 UR4, UPT, UPT, UR5, -UR4, URZ ;  /* 0x8000000405047290 */ /* 0x000fc8000fffe0ff */
[----:B------:R-:W-:-:S12]  /*4410*/  UIMAD UR77, UR4, UR6, UR77 ;  /* 0x00000006044d72a4 */ /* 0x000fd8000f8e024d */
.L_x_66:
[----:B------:R-:W2:Y:S01]  /*4420*/  LDCU UR4, c[0x0][0x38c] ;  /* 0x00007180ff0477ac */ /* 0x000ea20008000800 */
[----:B------:R-:W-:Y:S02]  /*4430*/  R2UR UR6, R15 ;  /* 0x000000000f0672ca */ /* 0x000fe400000e0000 */
[----:B------:R-:W-:Y:S02]  /*4440*/  PLOP3.LUT P1, PT, PT, PT, PT, 0x80, 0x8 ;  /* 0x000000000008781c */ /* 0x000fe40003f2f070 */
[----:B------:R-:W-:Y:S02]  /*4450*/  SHF.L.U32 R5, R10, 0x1f, RZ ;  /* 0x0000001f0a057819 */ /* 0x000fe400000006ff */
[----:B------:R-:W-:-:S07]  /*4460*/  R2UR UR5, R24 ;  /* 0x00000000180572ca */ /* 0x000fce00000e0000 */
[----:B------:R-:W-:Y:S02]  /*4470*/  ULEA UR7, UR6, UR38, 0x3 ;  /* 0x0000002606077291 */ /* 0x000fe4000f8e18ff */
[----:B------:R-:W-:Y:S02]  /*4480*/  ULEA UR32, UR6, UR33, 0x6 ;  /* 0x0000002106207291 */ /* 0x000fe4000f8e30ff */
[----:B--2---:R-:W-:Y:S02]  /*4490*/  UISETP.GE.AND UP0, UPT, UR4, 0x1, UPT ;  /* 0x000000010400788c */ /* 0x004fe4000bf06270 */
[----:B------:R-:W-:-:S04]  /*44a0*/  IMAD.U32 R2, RZ, RZ, UR7 ;  /* 0x00000007ff027e24 */ /* 0x000fc8000f8e00ff */
[----:B------:R-:W-:-:S05]  /*44b0*/  PLOP3.LUT P0, PT, PT, PT, UP0, 0x80, 0x8 ;  /* 0x000000000008781c */ /* 0x000fca0003f0f008 */
[----:B------:R-:W-:-:S08]  /*44c0*/  @UP0 ULEA UR4, UR36, UR38, 0x3 ;  /* 0x0000002624040291 */ /* 0x000fd0000f8e18ff */
[----:B------:R-:W-:-:S04]  /*44d0*/  @P0 SHF.L.U32 R4, R3, 0x1f, RZ ;  /* 0x0000001f03040819 */ /* 0x000fc800000006ff */
[----:B------:R2:W3:Y:S01]  /*44e0*/  @P0 SYNCS.PHASECHK.TRANS64.TRYWAIT P1, [UR4], R4 ;  /* 0x00000004ff0005a7 */ /* 0x0004e20008021104 */
[----:B------:R-:W-:-:S04]  /*44f0*/  ULEA.HI UR4, UR21, UR21, URZ, 0x1 ;  /* 0x0000001515047291 */ /* 0x000fc8000f8f08ff */
[----:B------:R-:W-:-:S04]  /*4500*/  ULOP3.LUT UR4, UR4, 0x7ffffffe, URZ, 0xc0, !UPT ;  /* 0x7ffffffe04047892 */ /* 0x000fc8000f8ec0ff */
[----:B------:R-:W-:-:S04]  /*4510*/  UIADD3 UR4, UPT, UPT, -UR4, UR21, URZ ;  /* 0x0000001504047290 */ /* 0x000fc8000fffe1ff */
[----:B------:R-:W-:Y:S01]  /*4520*/  ULEA UR57, UR4, UR5, 0x1 ;  /* 0x0000000504397291 */ /* 0x000fe2000f8e08ff */
[----:B------:R-:W4:Y:S02]  /*4530*/  SYNCS.PHASECHK.TRANS64.TRYWAIT P0, [UR7+0xb0], R5 ;  /* 0x0000b005ff0075a7 */ /* 0x000f240008001107 */
[----:B--234-:R-:W-:Y:S09]  /*4540*/  @!P0 BRA `(.L_x_67) ;  /* 0x0000007800b88947 */ /* 0x01cff20003800000 */
.L_x_173:
[----:B------:R-:W-:Y:S01]  /*4550*/  IADD3 R9, PT, PT, R9, 0x1, RZ ;  /* 0x0000000109097810 */ /* 0x000fe20007ffe0ff */
[----:B------:R-:W-:Y:S06]  /*4560*/  BRA.U !UP0, `(.L_x_68) ;  /* 0x0000000508f87547 */ /* 0x000fec000b800000 */
[----:B------:R-:W-:Y:S01]  /*4570*/  R2UR UR20, R23 ;  /* 0x00000000171472ca */ /* 0x000fe200000e0000 */
[----:B------:R-:W-:Y:S01]  /*4580*/  USHF.R.U32.HI UR4, URZ, 0x1a, UR57 ;  /* 0x0000001aff047899 */ /* 0x000fe20008011639 */
[----:B------:R-:W-:Y:S01]  /*4590*/  R2UR UR19, R22 ;  /* 0x00000000161372ca */ /* 0x000fe200000e0000 */
[----:B------:R-:W-:Y:S01]  /*45a0*/  UIADD3 UR69, UPT, UPT, UR57, 0x40000000, URZ ;  /* 0x4000000039457890 */ /* 0x000fe2000fffe0ff */
[----:B------:R-:W-:Y:S01]  /*45b0*/  R2UR UR18, R21 ;  /* 0x00000000151272ca */ /* 0x000fe200000e0000 */
[----:B------:R-:W-:Y:S01]  /*45c0*/  ULOP3.LUT UR67, UR57, 0x80000000, URZ, 0x3c, !UPT ;  /* 0x8000000039437892 */ /* 0x000fe2000f8e3cff */
[----:B------:R-:W-:Y:S01]  /*45d0*/  R2UR UR17, R20 ;  /* 0x00000000141172ca */ /* 0x000fe200000e0000 */
[----:B------:R-:W-:Y:S01]  /*45e0*/  UIADD3 UR65, UPT, UPT, UR57, -0x40000000, URZ ;  /* 0xc000000039417890 */ /* 0x000fe2000fffe0ff */
[----:B------:R-:W-:Y:S01]  /*45f0*/  R2UR UR16, R19 ;  /* 0x00000000131072ca */ /* 0x000fe200000e0000 */
[----:B------:R-:W-:Y:S01]  /*4600*/  UIADD3 UR71, UPT, UPT, UR57, 0x4, URZ ;  /* 0x0000000439477890 */ /* 0x000fe2000fffe0ff */
[----:B------:R-:W-:Y:S01]  /*4610*/  R2UR UR15, R18 ;  /* 0x00000000120f72ca */ /* 0x000fe200000e0000 */
[----:B------:R-:W-:Y:S01]  /*4620*/  UIADD3 UR63, UPT, UPT, UR57, 0x40000004, URZ ;  /* 0x40000004393f7890 */ /* 0x000fe2000fffe0ff */
[----:B------:R-:W-:Y:S01]  /*4630*/  R2UR UR14, R17 ;  /* 0x00000000110e72ca */ /* 0x000fe200000e0000 */
[----:B------:R-:W-:Y:S01]  /*4640*/  UIADD3 UR61, UPT, UPT, UR57, -0x7ffffffc, URZ ;  /* 0x80000004393d7890 */ /* 0x000fe2000fffe0ff */
[----:B------:R-:W-:Y:S01]  /*4650*/  R2UR UR13, R16 ;  /* 0x00000000100d72ca */ /* 0x000fe200000e0000 */
[----:B------:R-:W-:Y:S01]  /*4660*/  UIADD3 UR59, UPT, UPT, UR57, -0x3ffffffc, URZ ;  /* 0xc0000004393b7890 */ /* 0x000fe2000fffe0ff */
[----:B------:R-:W-:Y:S01]  /*4670*/  R2UR UR35, R12 ;  /* 0x000000000c2372ca */ /* 0x000fe200000e0000 */
[----:B------:R-:W-:Y:S01]  /*4680*/  ULOP3.LUT UR54, UR4, 0x30, URZ, 0xc0, !UPT ;  /* 0x0000003004367892 */ /* 0x000fe2000f8ec0ff */
[----:B------:R-:W-:Y:S01]  /*4690*/  R2UR UR34, R11 ;  /* 0x000000000b2272ca */ /* 0x000fe200000e0000 */
[----:B------:R-:W-:-:S02]  /*46a0*/  USHF.R.U32.HI UR10, URZ, 0x1a, UR69 ;  /* 0x0000001aff0a7899 */ /* 0x000fc40008011645 */
[----:B------:R-:W-:Y:S02]  /*46b0*/  USHF.R.U32.HI UR8, URZ, 0x1a, UR67 ;  /* 0x0000001aff087899 */ /* 0x000fe40008011643 */
[----:B------:R-:W-:Y:S02]  /*46c0*/  USHF.R.U32.HI UR7, URZ, 0x1a, UR65 ;  /* 0x0000001aff077899 */ /* 0x000fe40008011641 */
[----:B------:R-:W-:Y:S02]  /*46d0*/  USHF.R.U32.HI UR6, URZ, 0x1a, UR71 ;  /* 0x0000001aff067899 */ /* 0x000fe40008011647 */
[----:B------:R-:W-:Y:S02]  /*46e0*/  USHF.R.U32.HI UR5, URZ, 0x1a, UR63 ;  /* 0x0000001aff057899 */ /* 0x000fe4000801163f */
[----:B------:R-:W-:Y:S02]  /*46f0*/  USHF.R.U32.HI UR4, URZ, 0x1a, UR61 ;  /* 0x0000001aff047899 */ /* 0x000fe4000801163d */
[----:B------:R-:W-:-:S02]  /*4700*/  USHF.R.U32.HI UR12, URZ, 0x1a, UR59 ;  /* 0x0000001aff0c7899 */ /* 0x000fc4000801163b */
[----:B------:R-:W-:Y:S02]  /*4710*/  ULOP3.LUT UR10, UR10, 0x30, URZ, 0xc0, !UPT ;  /* 0x000000300a0a7892 */ /* 0x000fe4000f8ec0ff */
[----:B------:R-:W-:Y:S02]  /*4720*/  ULOP3.LUT UR8, UR8, 0x30, URZ, 0xc0, !UPT ;  /* 0x0000003008087892 */ /* 0x000fe4000f8ec0ff */
[----:B------:R-:W-:Y:S02]  /*4730*/  ULOP3.LUT UR7, UR7, 0x30, URZ, 0xc0, !UPT ;  /* 0x0000003007077892 */ /* 0x000fe4000f8ec0ff */
[----:B------:R-:W-:Y:S02]  /*4740*/  ULOP3.LUT UR6, UR6, 0x30, URZ, 0xc0, !UPT ;  /* 0x0000003006067892 */ /* 0x000fe4000f8ec0ff */
[----:B------:R-:W-:Y:S02]  /*4750*/  ULOP3.LUT UR5, UR5, 0x30, URZ, 0xc0, !UPT ;  /* 0x0000003005057892 */ /* 0x000fe4000f8ec0ff */
[----:B------:R-:W-:-:S02]  /*4760*/  ULOP3.LUT UR4, UR4, 0x30, URZ, 0xc0, !UPT ;  /* 0x0000003004047892 */ /* 0x000fc4000f8ec0ff */
[----:B------:R-:W-:Y:S02]  /*4770*/  ULOP3.LUT UR12, UR12, 0x30, URZ, 0xc0, !UPT ;  /* 0x000000300c0c7892 */ /* 0x000fe4000f8ec0ff */
[----:B------:R-:W-:Y:S01]  /*4780*/  UPRMT UR55, UR54, 0x5410, UR20 ;  /* 0x0000541036377896 */ /* 0x000fe20008000014 */
[----:B------:R-:W-:Y:S01]  /*4790*/  UMOV UR11, URZ ;  /* 0x000000ff000b7c82 */ /* 0x000fe20008000000 */
[----:B------:R-:W-:Y:S01]  /*47a0*/  UMOV UR9, UR36 ;  /* 0x0000002400097c82 */ /* 0x000fe20008000000 */
[----:B------:R-:W-:Y:S02]  /*47b0*/  UPRMT UR53, UR10, 0x5410, UR19 ;  /* 0x000054100a357896 */ /* 0x000fe40008000013 */
[----:B------:R-:W-:Y:S02]  /*47c0*/  UPRMT UR51, UR8, 0x5410, UR18 ;  /* 0x0000541008337896 */ /* 0x000fe40008000012 */
[----:B------:R-:W-:Y:S02]  /*47d0*/  UPRMT UR49, UR7, 0x5410, UR17 ;  /* 0x0000541007317896 */ /* 0x000fe40008000011 */
[----:B------:R-:W-:-:S02]  /*47e0*/  UPRMT UR47, UR6, 0x5410, UR16 ;  /* 0x00005410062f7896 */ /* 0x000fc40008000010 */
[----:B------:R-:W-:Y:S02]  /*47f0*/  UPRMT UR45, UR5, 0x5410, UR15 ;  /* 0x00005410052d7896 */ /* 0x000fe4000800000f */
[----:B------:R-:W-:Y:S02]  /*4800*/  UPRMT UR43, UR4, 0x5410, UR14 ;  /* 0x00005410042b7896 */ /* 0x000fe4000800000e */
[----:B------:R-:W-:Y:S01]  /*4810*/  UPRMT UR41, UR12, 0x5410, UR13 ;  /* 0x000054100c297896 */ /* 0x000fe2000800000d */
[----:B------:R-:W-:Y:S01]  /*4820*/  UMOV UR54, URZ ;  /* 0x000000ff00367c82 */ /* 0x000fe20008000000 */
[----:B-1----:R-:W-:Y:S01]  /*4830*/  UMOV UR52, URZ ;  /* 0x000000ff00347c82 */ /* 0x002fe20008000000 */
[----:B------:R-:W-:Y:S01]  /*4840*/  UMOV UR50, URZ ;  /* 0x000000ff00327c82 */ /* 0x000fe20008000000 */
[----:B------:R-:W-:Y:S01]  /*4850*/  UMOV UR48, URZ ;  /* 0x000000ff00307c82 */ /* 0x000fe20008000000 */
[----:B------:R-:W-:Y:S01]  /*4860*/  UMOV UR46, URZ ;  /* 0x000000ff002e7c82 */ /* 0x000fe20008000000 */
[----:B------:R-:W-:Y:S01]  /*4870*/  UMOV UR44, URZ ;  /* 0x000000ff002c7c82 */ /* 0x000fe20008000000 */
[----:B------:R-:W-:Y:S01]  /*4880*/  UMOV UR42, URZ ;  /* 0x000000ff002a7c82 */ /* 0x000fe20008000000 */
[----:B------:R-:W-:-:S05]  /*4890*/  UMOV UR40, URZ ;  /* 0x000000ff00287c82 */ /* 0x000fca0008000000 */
.L_x_71:
[----:B------:R-:W-:Y:S02]  /*48a0*/  UIADD3 UR35, UPT, UPT, UR35, 0x1, URZ ;  /* 0x0000000123237890 */ /* 0x000fe4000fffe0ff */
[----:B---3--:R-:W-:Y:S02]  /*48b0*/  ULEA UR7, UR9, UR38, 0x3 ;  /* 0x0000002609077291 */ /* 0x008fe4000f8e18ff */
[----:B------:R-:W-:Y:S01]  /*48c0*/  UISETP.NE.AND UP2, UPT, UR35, URZ, UPT ;  /* 0x000000ff2300728c */ /* 0x000fe2000bf45270 */
[----:B----4-:R-:W-:Y:S10]  /*48d0*/  @P1 BRA `(.L_x_69) ;  /* 0x00000000000c1947 */ /* 0x010ff40003800000 */
[----:B--2---:R-:W-:Y:S04]  /*48e0*/  SHF.L.U32 R5, R3, 0x1f, RZ ;  /* 0x0000001f03057819 */ /* 0x004fe800000006ff */
[----:B------:R-:W1:Y:S02]  /*48f0*/  SYNCS.PHASECHK.TRANS64.TRYWAIT P0, [UR7], R5 ;  /* 0x00000005ff0075a7 */ /* 0x000e640008001107 */
[----:B-1----:R-:W-:Y:S05]  /*4900*/  @!P0 BRA `(.L_x_70) ;  /* 0x0000007400e48947 */ /* 0x002fea0003800000 */
.L_x_69:
[----:B------:R-:W-:Y:S01]  /*4910*/  UISETP.NE.AND UP0, UPT, UR34, 0x1, UPT ;  /* 0x000000012200788c */ /* 0x000fe2000bf05270 */
[----:B------:R-:W-:Y:S01]  /*4920*/  PLOP3.LUT P1, PT, PT, PT, PT, 0x80, 0x8 ;  /* 0x000000000008781c */ /* 0x000fe20003f2f070 */
[----:B------:R-:W-:Y:S02]  /*4930*/  UIADD3 UR4, UPT, UPT, UR9, 0x1, URZ ;  /* 0x0000000109047890 */ /* 0x000fe4000fffe0ff */
[----:B------:R-:W-:Y:S02]  /*4940*/  ULEA UR10, UR9, UR75, 0x6 ;  /* 0x0000004b090a7291 */ /* 0x000fe4000f8e30ff */
[----:B------:R-:W-:Y:S01]  /*4950*/  UISETP.NE.AND UP1, UPT, UR4, 0x4, UPT ;  /* 0x000000040400788c */ /* 0x000fe2000bf25270 */
[----:B------:R-:W-:Y:S01]  /*4960*/  PLOP3.LUT P0, PT, PT, PT, UP0, 0x80, 0x8 ;  /* 0x000000000008781c */ /* 0x000fe20003f0f008 */
[----:B------:R-:W-:Y:S02]  /*4970*/  ULEA UR8, UR9, UR76, 0x6 ;  /* 0x0000004c09087291 */ /* 0x000fe4000f8e30ff */
[----:B------:R-:W-:Y:S02]  /*4980*/  USEL UR5, URZ, 0x1, UP1 ;  /* 0x00000001ff057887 */ /* 0x000fe40008800000 */
[----:B------:R-:W-:Y:S02]  /*4990*/  USEL UR36, UR4, URZ, UP1 ;  /* 0x000000ff04247287 */ /* 0x000fe40008800000 */
[----:B------:R-:W-:Y:S02]  /*49a0*/  UIADD3 UR14, UPT, UPT, UR10, 0x20, URZ ;  /* 0x000000200a0e7890 */ /* 0x000fe4000fffe0ff */
[----:B------:R-:W-:Y:S01]  /*49b0*/  @UP0 ULEA UR4, UR36, UR38, 0x3 ;  /* 0x0000002624040291 */ /* 0x000fe2000f8e18ff */
[----:B------:R-:W-:Y:S01]  /*49c0*/  LOP3.LUT R3, R3, UR5, RZ, 0x3c, !PT ;  /* 0x0000000503037c12 */ /* 0x000fe2000f8e3cff */
[----:B------:R-:W-:Y:S02]  /*49d0*/  UISETP.NE.U32.AND UP0, UPT, UR11, URZ, UPT ;  /* 0x000000ff0b00728c */ /* 0x000fe4000bf05070 */
[----:B------:R-:W-:Y:S01]  /*49e0*/  UIADD3 UR18, UPT, UPT, UR8, 0x20, URZ ;  /* 0x0000002008127890 */ /* 0x000fe2000fffe0ff */
[----:B-12---:R-:W-:Y:S01]  /*49f0*/  @P0 SHF.L.U32 R4, R3, 0x1f, RZ ;  /* 0x0000001f03040819 */ /* 0x006fe200000006ff */
[----:B------:R-:W-:Y:S02]  /*4a00*/  ULEA UR6, UR9, UR74, 0xa ;  /* 0x0000004a09067291 */ /* 0x000fe4000f8e50ff */
[----:B------:R-:W-:Y:S01]  /*4a10*/  UIADD3 UR37, UPT, UPT, UR7, 0x20, URZ ;  /* 0x0000002007257890 */ /* 0x000fe2000fffe0ff */
[----:B------:R3:W4:Y:S01]  /*4a20*/  @P0 SYNCS.PHASECHK.TRANS64.TRYWAIT P1, [UR4], R4 ;  /* 0x00000004ff0005a7 */ /* 0x0007220008021104 */
[----:B------:R-:W-:Y:S02]  /*4a30*/  ULEA UR4, UR9, UR73, 0xb ;  /* 0x0000004909047291 */ /* 0x000fe4000f8e58ff */
[----:B------:R-:W-:Y:S02]  /*4a40*/  UIADD3 UR26, UPT, UPT, UR6, 0x2, URZ ;  /* 0x00000002061a7890 */ /* 0x000fe4000fffe0ff */
[----:B------:R-:W-:Y:S02]  /*4a50*/  UIADD3 UR22, UPT, UPT, UR4, 0x2, URZ ;  /* 0x0000000204167890 */ /* 0x000fe4000fffe0ff */
[----:B------:R-:W-:Y:S02]  /*4a60*/  UIADD3 UR28, UPT, UPT, UR6, 0x4, URZ ;  /* 0x00000004061c7890 */ /* 0x000fe4000fffe0ff */
[----:B------:R-:W-:Y:S02]  /*4a70*/  UIADD3 UR16, UPT, UPT, UR4, 0x4, URZ ;  /* 0x0000000404107890 */ /* 0x000fe4000fffe0ff */
[----:B------:R-:W-:Y:S02]  /*4a80*/  UIADD3 UR12, UPT, UPT, UR6, 0x6, URZ ;  /* 0x00000006060c7890 */ /* 0x000fe4000fffe0ff */
[----:B------:R-:W-:Y:S02]  /*4a90*/  UIADD3 UR30, UPT, UPT, UR6, 0x200, URZ ;  /* 0x00000200061e7890 */ /* 0x000fe4000fffe0ff */
[----:B------:R-:W-:Y:S02]  /*4aa0*/  UIADD3 UR24, UPT, UPT, UR6, 0x202, URZ ;  /* 0x0000020206187890 */ /* 0x000fe4000fffe0ff */
[----:B------:R-:W-:Y:S02]  /*4ab0*/  UIADD3 UR20, UPT, UPT, UR4, 0x402, URZ ;  /* 0x0000040204147890 */ /* 0x000fe4000fffe0ff */
[----:B------:R-:W-:Y:S01]  /*4ac0*/  UIADD3 UR34, UPT, UPT, UR34, -0x1, URZ ;  /* 0xffffffff22227890 */ /* 0x000fe2000fffe0ff */
[----:B------:R-:W-:Y:S01]  /*4ad0*/  UMOV UR11, 0x4008 ;  /* 0x00004008000b7882 */ /* 0x000fe20000000000 */
[----:B------:R-:W-:Y:S01]  /*4ae0*/  UMOV UR15, 0x4008 ;  /* 0x00004008000f7882 */ /* 0x000fe20000000000 */
[----:B------:R1:W-:Y:S01]  /*4af0*/  UTCCP.T.S.4x32dp128bit tmem[UR33+0x80], gdesc[UR10] ;  /* 0x0000800a210079e7 */ /* 0x0003e20009100000 */
[----:B------:R2:W-:Y:S01]  /*4b00*/  UTCCP.T.S.4x32dp128bit tmem[UR33+0x84], gdesc[UR14] ;  /* 0x0000840e210079e7 */ /* 0x0005e20009100000 */
[----:B------:R-:W-:Y:S01]  /*4b10*/  UMOV UR9, 0x4008 ;  /* 0x0000400800097882 */ /* 0x000fe20000000000 */
[----:B------:R-:W-:Y:S01]  /*4b20*/  UMOV UR19, 0x4008 ;  /* 0x0000400800137882 */ /* 0x000fe20000000000 */
[----:B------:R3:W-:Y:S01]  /*4b30*/  UTCCP.T.S.4x32dp128bit tmem[UR33+0x88], gdesc[UR8] ;  /* 0x00008808210079e7 */ /* 0x0007e20009100000 */
[----:B------:R3:W-:Y:S01]  /*4b40*/  UTCCP.T.S.4x32dp128bit tmem[UR33+0x8c], gdesc[UR18] ;  /* 0x00008c12210079e7 */ /* 0x0007e20009100000 */
[----:B------:R-:W-:Y:S01]  /*4b50*/  UMOV UR7, 0x40004040 ;  /* 0x4000404000077882 */ /* 0x000fe20000000000 */
[----:B------:R-:W-:Y:S01]  /*4b60*/  UMOV UR5, 0x40004040 ;  /* 0x4000404000057882 */ /* 0x000fe20000000000 */
[----:B------:R-:W-:Y:S01]  /*4b70*/  UMOV UR27, 0x40004040 ;  /* 0x40004040001b7882 */ /* 0x000fe20000000000 */
[----:B------:R3:W-:Y:S01]  /*4b80*/  UTCQMMA gdesc[UR4], gdesc[UR6], tmem[UR32], tmem[UR54], idesc[UR55], tmem[UR56], UP0 ;  /* 0x0038360604007dea */ /* 0x0007e20008000320 */
[----:B------:R-:W-:Y:S01]  /*4b90*/  UMOV UR23, 0x40004040 ;  /* 0x4000404000177882 */ /* 0x000fe20000000000 */
[----:B------:R-:W-:Y:S01]  /*4ba0*/  UMOV UR29, 0x40004040 ;  /* 0x40004040001d7882 */ /* 0x000fe20000000000 */
[----:B------:R-:W-:Y:S01]  /*4bb0*/  UTCQMMA gdesc[UR22], gdesc[UR26], tmem[UR32], tmem[UR52], idesc[UR53], tmem[UR68], UPT ;  /* 0x0044341a16007dea */ /* 0x000fe2000b800320 */
[----:B------:R-:W-:Y:S01]  /*4bc0*/  UMOV UR17, 0x40004040 ;  /* 0x4000404000117882 */ /* 0x000fe20000000000 */
[----:B------:R-:W-:Y:S01]  /*4bd0*/  UMOV UR13, 0x40004040 ;  /* 0x40004040000d7882 */ /* 0x000fe20000000000 */
[----:B------:R-:W-:Y:S01]  /*4be0*/  UTCQMMA gdesc[UR16], gdesc[UR28], tmem[UR32], tmem[UR50], idesc[UR51], tmem[UR66], UPT ;  /* 0x0042321c10007dea */ /* 0x000fe2000b800320 */
[----:B------:R-:W-:Y:S01]  /*4bf0*/  UMOV UR31, 0x40004040 ;  /* 0x40004040001f7882 */ /* 0x000fe20000000000 */
[----:B------:R-:W-:Y:S01]  /*4c00*/  UMOV UR25, 0x40004040 ;  /* 0x4000404000197882 */ /* 0x000fe20000000000 */
[----:B------:R-:W-:Y:S01]  /*4c10*/  UMOV UR21, 0x40004040 ;  /* 0x4000404000157882 */ /* 0x000fe20000000000 */
[----:B-1----:R-:W-:Y:S02]  /*4c20*/  UIADD3 UR10, UPT, UPT, UR4, 0x6, URZ ;  /* 0x00000006040a7890 */ /* 0x002fe4000fffe0ff */
[----:B--2---:R-:W-:Y:S02]  /*4c30*/  UIADD3 UR14, UPT, UPT, UR4, 0x404, URZ ;  /* 0x00000404040e7890 */ /* 0x004fe4000fffe0ff */
[----:B---3--:R-:W-:Y:S02]  /*4c40*/  UIADD3 UR8, UPT, UPT, UR4, 0x400, URZ ;  /* 0x0000040004087890 */ /* 0x008fe4000fffe0ff */
[----:B------:R-:W-:Y:S01]  /*4c50*/  UIADD3 UR18, UPT, UPT, UR6, 0x204, URZ ;  /* 0x0000020406127890 */ /* 0x000fe2000fffe0ff */
[----:B------:R-:W-:Y:S01]  /*4c60*/  UMOV UR11, 0x40004040 ;  /* 0x40004040000b7882 */ /* 0x000fe20000000000 */
[----:B------:R-:W-:Y:S01]  /*4c70*/  UMOV UR9, 0x40004040 ;  /* 0x4000404000097882 */ /* 0x000fe20000000000 */
[----:B------:R1:W-:Y:S01]  /*4c80*/  UTCQMMA gdesc[UR10], gdesc[UR12], tmem[UR32], tmem[UR48], idesc[UR49], tmem[UR64], UPT ;  /* 0x0040300c0a007dea */ /* 0x0003e2000b800320 */
[----:B------:R-:W-:Y:S02]  /*4c90*/  UIADD3 UR6, UPT, UPT, UR6, 0x206, URZ ;  /* 0x0000020606067890 */ /* 0x000fe4000fffe0ff */
[----:B------:R-:W-:Y:S01]  /*4ca0*/  UIADD3 UR4, UPT, UPT, UR4, 0x406, URZ ;  /* 0x0000040604047890 */ /* 0x000fe2000fffe0ff */
[----:B------:R2:W-:Y:S01]  /*4cb0*/  UTCQMMA gdesc[UR8], gdesc[UR30], tmem[UR32], tmem[UR46], idesc[UR47], tmem[UR70], UPT ;  /* 0x00462e1e08007dea */ /* 0x0005e2000b800320 */
[----:B------:R3:W-:Y:S01]  /*4cc0*/  UTCQMMA gdesc[UR20], gdesc[UR24], tmem[UR32], tmem[UR44], idesc[UR45], tmem[UR62], UPT ;  /* 0x003e2c1814007dea */ /* 0x0007e2000b800320 */
[----:B------:R-:W-:Y:S01]  /*4cd0*/  UMOV UR19, 0x40004040 ;  /* 0x4000404000137882 */ /* 0x000fe20000000000 */
[----:B------:R-:W-:Y:S02]  /*4ce0*/  UMOV UR15, 0x40004040 ;  /* 0x40004040000f7882 */ /* 0x000fe40000000000 */
[----:B------:R3:W-:Y:S03]  /*4cf0*/  UTCQMMA gdesc[UR14], gdesc[UR18], tmem[UR32], tmem[UR42], idesc[UR43], tmem[UR60], UPT ;  /* 0x003c2a120e007dea */ /* 0x0007e6000b800320 */
[----:B------:R3:W-:Y:S01]  /*4d00*/  UTCQMMA gdesc[UR4], gdesc[UR6], tmem[UR32], tmem[UR40], idesc[UR41], tmem[UR58], UPT ;  /* 0x003a280604007dea */ /* 0x0007e2000b800320 */
[----:B------:R3:W-:Y:S01]  /*4d10*/  UTCBAR.MULTICAST [UR37], URZ, UR72 ;  /* 0x000000ff250073e9 */ /* 0x0007e20008000848 */
[----:B-1----:R-:W-:Y:S01]  /*4d20*/  UMOV UR11, 0x1 ;  /* 0x00000001000b7882 */ /* 0x002fe20000000000 */
[----:B--2---:R-:W-:Y:S01]  /*4d30*/  UMOV UR9, UR36 ;  /* 0x0000002400097c82 */ /* 0x004fe20008000000 */
[----:B------:R-:W-:Y:S05]  /*4d40*/  BRA.U UP2, `(.L_x_71) ;  /* 0xfffffff902d47547 */ /* 0x000fea000b83ffff */
.L_x_68:
[----:B---3--:R-:W-:Y:S02]  /*4d50*/  R2UR UR5, R2 ;  /* 0x00000000020572ca */ /* 0x008fe400000e0000 */
[----:B------:R-:W-:Y:S02]  /*4d60*/  R2UR UR4, R15 ;  /* 0x000000000f0472ca */ /* 0x000fe400000e0000 */
[----:B------:R-:W-:Y:S02]  /*4d70*/  R2UR UR6, R92 ;  /* 0x000000005c0672ca */ /* 0x000fe400000e0000 */
[----:B------:R-:W-:-:S04]  /*4d80*/  ISETP.NE.AND P0, PT, R9, 0x2, PT ;  /* 0x000000020900780c */ /* 0x000fc80003f05270 */
[----:B------:R-:W-:Y:S02]  /*4d90*/  SEL R2, RZ, 0x1, P0 ;  /* 0x00000001ff027807 */ /* 0x000fe40000000000 */
[----:B------:R-:W-:Y:S01]  /*4da0*/  SEL R9, R9, RZ, P0 ;  /* 0x000000ff09097207 */ /* 0x000fe20000000000 */
[----:B------:R-:W-:Y:S01]  /*4db0*/  UIADD3 UR5, UPT, UPT, UR5, 0xa0, URZ ;  /* 0x000000a005057890 */ /* 0x000fe2000fffe0ff */
[----:B------:R-:W-:Y:S01]  /*4dc0*/  LOP3.LUT R8, R8, R2, RZ, 0x3c, !PT ;  /* 0x0000000208087212 */ /* 0x000fe200078e3cff */
[----:B------:R-:W-:Y:S02]  /*4dd0*/  UIADD3 UR4, UPT, UPT, UR4, 0x1, URZ ;  /* 0x0000000104047890 */ /* 0x000fe4000fffe0ff */
[----:B------:R-:W-:Y:S02]  /*4de0*/  UIADD3 UR21, UPT, UPT, UR77, UR6, URZ ;  /* 0x000000064d157290 */ /* 0x000fe4000fffe0ff */
[----:B------:R-:W-:-:S03]  /*4df0*/  UISETP.NE.AND UP0, UPT, UR4, 0x2, UPT ;  /* 0x000000020400788c */ /* 0x000fc6000bf05270 */
[----:B------:R3:W-:Y:S01]  /*4e00*/  UTCBAR [UR5], URZ ;  /* 0x000000ff050073e9 */ /* 0x0007e200080000ff */
[----:B------:R-:W-:Y:S02]  /*4e10*/  USEL UR6, URZ, 0x1, UP0 ;  /* 0x00000001ff067887 */ /* 0x000fe40008000000 */
[----:B------:R-:W-:-:S04]  /*4e20*/  USEL UR4, UR4, URZ, UP0 ;  /* 0x000000ff04047287 */ /* 0x000fc80008000000 */
[----:B------:R-:W-:Y:S02]  /*4e30*/  LOP3.LUT R10, R10, UR6, RZ, 0x3c, !PT ;  /* 0x000000060a0a7c12 */ /* 0x000fe4000f8e3cff */
[----:B------:R-:W-:Y:S01]  /*4e40*/  IMAD.U32 R15, RZ, RZ, UR4 ;  /* 0x00000004ff0f7e24 */ /* 0x000fe2000f8e00ff */
[----:B------:R-:W-:Y:S06]  /*4e50*/  BRA.U UP3, `(.L_x_72) ;  /* 0xffffffed03d87547 */ /* 0x000fec000b83ffff */
[----:B------:R-:W1:Y:S01]  /*4e60*/  S2UR UR7, SR_CgaCtaId ;  /* 0x00000000000779c3 */ /* 0x000e620000008800 */
[----:B---3--:R-:W-:Y:S02]  /*4e70*/  R2UR UR5, R15 ;  /* 0x000000000f0572ca */ /* 0x008fe400000e0000 */
[----:B------:R-:W-:Y:S01]  /*4e80*/  ELECT P0, URZ, PT ;  /* 0x0000000000ff782f */ /* 0x000fe20003800000 */
[----:B------:R-:W-:Y:S01]  /*4e90*/  IMAD.MOV.U32 R0, RZ, RZ, 0x1 ;  /* 0x00000001ff007424 */ /* 0x000fe200078e00ff */
[----:B------:R-:W-:Y:S01]  /*4ea0*/  UIADD3 UR38, UPT, UPT, UR38, 0xb0, URZ ;  /* 0x000000b026267890 */ /* 0x000fe2000fffe0ff */
[----:B------:R-:W-:Y:S01]  /*4eb0*/  SHF.L.U32 R2, R10, 0x1f, RZ ;  /* 0x0000001f0a027819 */ /* 0x000fe200000006ff */
[----:B------:R-:W-:Y:S01]  /*4ec0*/  UMOV UR4, 0x40 ;  /* 0x0000004000047882 */ /* 0x000fe20000000000 */
[----:B------:R-:W-:Y:S01]  /*4ed0*/  UVIRTCOUNT.DEALLOC.SMPOOL 0x80 ;  /* 0x000000800000784c */ /* 0x000fe20000000000 */
[----:B-1----:R-:W-:-:S05]  /*4ee0*/  ULEA UR7, UR7, UR4, 0x18 ;  /* 0x0000000407077291 */ /* 0x002fca000f8ec0ff */
[----:B------:R-:W-:-:S04]  /*4ef0*/  ULEA UR4, UR5, UR38, 0x3 ;  /* 0x0000002605047291 */ /* 0x000fc8000f8e18ff */
[----:B------:R1:W-:Y:S05]  /*4f00*/  @P0 STS.U8 [UR7+0x1c], R0 ;  /* 0x00001c00ff000988 */ /* 0x0003ea0008000007 */
[----:B------:R-:W3:Y:S02]  /*4f10*/  SYNCS.PHASECHK.TRANS64.TRYWAIT P0, [UR4], R2 ;  /* 0x00000002ff0075a7 */ /* 0x000ee40008001104 */
[----:B-1-3--:R-:W-:Y:S05]  /*4f20*/  @!P0 BRA `(.L_x_73) ;  /* 0x0000007000748947 */ /* 0x00afea0003800000 */
.L_x_176:
[----:B------:R-:W-:-:S13]  /*4f30*/  R2UR UR4, R15 ;  /* 0x000000000f0472ca */ /* 0x000fda00000e0000 */
        /* <DEDUP_REMOVED lines=9> */
.L_x_178:
[----:B------:R-:W-:Y:S01]  /*4fd0*/  NOP ;  /* 0x0000000000007918 */ /* 0x000fe20000000000 */
[----:B-1----:R-:W1:Y:S01]  /*4fe0*/  LDS R0, [UR7+0x14] ;  /* 0x00001407ff007984 */ /* 0x002e620008000800 */
[----:B------:R-:W-:Y:S01]  /*4ff0*/  ULOP3.LUT UR4, UR33, 0xffff, URZ, 0xc0, !UPT ;  /* 0x0000ffff21047892 */ /* 0x000fe2000f8ec0ff */
[----:B------:R-:W-:Y:S01]  /*5000*/  UMOV UR5, 0xffff ;  /* 0x0000ffff00057882 */ /* 0x000fe20000000000 */
[----:B------:R-:W-:Y:S02]  /*5010*/  UMOV UR6, 0x1 ;  /* 0x0000000100067882 */ /* 0x000fe40000000000 */
[----:B------:R-:W-:-:S04]  /*5020*/  USHF.R.U32.HI UR4, URZ, 0x5, UR4 ;  /* 0x00000005ff047899 */ /* 0x000fc80008011604 */
[----:B------:R-:W-:Y:S02]  /*5030*/  USHF.L.U32 UR5, UR5, UR4, URZ ;  /* 0x0000000405057299 */ /* 0x000fe400080006ff */
[----:B------:R-:W-:-:S04]  /*5040*/  USHF.L.U32 UR4, UR6, UR4, URZ ;  /* 0x0000000406047299 */ /* 0x000fc800080006ff */
[----:B-1----:R-:W-:-:S04]  /*5050*/  LOP3.LUT R0, R0, UR5, RZ, 0xc0, !PT ;  /* 0x0000000500007c12 */ /* 0x002fc8000f8ec0ff */
[----:B------:R-:W-:-:S13]  /*5060*/  ISETP.NE.AND P0, PT, R0, UR5, PT ;  /* 0x0000000500007c0c */ /* 0x000fda000bf05270 */
[----:B------:R-:W-:Y:S05]  /*5070*/  @P0 BRA `(.L_x_75) ;  /* 0x0000000000580947 */ /* 0x000fea0003800000 */
[----:B------:R-:W1:Y:S02]  /*5080*/  LDS R0, [UR7+0x18] ;  /* 0x00001807ff007984 */ /* 0x000e640008000800 */
[----:B-1----:R-:W-:-:S04]  /*5090*/  LOP3.LUT R0, R0, UR4, RZ, 0xc0, !PT ;  /* 0x0000000400007c12 */ /* 0x002fc8000f8ec0ff */
[----:B------:R-:W-:-:S13]  /*50a0*/  ISETP.NE.AND P0, PT, R0, UR4, PT ;  /* 0x0000000400007c0c */ /* 0x000fda000bf05270 */
[----:B------:R-:W-:Y:S05]  /*50b0*/  @P0 BRA `(.L_x_76) ;  /* 0x00000000003c0947 */ /* 0x000fea0003800000 */
[----:B------:R-:W1:Y:S01]  /*50c0*/  S2R R2, SR_LANEID ;  /* 0x0000000000027919 */ /* 0x000e620000000000 */
[----:B------:R-:W-:-:S06]  /*50d0*/  ULOP3.LUT UR5, URZ, UR5, URZ, 0x33, !UPT ;  /* 0x00000005ff057292 */ /* 0x000fcc000f8e33ff */
[----:B------:R-:W-:-:S04]  /*50e0*/  IMAD.U32 R0, RZ, RZ, UR5 ;  /* 0x00000005ff007e24 */ /* 0x000fc8000f8e00ff */
[----:B------:R3:W2:Y:S02]  /*50f0*/  REDUX UR8, R0 ;  /* 0x00000000000873c4 */ /* 0x0006a40000000000 */
[----:B------:R1:W-:Y:S01]  /*5100*/  UTCATOMSWS.AND URZ, UR5 ;  /* 0x0000000500ff79e3 */ /* 0x0003e20008000000 */
[----:B---3--:R-:W-:Y:S01]  /*5110*/  LOP3.LUT R0, RZ, UR4, RZ, 0x33, !PT ;  /* 0x00000004ff007c12 */ /* 0x008fe2000f8e33ff */
[----:B------:R-:W-:Y:S02]  /*5120*/  VOTEU.ANY UR4, UPT, PT ;  /* 0x0000000000047886 */ /* 0x000fe400038e0100 */
[----:B------:R-:W-:Y:S02]  /*5130*/  UFLO.U32 UR4, UR4 ;  /* 0x00000004000472bd */ /* 0x000fe400080e0000 */
[----:B------:R-:W3:Y:S04]  /*5140*/  REDUX UR6, R0 ;  /* 0x00000000000673c4 */ /* 0x000ee80000000000 */
[----:B-1----:R-:W-:-:S02]  /*5150*/  ISETP.EQ.U32.AND P0, PT, R2, UR4, PT ;  /* 0x0000000402007c0c */ /* 0x002fc4000bf02070 */
[----:B--2---:R-:W-:-:S11]  /*5160*/  MOV R2, UR8 ;  /* 0x0000000800027c02 */ /* 0x004fd60008000f00 */
[----:B------:R1:W-:Y:S01]  /*5170*/  @P0 ATOMS.AND RZ, [UR7+0x14], R2 ;  /* 0x00001402ffff098c */ /* 0x0003e2000a800007 */
[----:B---3--:R-:W-:-:S05]  /*5180*/  IMAD.U32 R0, RZ, RZ, UR6 ;  /* 0x00000006ff007e24 */ /* 0x008fca000f8e00ff */
[----:B------:R1:W-:Y:S01]  /*5190*/  @P0 ATOMS.AND RZ, [UR7+0x18], R0 ;  /* 0x00001800ffff098c */ /* 0x0003e2000a800007 */
[----:B------:R-:W-:Y:S05]  /*51a0*/  BRA `(.L_x_77) ;  /* 0x0000000000147947 */ /* 0x000fea0003800000 */
.L_x_76:
[----:B------:R-:W-:Y:S02]  /*51b0*/  MOV R2, 0x51d0 ;  /* 0x000051d000027802 */ /* 0x000fe40000000f00 */
[----:B--2-45:R-:W-:Y:S05]  /*51c0*/  CALL.REL.NOINC `($__internal_0_$__cuda_sm10x_tcgen05_guardrail_trap_col_being_dealloced_not_returned_by_alloc) ;  /* 0x0000007400307944 */ /* 0x034fea0003c00000 */
[----:B------:R-:W-:Y:S05]  /*51d0*/  BRA `(.L_x_77) ;  /* 0x0000000000087947 */ /* 0x000fea0003800000 */
.L_x_75:
[----:B------:R-:W-:Y:S02]  /*51e0*/  MOV R2, 0x5200 ;  /* 0x0000520000027802 */ /* 0x000fe40000000f00 */
[----:B--2-45:R-:W-:Y:S05]  /*51f0*/  CALL.REL.NOINC `($__internal_2_$__cuda_sm10x_tcgen05_guardrail_trap_unallocated_columns_being_dealloced) ;  /* 0x00000074003c7944 */ /* 0x034fea0003c00000 */
.L_x_77:
[----:B------:R-:W-:Y:S01]  /*5200*/  NOP ;  /* 0x0000000000007918 */ /* 0x000fe20000000000 */
[----:B------:R-:W-:Y:S05]  /*5210*/  EXIT ;  /* 0x000000000000794d */ /* 0x000fea0003800000 */
.L_x_59:
[----:B------:R-:W-:-:S09]  /*5220*/  UISETP.NE.OR UP0, UPT, UR24, 0x3, !UP4 ;  /* 0x000000031800788c */ /* 0x000fd2000e705670 */
[----:B------:R-:W-:Y:S05]  /*5230*/  BRA.U UP0, `(.L_x_78) ;  /* 0x0000001500607547 */ /* 0x000fea000b800000 */
[----:B------:R-:W2:Y:S01]  /*5240*/  LDCU UR38, c[0x0][0x370] ;  /* 0x00006e00ff2677ac */ /* 0x000ea20008000800 */
[----:B------:R-:W3:Y:S01]  /*5250*/  LDC.64 R16, c[0x0][0x348] ;  /* 0x0000d200ff107b82 */ /* 0x000ee20000000a00 */
[----:B------:R-:W-:Y:S02]  /*5260*/  HFMA2 R13, -RZ, RZ, 0, 0 ;  /* 0x00000000ff0d7431 */ /* 0x000fe400000001ff */
[----:B------:R-:W-:Y:S01]  /*5270*/  IMAD.MOV.U32 R15, RZ, RZ, 0x1 ;  /* 0x00000001ff0f7424 */ /* 0x000fe200078e00ff */
[----:B------:R-:W2:Y:S01]  /*5280*/  LDCU.128 UR32, c[0x0][0xf10] ;  /* 0x0001e200ff2077ac */ /* 0x000ea20008000c00 */
[----:B------:R-:W-:Y:S01]  /*5290*/  IMAD.MOV.U32 R14, RZ, RZ, RZ ;  /* 0x000000ffff0e7224 */ /* 0x000fe200078e00ff */
[----:B------:R-:W-:Y:S01]  /*52a0*/  MOV R7, 0x1000 ;  /* 0x0000100000077802 */ /* 0x000fe20000000f00 */
[----:B------:R-:W4:Y:S01]  /*52b0*/  LDCU UR31, c[0x0][0x374] ;  /* 0x00006e80ff1f77ac */ /* 0x000f220008000800 */
[----:B------:R-:W1:Y:S01]  /*52c0*/  LDC.64 R2, c[0x0][0xc88] ;  /* 0x00032200ff027b82 */ /* 0x000e620000000a00 */
[----:B------:R-:W4:Y:S01]  /*52d0*/  LDCU UR15, c[0x0][0xf0c] ;  /* 0x0001e180ff0f77ac */ /* 0x000f220008000800 */
[----:B------:R-:W4:Y:S06]  /*52e0*/  LDCU UR42, c[0x0][0xf20] ;  /* 0x0001e400ff2a77ac */ /* 0x000f2c0008000800 */
[----:B------:R-:W1:Y:S01]  /*52f0*/  LDC.64 R4, c[0x0][0xc90] ;  /* 0x00032400ff047b82 */ /* 0x000e620000000a00 */
[----:B------:R-:W3:Y:S01]  /*5300*/  LDCU UR4, c[0x0][0xf30] ;  /* 0x0001e600ff0477ac */ /* 0x000ee20008000800 */
[----:B--2---:R-:W-:-:S02]  /*5310*/  UIMAD.WIDE.U32 UR8, UR38, UR32, URZ ;  /* 0x00000020260872a5 */ /* 0x004fc4000f8e00ff */
[----:B----4-:R-:W-:Y:S01]  /*5320*/  UIMAD.WIDE.U32 UR6, UR31, UR35, URZ ;  /* 0x000000231f0672a5 */ /* 0x010fe2000f8e00ff */
[----:B------:R-:W-:Y:S01]  /*5330*/  UMOV UR29, 0x400 ;  /* 0x00000400001d7882 */ /* 0x000fe20000000000 */
[----:B------:R-:W-:-:S03]  /*5340*/  UPLOP3.LUT UP1, UPT, UPT, UPT, UPT, 0x40, 0x4 ;  /* 0x000000000004789c */ /* 0x000fc60003f2e870 */
[----:B------:R-:W-:Y:S01]  /*5350*/  UMOV UR8, UR9 ;  /* 0x0000000900087c82 */ /* 0x000fe20008000000 */
[----:B------:R-:W-:Y:S01]  /*5360*/  UISETP.GE.AND UP0, UPT, UR39, 0x1, UPT ;  /* 0x000000012700788c */ /* 0x000fe2000bf06270 */
[----:B------:R-:W-:Y:S01]  /*5370*/  UMOV UR6, UR7 ;  /* 0x0000000700067c82 */ /* 0x000fe20008000000 */
[----:B------:R-:W-:Y:S01]  /*5380*/  UISETP.NE.AND UP4, UPT, UR39, 0x1, UPT ;  /* 0x000000012700788c */ /* 0x000fe2000bf85270 */
[----:B------:R-:W2:Y:S01]  /*5390*/  LDCU.64 UR22, c[0x0][0xf28] ;  /* 0x0001e500ff1677ac */ /* 0x000ea20008000a00 */
[----:B------:R-:W-:Y:S02]  /*53a0*/  ULEA UR29, UR66, UR29, 0x18 ;  /* 0x0000001d421d7291 */ /* 0x000fe4000f8ec0ff */
[----:B------:R-:W-:Y:S02]  /*53b0*/  UISETP.NE.AND UP6, UPT, UR15, 0x1, UPT ;  /* 0x000000010f00788c */ /* 0x000fe4000bfc5270 */
[----:B------:R-:W-:Y:S02]  /*53c0*/  UISETP.NE.AND UP5, UPT, UR34, 0x1, UPT ;  /* 0x000000012200788c */ /* 0x000fe4000bfa5270 */
[----:B------:R-:W-:-:S02]  /*53d0*/  USHF.R.U32.HI UR41, URZ, UR33, UR8 ;  /* 0x00000021ff297299 */ /* 0x000fc40008011608 */
[----:B------:R-:W-:Y:S02]  /*53e0*/  USHF.R.U32.HI UR40, URZ, UR42, UR6 ;  /* 0x0000002aff287299 */ /* 0x000fe40008011606 */
[----:B---3--:R-:W-:Y:S01]  /*53f0*/  UISETP.NE.AND UP3, UPT, UR4, 0x1, UPT ;  /* 0x000000010400788c */ /* 0x008fe2000bf65270 */
[----:B------:R-:W-:-:S10]  /*5400*/  UMOV UR12, URZ ;  /* 0x000000ff000c7c82 */ /* 0x000fd40008000000 */
.L_x_89:
[C---:B------:R-:W-:Y:S02]  /*5410*/  LEA R12, R14.reuse, UR29, 0x3 ;  /* 0x0000001d0e0c7c11 */ /* 0x040fe4000f8e18ff */
[----:B------:R-:W-:Y:S02]  /*5420*/  SHF.L.U32 R0, R13, 0x1f, RZ ;  /* 0x0000001f0d007819 */ /* 0x000fe400000006ff */
[----:B------:R-:W-:Y:S02]  /*5430*/  LEA R8, R14, UR29, 0x4 ;  /* 0x0000001d0e087c11 */ /* 0x000fe4000f8e20ff */
[----:B------:R-:W3:Y:S02]  /*5440*/  SYNCS.PHASECHK.TRANS64.TRYWAIT P0, [R12+URZ+0x80], R0 ;  /* 0x000080000c0075a7 */ /* 0x000ee400080011ff */
[----:B---34-:R-:W-:Y:S05]  /*5450*/  @!P0 BRA `(.L_x_79) ;  /* 0x0000006c00588947 */ /* 0x018fea0003800000 */
.L_x_179:
        /* <DEDUP_REMOVED lines=8> */
[----:B----4-:R-:W-:Y:S11]  /*54e0*/  LOP3.LUT P0, RZ, R10, 0x1, RZ, 0xc0, !PT ;  /* 0x000000010aff7812 */ /* 0x010ff6000780c0ff */
[----:B------:R-:W-:Y:S02]  /*54f0*/  @!UPT UIADD3 URZ, UPT, UPT, URZ, URZ, URZ ;  /* 0x000000fffffff290 */ /* 0x000fe4000fffe0ff */
[----:B-1----:R-:W-:Y:S01]  /*5500*/  VOTEU.ANY UP2, P0 ;  /* 0x0000000000ff7886 */ /* 0x002fe20000040100 */
[----:B------:R-:W-:Y:S11]  /*5510*/  PLOP3.LUT P0, PT, PT, PT, UP2, 0x80, 0x8 ;  /* 0x000000000008781c */ /* 0x000ff60003f0f028 */
[----:B------:R-:W-:Y:S02]  /*5520*/  @!UPT UIADD3 URZ, UPT, UPT, URZ, URZ, URZ ;  /* 0x000000fffffff290 */ /* 0x000fe4000fffe0ff */
[----:B---3--:R-:W-:Y:S02]  /*5530*/  @P0 SHF.R.U32.HI R0, RZ, 0x10, R9 ;  /* 0x00000010ff000819 */ /* 0x008fe40000011609 */
[----:B------:R-:W-:Y:S02]  /*5540*/  @P0 MOV R6, R8 ;  /* 0x0000000800060202 */ /* 0x000fe40000000f00 */
[----:B------:R-:W-:Y:S01]  /*5550*/  @P0 R2UR UR4, R0 ;  /* 0x00000000000402ca */ /* 0x000fe200000e0000 */
[----:B------:R-:W-:Y:S01]  /*5560*/  VIADD R0, R12, 0x90 ;  /* 0x000000900c007836 */ /* 0x000fe20000000000 */
[----:B------:R-:W-:Y:S02]  /*5570*/  @P0 LOP3.LUT R8, R9, 0xffff, RZ, 0xc0, !PT ;  /* 0x0000ffff09080812 */ /* 0x000fe400078ec0ff */
[----:B------:R-:W-:Y:S02]  /*5580*/  @P0 R2UR UR6, R6 ;  /* 0x00000000060602ca */ /* 0x000fe400000e0000 */
[----:B------:R-:W-:Y:S02]  /*5590*/  PRMT R0, RZ, 0x654, R0 ;  /* 0x00000654ff007816 */ /* 0x000fe40000000000 */
[----:B------:R-:W-:Y:S02]  /*55a0*/  @P0 R2UR UR5, R8 ;  /* 0x00000000080502ca */ /* 0x000fe400000e0000 */
[----:B------:R1:W-:Y:S03]  /*55b0*/  SYNCS.ARRIVE.TRANS64.RED.A1T0 RZ, [R0+URZ], RZ ;  /* 0x000000ff00ff79a7 */ /* 0x0003e600081004ff */
[----:B------:R-:W-:Y:S04]  /*55c0*/  @UP2 UMOV UR30, UR4 ;  /* 0x00000004001e2c82 */ /* 0x000fe80008000000 */
[----:B------:R-:W-:Y:S04]  /*55d0*/  @UP2 UMOV UR14, UR6 ;  /* 0x00000006000e2c82 */ /* 0x000fe80008000000 */
[----:B------:R-:W-:Y:S01]  /*55e0*/  @UP2 UMOV UR13, UR5 ;  /* 0x00000005000d2c82 */ /* 0x000fe20008000000 */
[----:B------:R-:W-:Y:S05]  /*55f0*/  BRA.U !UP0, `(.L_x_80) ;  /* 0x0000000108a47547 */ /* 0x000fea000b800000 */
[----:B------:R-:W-:Y:S02]  /*5600*/  UIMAD.WIDE.U32 UR8, UR13, UR35, URZ ;  /* 0x000000230d0872a5 */ /* 0x000fe4000f8e00ff */
[----:B------:R-:W-:Y:S02]  /*5610*/  UIMAD.WIDE.U32 UR10, UR14, UR32, URZ ;  /* 0x000000200e0a72a5 */ /* 0x000fe4000f8e00ff */
[----:B------:R-:W-:Y:S02]  /*5620*/  USEL UR4, UR31, UR40, !UP5 ;  /* 0x000000281f047287 */ /* 0x000fe4000e800000 */
[----:B------:R-:W-:Y:S02]  /*5630*/  USEL UR7, UR38, UR41, !UP6 ;  /* 0x0000002926077287 */ /* 0x000fe4000f000000 */
[----:B--2---:R-:W-:Y:S02]  /*5640*/  UIMAD.WIDE.U32 UR16, UR4, UR22, URZ ;  /* 0x00000016041072a5 */ /* 0x004fe4000f8e00ff */
[----:B------:R-:W-:Y:S01]  /*5650*/  UIMAD.WIDE.U32 UR18, UR7, UR22, URZ ;  /* 0x00000016071272a5 */ /* 0x000fe2000f8e00ff */
[----:B------:R-:W-:Y:S02]  /*5660*/  UMOV UR5, UR9 ;  /* 0x0000000900057c82 */ /* 0x000fe40008000000 */
[----:B------:R-:W-:Y:S03]  /*5670*/  USHF.R.U32.HI UR6, URZ, UR42, UR5 ;  /* 0x0000002aff067299 */ /* 0x000fe60008011605 */
[----:B------:R-:W-:Y:S01]  /*5680*/  UMOV UR5, UR11 ;  /* 0x0000000b00057c82 */ /* 0x000fe20008000000 */
[----:B------:R-:W-:Y:S02]  /*5690*/  USEL UR6, UR13, UR6, !UP5 ;  /* 0x000000060d067287 */ /* 0x000fe4000e800000 */
[----:B------:R-:W-:Y:S02]  /*56a0*/  USHF.R.U32.HI UR8, URZ, UR33, UR5 ;  /* 0x00000021ff087299 */ /* 0x000fe40008011605 */
[----:B------:R-:W-:Y:S01]  /*56b0*/  UIMAD.WIDE.U32 UR10, UR6, UR22, URZ ;  /* 0x00000016060a72a5 */ /* 0x000fe2000f8e00ff */
[----:B------:R-:W-:Y:S02]  /*56c0*/  UMOV UR5, UR17 ;  /* 0x0000001100057c82 */ /* 0x000fe40008000000 */
[----:B------:R-:W-:Y:S03]  /*56d0*/  @UP4 USHF.R.U32.HI UR4, URZ, UR23, UR5 ;  /* 0x00000017ff044299 */ /* 0x000fe60008011605 */
[----:B------:R-:W-:Y:S01]  /*56e0*/  UMOV UR5, UR19 ;  /* 0x0000001300057c82 */ /* 0x000fe20008000000 */
[----:B------:R-:W-:Y:S02]  /*56f0*/  UIMAD UR4, UR39, UR4, URZ ;  /* 0x00000004270472a4 */ /* 0x000fe4000f8e02ff */
[----:B------:R-:W-:Y:S02]  /*5700*/  @UP4 USHF.R.U32.HI UR7, URZ, UR23, UR5 ;  /* 0x00000017ff074299 */ /* 0x000fe40008011605 */
[----:B------:R-:W-:Y:S02]  /*5710*/  USEL UR5, UR14, UR8, !UP6 ;  /* 0x000000080e057287 */ /* 0x000fe4000f000000 */
[----:B------:R-:W-:Y:S02]  /*5720*/  UIMAD UR8, UR39, UR7, URZ ;  /* 0x00000007270872a4 */ /* 0x000fe4000f8e02ff */
[----:B------:R-:W-:Y:S03]  /*5730*/  UISETP.GE.AND UP0, UPT, UR6, UR4, UPT ;  /* 0x000000040600728c */ /* 0x000fe6000bf06270 */
[----:B------:R-:W-:Y:S01]  /*5740*/  UMOV UR4, UR11 ;  /* 0x0000000b00047c82 */ /* 0x000fe20008000000 */
[----:B------:R-:W-:Y:S02]  /*5750*/  UISETP.GE.OR UP0, UPT, UR5, UR8, UP0 ;  /* 0x000000080500728c */ /* 0x000fe40008706670 */
[----:B------:R-:W-:Y:S02]  /*5760*/  USHF.R.U32.HI UR4, URZ, UR23, UR4 ;  /* 0x00000017ff047299 */ /* 0x000fe40008011604 */
[----:B------:R-:W-:Y:S02]  /*5770*/  UIMAD.WIDE.U32 UR8, UR5, UR22, URZ ;  /* 0x00000016050872a5 */ /* 0x000fe4000f8e00ff */
[----:B------:R-:W-:Y:S04]  /*5780*/  USEL UR10, UR6, UR4, !UP4 ;  /* 0x00000004060a7287 */ /* 0x000fe8000e000000 */
[----:B------:R-:W-:Y:S01]  /*5790*/  UIADD3 UR11, UPT, UPT, -UR10, URZ, URZ ;  /* 0x000000ff0a0b7290 */ /* 0x000fe2000fffe1ff */
[----:B------:R-:W-:Y:S02]  /*57a0*/  @!UP0 UMOV UR4, UR9 ;  /* 0x0000000900048c82 */ /* 0x000fe40008000000 */
[----:B------:R-:W-:Y:S02]  /*57b0*/  @!UP0 USHF.R.U32.HI UR4, URZ, UR23, UR4 ;  /* 0x00000017ff048299 */ /* 0x000fe40008011604 */
[----:B------:R-:W-:Y:S02]  /*57c0*/  UIMAD UR8, UR39, UR11, UR6 ;  /* 0x0000000b270872a4 */ /* 0x000fe4000f8e0206 */
[----:B------:R-:W-:Y:S04]  /*57d0*/  @!UP0 USEL UR4, UR5, UR4, !UP4 ;  /* 0x0000000405048287 */ /* 0x000fe8000e000000 */
[----:B------:R-:W-:Y:S02]  /*57e0*/  @!UP0 UIMAD UR7, UR7, UR8, UR4 ;  /* 0x00000008070782a4 */ /* 0x000fe4000f8e0204 */
[----:B------:R-:W-:Y:S02]  /*57f0*/  @!UP0 UIADD3 UR9, UPT, UPT, UR10, -UR4, URZ ;  /* 0x800000040a098290 */ /* 0x000fe4000fffe0ff */
[----:B------:R-:W-:Y:S02]  /*5800*/  UIADD3 UR8, UPT, UPT, -UR6, URZ, URZ ;  /* 0x000000ff06087290 */ /* 0x000fe4000fffe1ff */
[----:B------:R-:W-:Y:S02]  /*5810*/  UIADD3 UR4, UPT, UPT, -UR5, URZ, URZ ;  /* 0x000000ff05047290 */ /* 0x000fe4000fffe1ff */
[----:B------:R-:W-:Y:S03]  /*5820*/  @!UP0 UIMAD UR6, UR9, UR39, UR5 ;  /* 0x00000027090682a4 */ /* 0x000fe6000f8e0205 */
[----:B------:R-:W-:Y:S01]  /*5830*/  @!UP0 UMOV UR5, UR7 ;  /* 0x0000000700058c82 */ /* 0x000fe20008000000 */
[----:B------:R-:W-:Y:S02]  /*5840*/  UIMAD UR7, UR15, UR4, UR14 ;  /* 0x000000040f0772a4 */ /* 0x000fe4000f8e020e */
[----:B------:R-:W-:Y:S02]  /*5850*/  UIMAD UR4, UR34, UR8, UR13 ;  /* 0x00000008220472a4 */ /* 0x000fe4000f8e020d */
[----:B------:R-:W-:Y:S02]  /*5860*/  UIMAD UR14, UR5, UR15, UR7 ;  /* 0x0000000f050e72a4 */ /* 0x000fe4000f8e0207 */
[----:B------:R-:W-:Y:S11]  /*5870*/  UIMAD UR13, UR6, UR34, UR4 ;  /* 0x00000022060d72a4 */ /* 0x000ff6000f8e0204 */
[----:B------:R-:W-:Y:S01]  /*5880*/  @!UPT UIADD3 URZ, UPT, UPT, URZ, URZ, URZ ;  /* 0x000000fffffff290 */ /* 0x000fe2000fffe0ff */
.L_x_80:
[----:B------:R-:W3:Y:S01]  /*5890*/  @!UP3 LDCU.128 UR8, c[0x0][0xf10] ;  /* 0x0001e200ff08b7ac */ /* 0x000ee20008000c00 */
[C---:B------:R-:W-:Y:S02]  /*58a0*/  ISETP.NE.U32.AND P1, PT, R4.reuse, RZ, PT ;  /* 0x000000ff0400720c */ /* 0x040fe40003f25070 */
[----:B------:R-:W-:Y:S02]  /*58b0*/  ISETP.NE.U32.AND P0, PT, R4, RZ, PT ;  /* 0x000000ff0400720c */ /* 0x000fe40003f05070 */
[C---:B------:R-:W-:Y:S02]  /*58c0*/  ISETP.NE.AND.EX P1, PT, R5.reuse, RZ, PT, P1 ;  /* 0x000000ff0500720c */ /* 0x040fe40003f25310 */
[----:B------:R-:W-:Y:S01]  /*58d0*/  ISETP.NE.AND.EX P0, PT, R5, RZ, PT, P0 ;  /* 0x000000ff0500720c */ /* 0x000fe20003f05300 */
[----:B------:R-:W4:Y:S01]  /*58e0*/  @!UP3 LDCU UR5, c[0x0][0xf0c] ;  /* 0x0001e180ff05b7ac */ /* 0x000f220008000800 */
[----:B------:R-:W-:Y:S02]  /*58f0*/  USHF.L.U32 UR26, UR21, 0x6, URZ ;  /* 0x00000006151a7899 */ /* 0x000fe400080006ff */
[----:B------:R-:W-:Y:S02]  /*5900*/  USHF.L.U32 UR27, UR20, 0x7, URZ ;  /* 0x00000007141b7899 */ /* 0x000fe400080006ff */
[----:B---3--:R-:W-:Y:S07]  /*5910*/  UIMAD.WIDE.U32 UR6, UR14, UR8, URZ ;  /* 0x000000080e0672a5 */ /* 0x008fee000f8e00ff */
[----:B------:R-:W-:Y:S01]  /*5920*/  @!UP3 UMOV UR4, UR7 ;  /* 0x000000070004bc82 */ /* 0x000fe20008000000 */
[----:B----4-:R-:W-:Y:S02]  /*5930*/  @!UP3 UISETP.NE.AND UP0, UPT, UR5, 0x1, UPT ;  /* 0x000000010500b88c */ /* 0x010fe4000bf05270 */
[----:B------:R-:W-:Y:S02]  /*5940*/  @!UP3 USHF.R.U32.HI UR4, URZ, UR9, UR4 ;  /* 0x00000009ff04b299 */ /* 0x000fe40008011604 */
[----:B------:R-:W-:Y:S02]  /*5950*/  UIMAD.WIDE.U32 UR6, UR13, UR11, URZ ;  /* 0x0000000b0d0672a5 */ /* 0x000fe4000f8e00ff */
[----:B------:R-:W-:Y:S02]  /*5960*/  @!UP3 USEL UR8, UR14, UR4, !UP0 ;  /* 0x000000040e08b287 */ /* 0x000fe4000c000000 */
[----:B------:R-:W-:Y:S03]  /*5970*/  @!UP3 UISETP.NE.AND UP0, UPT, UR10, 0x1, UPT ;  /* 0x000000010a00b88c */ /* 0x000fe6000bf05270 */
[----:B------:R-:W-:Y:S02]  /*5980*/  @!UP3 UMOV UR6, UR7 ;  /* 0x000000070006bc82 */ /* 0x000fe40008000000 */
[----:B------:R-:W3:Y:S02]  /*5990*/  @!UP3 LDCU UR4, c[0x0][0xf20] ;  /* 0x0001e400ff04b7ac */ /* 0x000ee40008000800 */
[----:B---3--:R-:W-:Y:S04]  /*59a0*/  @!UP3 USHF.R.U32.HI UR6, URZ, UR4, UR6 ;  /* 0x00000004ff06b299 */ /* 0x008fe80008011606 */
[----:B------:R-:W-:Y:S04]  /*59b0*/  @!UP3 USEL UR6, UR13, UR6, !UP0 ;  /* 0x000000060d06b287 */ /* 0x000fe8000c000000 */
[----:B------:R-:W-:Y:S02]  /*59c0*/  @!UP3 UIADD3 UR4, UPT, UPT, -UR8, UR6, URZ ;  /* 0x000000060804b290 */ /* 0x000fe4000fffe1ff */
[----:B------:R-:W-:Y:S02]  /*59d0*/  @!UP3 UIADD3 UR6, UPT, UPT, UR8, -UR6, URZ ;  /* 0x800000060806b290 */ /* 0x000fe4000fffe0ff */
[----:B------:R-:W-:Y:S02]  /*59e0*/  @!UP3 UIMAD UR14, UR4, UR5, UR14 ;  /* 0x00000005040eb2a4 */ /* 0x000fe4000f8e020e */
[----:B------:R-:W-:Y:S01]  /*59f0*/  @!UP3 UIMAD UR13, UR6, UR10, UR13 ;  /* 0x0000000a060db2a4 */ /* 0x000fe2000f8e020d */
[----:B------:R-:W-:Y:S11]  /*5a00*/  BRA.U UP1, `(.L_x_81) ;  /* 0x0000000101107547 */ /* 0x000ff6000b800000 */
[----:B------:R-:W-:Y:S04]  /*5a10*/  MOV R6, UR61 ;  /* 0x0000003d00067c02 */ /* 0x000fe80008000f00 */
[----:B------:R-:W-:Y:S04]  /*5a20*/  SHF.L.U32 R6, R6, 0x1f, RZ ;  /* 0x0000001f06067819 */ /* 0x000fe800000006ff */
[----:B------:R-:W3:Y:S02]  /*5a30*/  SYNCS.PHASECHK.TRANS64.TRYWAIT P2, [UR29+0x78], R6 ;  /* 0x00007806ff0075a7 */ /* 0x000ee4000804111d */
[----:B---3--:R-:W-:Y:S05]  /*5a40*/  @!P2 BRA `(.L_x_82) ;  /* 0x0000006400f0a947 */ /* 0x008fea0003800000 */
.L_x_81:
[----:B------:R-:W-:Y:S05]  /*5a50*/  @!P1 BRA `(.L_x_83) ;  /* 0x0000000000309947 */ /* 0x000fea0003800000 */
[----:B------:R-:W-:Y:S01]  /*5a60*/  ISETP.NE.U32.AND P1, PT, R2, RZ, PT ;  /* 0x000000ff0200720c */ /* 0x000fe20003f25070 */
[----:B------:R-:W3:Y:S01]  /*5a70*/  LDCU.64 UR4, c[0x0][0x358] ;  /* 0x00006b00ff0477ac */ /* 0x000ee20008000a00 */
[----:B------:R-:W-:Y:S02]  /*5a80*/  IMAD.MOV.U32 R85, RZ, RZ, 0x1 ;  /* 0x00000001ff557424 */ /* 0x000fe400078e00ff */
[----:B------:R-:W-:Y:S11]  /*5a90*/  ISETP.NE.AND.EX P1, PT, R3, RZ, PT, P1 ;  /* 0x000000ff0300720c */ /* 0x000ff60003f25310 */
[----:B------:R-:W-:Y:S02]  /*5aa0*/  @!UPT UIADD3 URZ, UPT, UPT, URZ, URZ, URZ ;  /* 0x000000fffffff290 */ /* 0x000fe4000fffe0ff */
[----:B------:R-:W4:Y:S01]  /*5ab0*/  @P1 LDC.64 R8, c[0x0][0xc88] ;  /* 0x00032200ff081b82 */ /* 0x000f220000000a00 */
[----:B-1----:R-:W-:Y:S04]  /*5ac0*/  @P1 IMAD R0, R4, UR52, RZ ;  /* 0x0000003404001c24 */ /* 0x002fe8000f8e02ff */
[----:B----4-:R-:W-:Y:S04]  /*5ad0*/  @P1 IMAD.WIDE R8, R0, 0x4, R8 ;  /* 0x0000000400081825 */ /* 0x010fe800078e0208 */
[----:B------:R-:W-:Y:S01]  /*5ae0*/  HFMA2 R0, -RZ, RZ, 0, 5.9604644775390625e-08 ;  /* 0x00000001ff007431 */ /* 0x000fe200000001ff */
[----:B---3-5:R3:W5:Y:S04]  /*5af0*/  @P1 LDG.E R45, desc[UR4][R8.64] ;  /* 0x00000004082d1981 */ /* 0x028768000c1e1900 */
[----:B------:R-:W-:Y:S01]  /*5b00*/  @!P1 PRMT R85, R0, 0x7610, R85 ;  /* 0x0000761000559816 */ /* 0x000fe20000000055 */
[----:B---3--:R-:W4:Y:S06]  /*5b10*/  @!P1 LDC R45, c[0x0][0xc80] ;  /* 0x00032000ff2d9b82 */ /* 0x008f2c0000000800 */
.L_x_83:
[----:B----45:R-:W-:Y:S01]  /*5b20*/  @!P0 FSETP.EQ.AND P1, PT, R45, RZ, PT ;  /* 0x000000ff2d00820b */ /* 0x030fe20003f22000 */
[----:B------:R-:W-:Y:S01]  /*5b30*/  @!UPT UIADD3 URZ, UPT, UPT, URZ, URZ, URZ ;  /* 0x000000fffffff290 */ /* 0x000fe2000fffe0ff */
[----:B------:R-:W-:Y:S11]  /*5b40*/  @!P0 BRA `(.L_x_84) ;  /* 0x0000000000188947 */ /* 0x000ff60003800000 */
[----:B------:R-:W-:Y:S02]  /*5b50*/  LOP3.LUT P0, RZ, R85, 0xff, RZ, 0xc0, !PT ;  /* 0x000000ff55ff7812 */ /* 0x000fe4000780c0ff */
[----:B------:R-:W-:Y:S04]  /*5b60*/  ISETP.NE.U32.AND P1, PT, R2, RZ, PT ;  /* 0x000000ff0200720c */ /* 0x000fe80003f25070 */
[----:B------:R-:W-:Y:S04]  /*5b70*/  ISETP.NE.AND.EX P1, PT, R3, RZ, PT, P1 ;  /* 0x000000ff0300720c */ /* 0x000fe80003f25310 */
[----:B------:R-:W-:Y:S03]  /*5b80*/  PLOP3.LUT P1, PT, P1, PT, PT, 0x8, 0x80 ;  /* 0x000000000080781c */ /* 0x000fe60000f2e170 */
[----:B------:R-:W-:Y:S11]  /*5b90*/  @P0 FSETP.EQ.AND P1, PT, R45, RZ, PT ;  /* 0x000000ff2d00020b */ /* 0x000ff60003f22000 */
[----:B------:R-:W-:Y:S02]  /*5ba0*/  @!UPT UIADD3 URZ, UPT, UPT, URZ, URZ, URZ ;  /* 0x000000fffffff290 */ /* 0x000fe4000fffe0ff */
.L_x_84:
[----:B------:R-:W-:Y:S01]  /*5bb0*/  ULEA UR4, UR12, UR29, 0x3 ;  /* 0x0000001d0c047291 */ /* 0x000fe2000f8e18ff */
[----:B------:R-:W-:Y:S02]  /*5bc0*/  SHF.L.U32 R9, R15, 0x1f, RZ ;  /* 0x0000001f0f097819 */ /* 0x000fe400000006ff */
[----:B------:R-:W-:Y:S04]  /*5bd0*/  ELECT P0, URZ, PT ;  /* 0x0000000000ff782f */ /* 0x000fe80003800000 */
[----:B------:R-:W-:Y:S02]  /*5be0*/  PLOP3.LUT P1, PT, P1, P0, PT, 0xf2, 0x2f ;  /* 0x00000000002f781c */ /* 0x000fe40000f21e72 */
[----:B------:R-:W3:Y:S11]  /*5bf0*/  SYNCS.PHASECHK.TRANS64.TRYWAIT P2, [UR4+0x58], R9 ;  /* 0x00005809ff0075a7 */ /* 0x000ef60008041104 */
[----:B------:R-:W-:Y:S05]  /*5c00*/  @!P1 IADD3 R8, P0, PT, R16, 0x980, RZ ;  /* 0x0000098010089810 */ /* 0x000fea0007f1e0ff */
[----:B-1----:R-:W-:Y:S01]  /*5c10*/  @!P1 IMAD.X R6, RZ, RZ, R17, P0 ;  /* 0x000000ffff069224 */ /* 0x002fe200000e0611 */
[----:B---3--:R-:W-:Y:S07]  /*5c20*/  @!P2 BRA `(.L_x_85) ;  /* 0x000000640090a947 */ /* 0x008fee0003800000 */
.L_x_182:
[----:B------:R-:W-:Y:S01]  /*5c30*/  @!P1 R2UR UR7, R6 ;  /* 0x00000000060792ca */ /* 0x000fe200000e0000 */
[----:B------:R-:W-:Y:S01]  /*5c40*/  UIADD3 UR5, UPT, UPT, UR12, 0x1, URZ ;  /* 0x000000010c057890 */ /* 0x000fe2000fffe0ff */
[----:B------:R-:W-:Y:S01]  /*5c50*/  @!P1 R2UR UR6, R8 ;  /* 0x00000000080692ca */ /* 0x000fe200000e0000 */
[----:B------:R-:W-:Y:S01]  /*5c60*/  UIADD3 UR25, UPT, UPT, UR4, 0x40, URZ ;  /* 0x0000004004197890 */ /* 0x000fe2000fffe0ff */
[----:B-1----:R-:W-:Y:S01]  /*5c70*/  @!P1 IMAD.MOV.U32 R0, RZ, RZ, 0x1000 ;  /* 0x00001000ff009424 */ /* 0x002fe200078e00ff */
[----:B------:R-:W-:Y:S01]  /*5c80*/  UISETP.NE.AND UP0, UPT, UR5, 0x3, UPT ;  /* 0x000000030500788c */ /* 0x000fe2000bf05270 */
[----:B------:R-:W-:Y:S01]  /*5c90*/  UMOV UR18, 0x0 ;  /* 0x0000000000127882 */ /* 0x000fe20000000000 */
[----:B------:R-:W-:Y:S02]  /*5ca0*/  UMOV UR19, 0x10000000 ;  /* 0x1000000000137882 */ /* 0x000fe40000000000 */
[----:B------:R-:W-:Y:S02]  /*5cb0*/  USEL UR5, UR5, URZ, UP0 ;  /* 0x000000ff05057287 */ /* 0x000fe40008000000 */
[----:B------:R-:W-:Y:S02]  /*5cc0*/  USEL UR9, URZ, 0x1, UP0 ;  /* 0x00000001ff097887 */ /* 0x000fe40008000000 */
[----:B------:R-:W-:Y:S01]  /*5cd0*/  IMAD.U32 R9, RZ, RZ, UR7 ;  /* 0x00000007ff097e24 */ /* 0x000fe2000f8e00ff */
[----:B------:R-:W-:Y:S01]  /*5ce0*/  VOTEU.ALL UP0, P1 ;  /* 0x0000000000ff7886 */ /* 0x000fe20000800000 */
[----:B------:R-:W-:Y:S01]  /*5cf0*/  IMAD.U32 R8, RZ, RZ, UR6 ;  /* 0x00000006ff087e24 */ /* 0x000fe2000f8e00ff */
[----:B------:R-:W-:Y:S01]  /*5d00*/  UMOV UR28, UR52 ;  /* 0x00000034001c7c82 */ /* 0x000fe20008000000 */
[----:B------:R-:W-:Y:S01]  /*5d10*/  UMOV UR11, UR27 ;  /* 0x0000001b000b7c82 */ /* 0x000fe20008000000 */
[----:B------:R-:W-:Y:S01]  /*5d20*/  @!P1 R2UR UR17, R9 ;  /* 0x00000000091192ca */ /* 0x000fe200000e0000 */
[----:B------:R-:W-:Y:S01]  /*5d30*/  @!UP0 ULEA UR6, UR12, UR29, 0xc ;  /* 0x0000001d0c068291 */ /* 0x000fe2000f8e60ff */
[----:B------:R-:W-:Y:S01]  /*5d40*/  @!P1 R2UR UR16, R8 ;  /* 0x00000000081092ca */ /* 0x000fe200000e0000 */
[----:B------:R-:W-:Y:S01]  /*5d50*/  @!UP0 UIADD3 UR10, UPT, UPT, UR26, 0x20, URZ ;  /* 0x000000201a0a8890 */ /* 0x000fe2000fffe0ff */
[----:B------:R-:W-:Y:S01]  /*5d60*/  LOP3.LUT R9, R15, UR9, RZ, 0x3c, !PT ;  /* 0x000000090f097c12 */ /* 0x000fe2000f8e3cff */
[----:B------:R-:W-:Y:S01]  /*5d70*/  @!UP0 UIADD3 UR24, UPT, UPT, UR6, 0x200, URZ ;  /* 0x0000020006188890 */ /* 0x000fe2000fffe0ff */
[----:B------:R-:W-:Y:S01]  /*5d80*/  @!P1 IADD3 R8, P0, PT, R16, 0x980, RZ ;  /* 0x0000098010089810 */ /* 0x000fe20007f1e0ff */
[----:B------:R-:W-:Y:S01]  /*5d90*/  @!UP0 UIADD3 UR8, UPT, UPT, UR6, 0xa00, URZ ;  /* 0x00000a0006088890 */ /* 0x000fe2000fffe0ff */
[----:B------:R-:W-:Y:S01]  /*5da0*/  SHF.L.U32 R10, R9, 0x1f, RZ ;  /* 0x0000001f090a7819 */ /* 0x000fe200000006ff */
[----:B------:R-:W-:Y:S01]  /*5db0*/  VOTEU.ALL UP0, P1 ;  /* 0x0000000000ff7886 */ /* 0x000fe20000800000 */
[----:B------:R-:W-:Y:S01]  /*5dc0*/  UMOV UR12, UR52 ;  /* 0x00000034000c7c82 */ /* 0x000fe20008000000 */
[----:B------:R-:W-:Y:S01]  /*5dd0*/  UMOV UR9, UR25 ;  /* 0x0000001900097c82 */ /* 0x000fe20008000000 */
[----:B------:R-:W-:Y:S01]  /*5de0*/  UPRMT UR6, UR66, 0x654, UR25 ;  /* 0x0000065442067896 */ /* 0x000fe20008000019 */
[----:B------:R-:W-:Y:S01]  /*5df0*/  @!P1 IMAD.X R6, RZ, RZ, R17, P0 ;  /* 0x000000ffff069224 */ /* 0x000fe200000e0611 */
[----:B------:R-:W-:Y:S01]  /*5e00*/  ULEA UR7, UR5, UR29, 0x3 ;  /* 0x0000001d05077291 */ /* 0x000fe2000f8e18ff */
[----:B------:R1:W-:Y:S01]  /*5e10*/  @!UP0 UTMALDG.3D [UR24], [UR16], desc[UR18] ;  /* 0x00001218100085b4 */ /* 0x0003e20008011000 */
[----:B------:R-:W-:Y:S05]  /*5e20*/  VOTEU.ALL UP0, P1 ;  /* 0x0000000000ff7886 */ /* 0x000fea0000800000 */
[----:B------:R1:W-:Y:S01]  /*5e30*/  @!UP0 UTMALDG.3D [UR8], [UR16], desc[UR18] ;  /* 0x00001208100085b4 */ /* 0x0003e20008011000 */
[----:B------:R1:W-:Y:S01]  /*5e40*/  @!P1 SYNCS.ARRIVE.TRANS64.RED.A0TR RZ, [UR4+0x40], R0 ;  /* 0x00004000ffff99a7 */ /* 0x0003e20008300404 */
[----:B------:R-:W-:Y:S01]  /*5e50*/  SYNCS.ARRIVE.TRANS64.RED.A1T0 RZ, [UR6], RZ ;  /* 0x000000ffffff79a7 */ /* 0x000fe20008100406 */
[----:B------:R-:W3:Y:S02]  /*5e60*/  SYNCS.PHASECHK.TRANS64.TRYWAIT P2, [UR7+0x58], R10 ;  /* 0x0000580aff0075a7 */ /* 0x000ee40008041107 */
[----:B-1-3--:R-:W-:Y:S05]  /*5e70*/  @!P2 BRA `(.L_x_86) ;  /* 0x000000640014a947 */ /* 0x00afea0003800000 */
.L_x_184:
[----:B------:R-:W-:Y:S01]  /*5e80*/  @!P1 R2UR UR6, R8 ;  /* 0x00000000080692ca */ /* 0x000fe200000e0000 */
[----:B------:R-:W-:Y:S01]  /*5e90*/  UIADD3 UR4, UPT, UPT, UR5, 0x1, URZ ;  /* 0x0000000105047890 */ /* 0x000fe2000fffe0ff */
[----:B------:R-:W-:Y:S01]  /*5ea0*/  @!P1 R2UR UR8, R6 ;  /* 0x00000000060892ca */ /* 0x000fe200000e0000 */
[----:B------:R-:W-:Y:S01]  /*5eb0*/  UIADD3 UR17, UPT, UPT, UR7, 0x40, URZ ;  /* 0x0000004007117890 */ /* 0x000fe2000fffe0ff */
[----:B-1----:R-:W-:Y:S01]  /*5ec0*/  @!P1 IMAD.MOV.U32 R0, RZ, RZ, 0x1000 ;  /* 0x00001000ff009424 */ /* 0x002fe200078e00ff */
[----:B------:R-:W-:Y:S01]  /*5ed0*/  UISETP.NE.AND UP0, UPT, UR4, 0x3, UPT ;  /* 0x000000030400788c */ /* 0x000fe2000bf05270 */
[----:B------:R-:W-:Y:S01]  /*5ee0*/  @!P1 IADD3 R8, P0, PT, R16, 0x980, RZ ;  /* 0x0000098010089810 */ /* 0x000fe20007f1e0ff */
[----:B------:R-:W-:Y:S01]  /*5ef0*/  UMOV UR36, 0x0 ;  /* 0x0000000000247882 */ /* 0x000fe20000000000 */
[----:B------:R-:W-:Y:S01]  /*5f00*/  UMOV UR37, 0x10000000 ;  /* 0x1000000000257882 */ /* 0x000fe20000000000 */
[----:B------:R-:W-:Y:S01]  /*5f10*/  USEL UR9, URZ, 0x1, UP0 ;  /* 0x00000001ff097887 */ /* 0x000fe20008000000 */
[----:B------:R-:W-:Y:S01]  /*5f20*/  UMOV UR18, UR26 ;  /* 0x0000001a00127c82 */ /* 0x000fe20008000000 */
[----:B------:R-:W-:Y:S02]  /*5f30*/  UMOV UR20, UR52 ;  /* 0x0000003400147c82 */ /* 0x000fe40008000000 */
[----:B------:R-:W-:Y:S01]  /*5f40*/  IMAD.U32 R10, RZ, RZ, UR6 ;  /* 0x00000006ff0a7e24 */ /* 0x000fe2000f8e00ff */
[----:B------:R-:W-:Y:S01]  /*5f50*/  USEL UR6, UR4, URZ, UP0 ;  /* 0x000000ff04067287 */ /* 0x000fe20008000000 */
[----:B------:R-:W-:Y:S01]  /*5f60*/  IMAD.U32 R11, RZ, RZ, UR8 ;  /* 0x00000008ff0b7e24 */ /* 0x000fe2000f8e00ff */
[----:B------:R-:W-:Y:S01]  /*5f70*/  VOTEU.ALL UP0, P1 ;  /* 0x0000000000ff7886 */ /* 0x000fe20000800000 */
[----:B------:R-:W-:Y:S01]  /*5f80*/  LOP3.LUT R9, R9, UR9, RZ, 0x3c, !PT ;  /* 0x0000000909097c12 */ /* 0x000fe2000f8e3cff */
[----:B------:R-:W-:Y:S01]  /*5f90*/  UMOV UR12, UR52 ;  /* 0x00000034000c7c82 */ /* 0x000fe20008000000 */
[----:B------:R-:W-:Y:S01]  /*5fa0*/  @!P1 R2UR UR24, R10 ;  /* 0x000000000a1892ca */ /* 0x000fe200000e0000 */
[----:B------:R-:W-:Y:S01]  /*5fb0*/  UMOV UR9, UR17 ;  /* 0x0000001100097c82 */ /* 0x000fe20008000000 */
[----:B------:R-:W-:Y:S01]  /*5fc0*/  @!P1 R2UR UR25, R11 ;  /* 0x000000000b1992ca */ /* 0x000fe200000e0000 */
[----:B------:R-:W-:Y:S01]  /*5fd0*/  @!UP0 ULEA UR5, UR5, UR29, 0xc ;  /* 0x0000001d05058291 */ /* 0x000fe2000f8e60ff */
[----:B------:R-:W-:Y:S01]  /*5fe0*/  SHF.L.U32 R10, R9, 0x1f, RZ ;  /* 0x0000001f090a7819 */ /* 0x000fe200000006ff */
[----:B------:R-:W-:Y:S01]  /*5ff0*/  @!UP0 UIADD3 UR19, UPT, UPT, UR27, 0x40, URZ ;  /* 0x000000401b138890 */ /* 0x000fe2000fffe0ff */
[----:B------:R-:W-:Y:S01]  /*6000*/  @!P1 IMAD.X R6, RZ, RZ, R17, P0 ;  /* 0x000000ffff069224 */ /* 0x000fe200000e0611 */
[----:B------:R-:W-:Y:S02]  /*6010*/  @!UP0 UIADD3 UR16, UPT, UPT, UR5, 0x200, URZ ;  /* 0x0000020005108890 */ /* 0x000fe4000fffe0ff */
[----:B------:R-:W-:Y:S02]  /*6020*/  @!UP0 UIADD3 UR8, UPT, UPT, UR5, 0xa00, URZ ;  /* 0x00000a0005088890 */ /* 0x000fe4000fffe0ff */
[----:B------:R-:W-:Y:S01]  /*6030*/  @!UP0 UIADD3 UR10, UPT, UPT, UR26, 0x20, URZ ;  /* 0x000000201a0a8890 */ /* 0x000fe2000fffe0ff */
[----:B------:R-:W-:Y:S01]  /*6040*/  VOTEU.ALL UP0, P1 ;  /* 0x0000000000ff7886 */ /* 0x000fe20000800000 */
[----:B------:R-:W-:Y:S01]  /*6050*/  UMOV UR11, UR19 ;  /* 0x00000013000b7c82 */ /* 0x000fe20008000000 */
[----:B------:R-:W-:Y:S02]  /*6060*/  UPRMT UR4, UR66, 0x654, UR17 ;  /* 0x0000065442047896 */ /* 0x000fe40008000011 */
        /* <DEDUP_REMOVED lines=8> */
.L_x_186:
[----:B------:R-:W-:Y:S01]  /*60f0*/  @!P1 R2UR UR7, R6 ;  /* 0x00000000060792ca */ /* 0x000fe200000e0000 */
[----:B------:R-:W-:Y:S01]  /*6100*/  UIADD3 UR4, UPT, UPT, UR6, 0x1, URZ ;  /* 0x0000000106047890 */ /* 0x000fe2000fffe0ff */
[----:B------:R-:W-:Y:S01]  /*6110*/  @!P1 R2UR UR8, R8 ;  /* 0x00000000080892ca */ /* 0x000fe200000e0000 */
[----:B------:R-:W-:Y:S01]  /*6120*/  UIADD3 UR18, UPT, UPT, UR26, 0x10, URZ ;  /* 0x000000101a127890 */ /* 0x000fe2000fffe0ff */
[----:B-1----:R-:W-:Y:S01]  /*6130*/  @!P1 IMAD.MOV.U32 R0, RZ, RZ, 0x1000 ;  /* 0x00001000ff009424 */ /* 0x002fe200078e00ff */
[----:B------:R-:W-:Y:S01]  /*6140*/  UISETP.NE.AND UP0, UPT, UR4, 0x3, UPT ;  /* 0x000000030400788c */ /* 0x000fe2000bf05270 */
[----:B------:R-:W-:Y:S01]  /*6150*/  VIADD R14, R14, 0x1 ;  /* 0x000000010e0e7836 */ /* 0x000fe20000000000 */
[----:B------:R-:W-:Y:S02]  /*6160*/  UIADD3 UR17, UPT, UPT, UR5, 0x40, URZ ;  /* 0x0000004005117890 */ /* 0x000fe4000fffe0ff */
[----:B------:R-:W-:Y:S01]  /*6170*/  USEL UR21, UR4, URZ, UP0 ;  /* 0x000000ff04157287 */ /* 0x000fe20008000000 */
[----:B------:R-:W-:Y:S01]  /*6180*/  UMOV UR36, 0x0 ;  /* 0x0000000000247882 */ /* 0x000fe20000000000 */
[----:B------:R-:W-:Y:S02]  /*6190*/  UMOV UR37, 0x10000000 ;  /* 0x1000000000257882 */ /* 0x000fe40000000000 */
[----:B------:R-:W-:Y:S01]  /*61a0*/  IMAD.U32 R11, RZ, RZ, UR7 ;  /* 0x00000007ff0b7e24 */ /* 0x000fe2000f8e00ff */
[----:B------:R-:W-:Y:S01]  /*61b0*/  USEL UR7, URZ, 0x1, UP0 ;  /* 0x00000001ff077887 */ /* 0x000fe20008000000 */
[----:B------:R-:W-:Y:S01]  /*61c0*/  IMAD.U32 R10, RZ, RZ, UR8 ;  /* 0x00000008ff0a7e24 */ /* 0x000fe2000f8e00ff */
[----:B------:R-:W-:Y:S01]  /*61d0*/  VOTEU.ALL UP0, P1 ;  /* 0x0000000000ff7886 */ /* 0x000fe20000800000 */
[----:B------:R-:W-:Y:S01]  /*61e0*/  UMOV UR19, UR27 ;  /* 0x0000001b00137c82 */ /* 0x000fe20008000000 */
[----:B------:R-:W-:Y:S01]  /*61f0*/  @!P1 R2UR UR25, R11 ;  /* 0x000000000b1992ca */ /* 0x000fe200000e0000 */
[----:B------:R-:W-:Y:S01]  /*6200*/  UMOV UR20, UR52 ;  /* 0x0000003400147c82 */ /* 0x000fe20008000000 */
[----:B------:R-:W-:Y:S01]  /*6210*/  @!P1 R2UR UR24, R10 ;  /* 0x000000000a1892ca */ /* 0x000fe200000e0000 */
[----:B------:R-:W-:Y:S01]  /*6220*/  @!UP0 ULEA UR4, UR6, UR29, 0xc ;  /* 0x0000001d06048291 */ /* 0x000fe2000f8e60ff */
[----:B------:R-:W-:Y:S01]  /*6230*/  LOP3.LUT R9, R9, UR7, RZ, 0x3c, !PT ;  /* 0x0000000709097c12 */ /* 0x000fe2000f8e3cff */
[----:B------:R-:W-:Y:S02]  /*6240*/  @!UP0 UIADD3 UR10, UPT, UPT, UR26, 0x30, URZ ;  /* 0x000000301a0a8890 */ /* 0x000fe4000fffe0ff */
[----:B------:R-:W-:Y:S01]  /*6250*/  @!UP0 UIADD3 UR16, UPT, UPT, UR4, 0x200, URZ ;  /* 0x0000020004108890 */ /* 0x000fe2000fffe0ff */
[----:B------:R-:W-:Y:S01]  /*6260*/  SHF.L.U32 R6, R9, 0x1f, RZ ;  /* 0x0000001f09067819 */ /* 0x000fe200000006ff */
[----:B------:R-:W-:Y:S01]  /*6270*/  @!UP0 UIADD3 UR8, UPT, UPT, UR4, 0xa00, URZ ;  /* 0x00000a0004088890 */ /* 0x000fe2000fffe0ff */
[----:B------:R-:W-:Y:S01]  /*6280*/  VOTEU.ALL UP0, P1 ;  /* 0x0000000000ff7886 */ /* 0x000fe20000800000 */
[----:B------:R-:W-:Y:S01]  /*6290*/  UMOV UR11, UR27 ;  /* 0x0000001b000b7c82 */ /* 0x000fe20008000000 */
[----:B------:R-:W-:Y:S01]  /*62a0*/  UMOV UR12, UR52 ;  /* 0x00000034000c7c82 */ /* 0x000fe20008000000 */
[----:B------:R-:W-:Y:S01]  /*62b0*/  UMOV UR9, UR17 ;  /* 0x0000001100097c82 */ /* 0x000fe20008000000 */
[----:B------:R-:W-:Y:S02]  /*62c0*/  UPRMT UR6, UR66, 0x654, UR17 ;  /* 0x0000065442067896 */ /* 0x000fe40008000011 */
[----:B------:R1:W-:Y:S01]  /*62d0*/  @!UP0 UTMALDG.3D [UR16], [UR24], desc[UR36] ;  /* 0x00002410180085b4 */ /* 0x0003e20008011000 */
[----:B------:R-:W-:Y:S01]  /*62e0*/  VOTEU.ALL UP0, P1 ;  /* 0x0000000000ff7886 */ /* 0x000fe20000800000 */
[----:B------:R-:W-:Y:S04]  /*62f0*/  ULEA UR4, UR21, UR29, 0x3 ;  /* 0x0000001d15047291 */ /* 0x000fe8000f8e18ff */
[----:B------:R1:W-:Y:S01]  /*6300*/  @!UP0 UTMALDG.3D [UR8], [UR24], desc[UR36] ;  /* 0x00002408180085b4 */ /* 0x0003e20008011000 */
[----:B------:R1:W-:Y:S01]  /*6310*/  @!P1 SYNCS.ARRIVE.TRANS64.RED.A0TR RZ, [UR5+0x40], R0 ;  /* 0x00004000ffff99a7 */ /* 0x0003e20008300405 */
[----:B------:R-:W-:Y:S03]  /*6320*/  SYNCS.ARRIVE.TRANS64.RED.A1T0 RZ, [UR6], RZ ;  /* 0x000000ffffff79a7 */ /* 0x000fe60008100406 */
[----:B------:R-:W3:Y:S02]  /*6330*/  SYNCS.PHASECHK.TRANS64.TRYWAIT P0, [UR4+0x58], R6 ;  /* 0x00005806ff0075a7 */ /* 0x000ee40008001104 */
[----:B-1-3--:R-:W-:Y:S05]  /*6340*/  @!P0 BRA `(.L_x_88) ;  /* 0x0000006000108947 */ /* 0x00afea0003800000 */
.L_x_188:
[----:B------:R-:W-:Y:S01]  /*6350*/  UIADD3 UR17, UPT, UPT, UR4, 0x40, URZ ;  /* 0x0000004004117890 */ /* 0x000fe2000fffe0ff */
[----:B-1----:R-:W-:Y:S01]  /*6360*/  @!P1 IADD3 R6, P0, PT, R16, 0x980, RZ ;  /* 0x0000098010069810 */ /* 0x002fe20007f1e0ff */
[----:B------:R-:W-:Y:S01]  /*6370*/  UPLOP3.LUT UP1, UPT, UPT, UPT, UPT, 0x80, 0x8 ;  /* 0x000000000008789c */ /* 0x000fe20003f2f070 */
[----:B------:R-:W-:Y:S01]  /*6380*/  R2UR UR36, R92 ;  /* 0x000000005c2472ca */ /* 0x000fe200000e0000 */
[----:B------:R-:W-:Y:S01]  /*6390*/  UMOV UR24, 0x0 ;  /* 0x0000000000187882 */ /* 0x000fe20000000000 */
[----:B------:R-:W-:Y:S01]  /*63a0*/  @!P1 R2UR UR6, R6 ;  /* 0x00000000060692ca */ /* 0x000fe200000e0000 */
[----:B------:R-:W-:Y:S01]  /*63b0*/  @!P1 IMAD.X R0, RZ, RZ, R17, P0 ;  /* 0x000000ffff009224 */ /* 0x000fe200000e0611 */
[----:B------:R-:W-:Y:S01]  /*63c0*/  UMOV UR25, 0x10000000 ;  /* 0x1000000000197882 */ /* 0x000fe20000000000 */
[----:B------:R-:W-:Y:S01]  /*63d0*/  UMOV UR20, UR52 ;  /* 0x0000003400147c82 */ /* 0x000fe20008000000 */
[----:B------:R-:W-:Y:S01]  /*63e0*/  UMOV UR12, UR52 ;  /* 0x00000034000c7c82 */ /* 0x000fe20008000000 */
[----:B------:R-:W-:Y:S01]  /*63f0*/  UMOV UR9, UR17 ;  /* 0x0000001100097c82 */ /* 0x000fe20008000000 */
[----:B------:R-:W-:Y:S01]  /*6400*/  @!P1 R2UR UR5, R0 ;  /* 0x00000000000592ca */ /* 0x000fe200000e0000 */
[----:B------:R-:W-:Y:S01]  /*6410*/  VOTEU.ALL UP0, P1 ;  /* 0x0000000000ff7886 */ /* 0x000fe20000800000 */
[----:B------:R-:W-:Y:S01]  /*6420*/  R2UR UR28, R93 ;  /* 0x000000005d1c72ca */ /* 0x000fe200000e0000 */
[----:B------:R-:W-:Y:S01]  /*6430*/  UMOV UR52, UR30 ;  /* 0x0000001e00347c82 */ /* 0x000fe20008000000 */
[C---:B------:R-:W-:Y:S02]  /*6440*/  ISETP.NE.AND P0, PT, R14.reuse, 0x2, PT ;  /* 0x000000020e00780c */ /* 0x040fe40003f05270 */
[----:B------:R-:W-:Y:S01]  /*6450*/  @!UP0 UIADD3 UR19, UPT, UPT, UR27, 0x40, URZ ;  /* 0x000000401b138890 */ /* 0x000fe2000fffe0ff */
[----:B------:R-:W-:Y:S01]  /*6460*/  IMAD.U32 R10, RZ, RZ, UR6 ;  /* 0x00000006ff0a7e24 */ /* 0x000fe2000f8e00ff */
[----:B------:R-:W-:Y:S01]  /*6470*/  @!UP0 UIADD3 UR10, UPT, UPT, UR26, 0x30, URZ ;  /* 0x000000301a0a8890 */ /* 0x000fe2000fffe0ff */
[----:B------:R-:W-:Y:S02]  /*6480*/  SEL R0, RZ, 0x1, P0 ;  /* 0x00000001ff007807 */ /* 0x000fe40000000000 */
[----:B------:R-:W-:Y:S02]  /*6490*/  SEL R14, R14, RZ, P0 ;  /* 0x000000ff0e0e7207 */ /* 0x000fe40000000000 */
[----:B------:R-:W-:Y:S01]  /*64a0*/  IMAD.U32 R11, RZ, RZ, UR5 ;  /* 0x00000005ff0b7e24 */ /* 0x000fe2000f8e00ff */
[----:B------:R-:W-:Y:S01]  /*64b0*/  @!P1 R2UR UR6, R10 ;  /* 0x000000000a0692ca */ /* 0x000fe200000e0000 */
[----:B------:R-:W-:Y:S01]  /*64c0*/  @!UP0 ULEA UR5, UR21, UR29, 0xc ;  /* 0x0000001d15058291 */ /* 0x000fe2000f8e60ff */
[----:B------:R-:W-:Y:S01]  /*64d0*/  LOP3.LUT R13, R13, R0, RZ, 0x3c, !PT ;  /* 0x000000000d0d7212 */ /* 0x000fe200078e3cff */
[----:B------:R-:W-:Y:S01]  /*64e0*/  UMOV UR11, UR19 ;  /* 0x00000013000b7c82 */ /* 0x000fe20008000000 */
[----:B------:R-:W-:Y:S01]  /*64f0*/  @!P1 R2UR UR7, R11 ;  /* 0x000000000b0792ca */ /* 0x000fe200000e0000 */
[----:B------:R-:W-:Y:S02]  /*6500*/  @!UP0 UIADD3 UR16, UPT, UPT, UR5, 0x200, URZ ;  /* 0x0000020005108890 */ /* 0x000fe4000fffe0ff */
[----:B------:R-:W-:Y:S01]  /*6510*/  @!UP0 UIADD3 UR8, UPT, UPT, UR5, 0xa00, URZ ;  /* 0x00000a0005088890 */ /* 0x000fe2000fffe0ff */
[----:B------:R-:W-:Y:S01]  /*6520*/  VOTEU.ALL UP0, P1 ;  /* 0x0000000000ff7886 */ /* 0x000fe20000800000 */
[----:B------:R-:W-:Y:S08]  /*6530*/  UPRMT UR5, UR66, 0x654, UR17 ;  /* 0x0000065442057896 */ /* 0x000ff00008000011 */
[----:B------:R1:W-:Y:S01]  /*6540*/  @!UP0 UTMALDG.3D [UR16], [UR6], desc[UR24] ;  /* 0x00001810060085b4 */ /* 0x0003e20008011000 */
[----:B------:R-:W-:Y:S05]  /*6550*/  VOTEU.ALL UP0, P1 ;  /* 0x0000000000ff7886 */ /* 0x000fea0000800000 */
[----:B------:R3:W-:Y:S01]  /*6560*/  @!UP0 UTMALDG.3D [UR8], [UR6], desc[UR24] ;  /* 0x00001808060085b4 */ /* 0x0007e20008011000 */
[----:B------:R4:W-:Y:S01]  /*6570*/  @!P1 SYNCS.ARRIVE.TRANS64.RED.A0TR RZ, [UR4+0x40], R7 ;  /* 0x00004007ffff99a7 */ /* 0x0009e20008300404 */
[----:B------:R-:W-:Y:S02]  /*6580*/  UIADD3 UR4, UPT, UPT, UR21, 0x1, URZ ;  /* 0x0000000115047890 */ /* 0x000fe4000fffe0ff */
[----:B------:R-:W-:Y:S02]  /*6590*/  UIADD3 UR21, UPT, UPT, UR13, UR36, URZ ;  /* 0x000000240d157290 */ /* 0x000fe4000fffe0ff */
[----:B------:R-:W-:Y:S01]  /*65a0*/  UISETP.NE.AND UP0, UPT, UR4, 0x3, UPT ;  /* 0x000000030400788c */ /* 0x000fe2000bf05270 */
[----:B------:R-:W-:Y:S03]  /*65b0*/  SYNCS.ARRIVE.TRANS64.RED.A1T0 RZ, [UR5], RZ ;  /* 0x000000ffffff79a7 */ /* 0x000fe60008100405 */
[----:B------:R-:W-:Y:S06]  /*65c0*/  USEL UR5, URZ, 0x1, UP0 ;  /* 0x00000001ff057887 */ /* 0x000fec0008000000 */
[----:B------:R-:W-:Y:S01]  /*65d0*/  LOP3.LUT R15, R9, UR5, RZ, 0x3c, !PT ;  /* 0x00000005090f7c12 */ /* 0x000fe2000f8e3cff */
[----:B-1----:R-:W-:Y:S02]  /*65e0*/  UIADD3 UR20, UPT, UPT, UR14, UR28, URZ ;  /* 0x0000001c0e147290 */ /* 0x002fe4000fffe0ff */
[----:B---3--:R-:W-:Y:S01]  /*65f0*/  USEL UR12, UR4, URZ, UP0 ;  /* 0x000000ff040c7287 */ /* 0x008fe20008000000 */
[----:B------:R-:W-:Y:S11]  /*6600*/  BRA.U UP2, `(.L_x_89) ;  /* 0xffffffed02807547 */ /* 0x000ff6000b83ffff */
[----:B------:R-:W-:Y:S01]  /*6610*/  UIADD3 UR29, UPT, UPT, UR29, 0x58, URZ ;  /* 0x000000581d1d7890 */ /* 0x000fe2000fffe0ff */
[----:B------:R-:W-:-:S03]  /*6620*/  SHF.L.U32 R2, R15, 0x1f, RZ ;  /* 0x0000001f0f027819 */ /* 0x000fc600000006ff */
[----:B------:R-:W-:-:S09]  /*6630*/  ULEA UR4, UR12, UR29, 0x3 ;  /* 0x0000001d0c047291 */ /* 0x000fd2000f8e18ff */
[----:B------:R-:W1:Y:S02]  /*6640*/  SYNCS.PHASECHK.TRANS64.TRYWAIT P0, [UR4], R2 ;  /* 0x00000002ff0075a7 */ /* 0x000e640008001104 */
[----:B-1----:R-:W-:Y:S05]  /*6650*/  @!P0 BRA `(.L_x_90) ;  /* 0x0000005c00648947 */ /* 0x002fea0003800000 */
.L_x_190:
        /* <DEDUP_REMOVED lines=9> */
.L_x_192:
[----:B------:R-:W-:-:S04]  /*66f0*/  UIADD3 UR4, UPT, UPT, UR4, 0x1, URZ ;  /* 0x0000000104047890 */ /* 0x000fc8000fffe0ff */
[----:B------:R-:W-:-:S04]  /*6700*/  UISETP.NE.AND UP0, UPT, UR4, 0x3, UPT ;  /* 0x000000030400788c */ /* 0x000fc8000bf05270 */
[----:B------:R-:W-:Y:S02]  /*6710*/  USEL UR5, URZ, 0x1, UP0 ;  /* 0x00000001ff057887 */ /* 0x000fe40008000000 */
[----:B------:R-:W-:-:S04]  /*6720*/  USEL UR4, UR4, URZ, UP0 ;  /* 0x000000ff04047287 */ /* 0x000fc80008000000 */
[----:B------:R-:W-:Y:S01]  /*6730*/  ULEA UR4, UR4, UR29, 0x3 ;  /* 0x0000001d04047291 */ /* 0x000fe2000f8e18ff */
[----:B-1----:R-:W-:-:S04]  /*6740*/  LOP3.LUT R2, R15, UR5, RZ, 0x3c, !PT ;  /* 0x000000050f027c12 */ /* 0x002fc8000f8e3cff */
[----:B------:R-:W-:Y:S01]  /*6750*/  SHF.L.U32 R2, R2, 0x1f, RZ ;  /* 0x0000001f02027819 */ /* 0x000fe200000006ff */
[----:B------:R-:W-:-:S07]  /*6760*/  IMAD.U32 R0, RZ, RZ, UR4 ;  /* 0x00000004ff007e24 */ /* 0x000fce000f8e00ff */
.L_x_92:
[----:B-1----:R1:W3:Y:S02]  /*6770*/  SYNCS.PHASECHK.TRANS64.TRYWAIT P0, [R0+URZ], R2 ;  /* 0x00000002000075a7 */ /* 0x0022e400080011ff */
[----:B---3--:R-:W-:Y:S05]  /*6780*/  @!P0 NANOSLEEP.SYNCS 0x989680 ;  /* 0x009896800000895d */ /* 0x008fea0003900000 */
[----:B------:R-:W3:Y:S02]  /*6790*/  @!P0 SYNCS.PHASECHK.TRANS64 P0, [R0+URZ], R2 ;  /* 0x00000002000085a7 */ /* 0x000ee400080010ff */
[----:B--23--:R-:W-:Y:S05]  /*67a0*/  @P0 EXIT ;  /* 0x000000000000094d */ /* 0x00cfea0003800000 */
[----:B------:R-:W-:Y:S05]  /*67b0*/  BRA `(.L_x_92) ;  /* 0xfffffffc00ec7947 */ /* 0x000fea000383ffff */
.L_x_78:
[----:B------:R-:W-:-:S06]  /*67c0*/  UISETP.GE.AND UP0, UPT, UR24, 0x4, UPT ;  /* 0x000000041800788c */ /* 0x000fcc000bf06270 */
[----:B------:R-:W-:-:S13]  /*67d0*/  PLOP3.LUT P0, PT, PT, PT, UP0, 0x80, 0x8 ;  /* 0x000000000008781c */ /* 0x000fda0003f0f008 */
[----:B-1----:R-:W-:Y:S05]  /*67e0*/  @!P0 EXIT ;  /* 0x000000000000894d */ /* 0x002fea0003800000 */
[----:B------:R-:W-:Y:S01]  /*67f0*/  BAR.SYNC.DEFER_BLOCKING 0x6, 0xa0 ;  /* 0x0182800000007b1d */ /* 0x000fe20000010000 */
[C---:B------:R-:W-:Y:S01]  /*6800*/  IMAD.SHL.U32 R83, R81.reuse, 0x10, RZ ;  /* 0x0000001051537824 */ /* 0x040fe200078e00ff */
[C---:B------:R-:W-:Y:S01]  /*6810*/  LOP3.LUT R84, R86.reuse, 0x3, RZ, 0xc0, !PT ;  /* 0x0000000356547812 */ /* 0x040fe200078ec0ff */
[C---:B------:R-:W-:Y:S01]  /*6820*/  IMAD.SHL.U32 R82, R81.reuse, 0x2, RZ ;  /* 0x0000000251527824 */ /* 0x040fe200078e00ff */
[----:B------:R-:W-:Y:S01]  /*6830*/  CS2R R78, SRZ ;  /* 0x00000000004e7805 */ /* 0x000fe2000001ff00 */
[----:B------:R-:W-:Y:S01]  /*6840*/  IMAD.SHL.U32 R2, R86, 0x200, RZ ;  /* 0x0000020056027824 */ /* 0x000fe200078e00ff */
[----:B------:R-:W-:Y:S01]  /*6850*/  UMOV UR4, 0x400 ;  /* 0x0000040000047882 */ /* 0x000fe20000000000 */
[----:B------:R-:W1:Y:S01]  /*6860*/  LDCU.64 UR6, c[0x0][0xc88] ;  /* 0x00019100ff0677ac */ /* 0x000e620008000a00 */
[----:B------:R-:W2:Y:S01]  /*6870*/  LDC.64 R74, c[0x0][0xcb0] ;  /* 0x00032c00ff4a7b82 */ /* 0x000ea20000000a00 */
[----:B------:R-:W-:Y:S01]  /*6880*/  IMAD.U32 R81, R81, 0x10000, RZ ;  /* 0x0001000051517824 */ /* 0x000fe200078e00ff */
[C---:B------:R-:W-:Y:S01]  /*6890*/  LOP3.LUT R6, R83.reuse, 0x40, RZ, 0xc0, !PT ;  /* 0x0000004053067812 */ /* 0x040fe200078ec0ff */
[----:B------:R-:W-:Y:S01]  /*68a0*/  ULEA UR4, UR66, UR4, 0x18 ;  /* 0x0000000442047291 */ /* 0x000fe2000f8ec0ff */
[----:B------:R-:W-:Y:S01]  /*68b0*/  LOP3.LUT R3, R83, 0x1b0, RZ, 0xc0, !PT ;  /* 0x000001b053037812 */ /* 0x000fe200078ec0ff */
[----:B------:R-:W3:Y:S01]  /*68c0*/  LDCU UR5, c[0x0][0x370] ;  /* 0x00006e00ff0577ac */ /* 0x000ee20008000800 */
[----:B------:R-:W-:Y:S01]  /*68d0*/  LOP3.LUT R82, R6, 0x8, R82, 0xf8, !PT ;  /* 0x0000000806527812 */ /* 0x000fe200078ef852 */
[----:B------:R-:W-:Y:S01]  /*68e0*/  IMAD.MOV.U32 R80, RZ, RZ, RZ ;  /* 0x000000ffff507224 */ /* 0x000fe200078e00ff */
[----:B------:R-:W4:Y:S01]  /*68f0*/  LDC.64 R72, c[0x0][0xca8] ;  /* 0x00032a00ff487b82 */ /* 0x000f220000000a00 */
[----:B------:R-:W-:Y:S01]  /*6900*/  LOP3.LUT R2, R3, 0x200, R2, 0xf8, !PT ;  /* 0x0000020003027812 */ /* 0x000fe200078ef802 */
[----:B------:R-:W-:Y:S01]  /*6910*/  IMAD.MOV.U32 R77, RZ, RZ, RZ ;  /* 0x000000ffff4d7224 */ /* 0x000fe200078e00ff */
[----:B------:R-:W-:Y:S01]  /*6920*/  LOP3.LUT R81, R81, 0x200000, RZ, 0xc0, !PT ;  /* 0x0020000051517812 */ /* 0x000fe200078ec0ff */
[----:B------:R-:W2:Y:S01]  /*6930*/  LDCU UR42, c[0x0][0xf0c] ;  /* 0x0001e180ff2a77ac */ /* 0x000ea20008000800 */
[----:B------:R-:W-:-:S02]  /*6940*/  LOP3.LUT P0, RZ, R83, 0x40, RZ, 0xc0, !PT ;  /* 0x0000004053ff7812 */ /* 0x000fc4000780c0ff */
[----:B------:R-:W-:Y:S01]  /*6950*/  LOP3.LUT R82, R2, R82, RZ, 0xfc, !PT ;  /* 0x0000005202527212 */ /* 0x000fe200078efcff */
[----:B------:R-:W2:Y:S01]  /*6960*/  LDS R0, [UR4+0x110] ;  /* 0x00011004ff007984 */ /* 0x000ea20008000800 */
[----:B-1----:R-:W-:Y:S01]  /*6970*/  MOV R88, UR6 ;  /* 0x0000000600587c02 */ /* 0x002fe20008000f00 */
[----:B------:R-:W-:Y:S01]  /*6980*/  IMAD.U32 R87, RZ, RZ, UR7 ;  /* 0x00000007ff577e24 */ /* 0x000fe2000f8e00ff */
[----:B------:R-:W1:Y:S01]  /*6990*/  LDCU.64 UR6, c[0x0][0xc90] ;  /* 0x00019200ff0677ac */ /* 0x000e620008000a00 */
[----:B------:R-:W-:Y:S01]  /*69a0*/  P2R R2, PR, RZ, 0x1 ;  /* 0x00000001ff027803 */ /* 0x000fe20000000000 */
[----:B------:R-:W-:Y:S01]  /*69b0*/  UIADD3 UR4, UPT, UPT, UR4, 0x200, URZ ;  /* 0x0000020004047890 */ /* 0x000fe2000fffe0ff */
[----:B---3--:R-:W-:Y:S01]  /*69c0*/  IMAD.U32 R91, RZ, RZ, UR5 ;  /* 0x00000005ff5b7e24 */ /* 0x008fe2000f8e00ff */
[----:B------:R-:W3:Y:S04]  /*69d0*/  LDCU UR38, c[0x0][0xf30] ;  /* 0x0001e600ff2677ac */ /* 0x000ee80008000800 */
[----:B------:R-:W-:Y:S01]  /*69e0*/  MOV R95, UR4 ;  /* 0x00000004005f7c02 */ /* 0x000fe20008000f00 */
[----:B------:R-:W2:Y:S01]  /*69f0*/  LDCU.64 UR40, c[0x0][0xf28] ;  /* 0x0001e500ff2877ac */ /* 0x000ea20008000a00 */
[----:B------:R-:W2:Y:S01]  /*6a00*/  LDCU.128 UR60, c[0x0][0xf10] ;  /* 0x0001e200ff3c77ac */ /* 0x000ea20008000c00 */
[----:B-1----:R-:W-:Y:S01]  /*6a10*/  IMAD.U32 R90, RZ, RZ, UR6 ;  /* 0x00000006ff5a7e24 */ /* 0x002fe2000f8e00ff */
[----:B------:R-:W-:Y:S01]  /*6a20*/  MOV R89, UR7 ;  /* 0x0000000700597c02 */ /* 0x000fe20008000f00 */
[----:B------:R-:W1:Y:S01]  /*6a30*/  LDCU UR55, c[0x0][0x374] ;  /* 0x00006e80ff3777ac */ /* 0x000e620008000800 */
[----:B------:R-:W-:Y:S01]  /*6a40*/  UMOV UR54, 0x1 ;  /* 0x0000000100367882 */ /* 0x000fe20000000000 */
[----:B------:R-:W-:Y:S01]  /*6a50*/  UMOV UR44, URZ ;  /* 0x000000ff002c7c82 */ /* 0x000fe20008000000 */
[----:B------:R-:W-:Y:S01]  /*6a60*/  UMOV UR53, URZ ;  /* 0x000000ff00357c82 */ /* 0x000fe20008000000 */
[----:B------:R-:W-:Y:S01]  /*6a70*/  UMOV UR47, URZ ;  /* 0x000000ff002f7c82 */ /* 0x000fe20008000000 */
[----:B--234-:R-:W-:-:S07]  /*6a80*/  IMAD.IADD R81, R0, 0x1, R81 ;  /* 0x0000000100517824 */ /* 0x01cfce00078e0251 */
.L_x_151:
[----:B------:R-:W2:Y:S01]  /*6a90*/  S2UR UR43, SR_CgaCtaId ;  /* 0x00000000002b79c3 */ /* 0x000ea20000008800 */
[----:B------:R-:W-:Y:S01]  /*6aa0*/  UMOV UR4, 0x400 ;  /* 0x0000040000047882 */ /* 0x000fe20000000000 */
[----:B------:R-:W-:Y:S01]  /*6ab0*/  SHF.L.U32 R2, R78, 0x1f, RZ ;  /* 0x0000001f4e027819 */ /* 0x000fe200000006ff */
[----:B--2---:R-:W-:Y:S06]  /*6ac0*/  ULEA UR43, UR43, UR4, 0x18 ;  /* 0x000000042b2b7291 */ /* 0x004fec000f8ec0ff */
[C---:B------:R-:W-:Y:S02]  /*6ad0*/  LEA R0, R77.reuse, UR43, 0x3 ;  /* 0x0000002b4d007c11 */ /* 0x040fe4000f8e18ff */
[----:B------:R-:W-:Y:S02]  /*6ae0*/  LEA R4, R77, UR43, 0x4 ;  /* 0x0000002b4d047c11 */ /* 0x000fe4000f8e20ff */
[----:B------:R-:W2:Y:S02]  /*6af0*/  SYNCS.PHASECHK.TRANS64.TRYWAIT P0, [R0+URZ+0x80], R2 ;  /* 0x00008002000075a7 */ /* 0x000ea400080011ff */
[----:B-12---:R-:W-:Y:S05]  /*6b00*/  @!P0 BRA `(.L_x_93) ;  /* 0x0000005800688947 */ /* 0x006fea0003800000 */
.L_x_193:
[----:B------:R-:W-:Y:S01]  /*6b10*/  R2UR UR7, R94 ;  /* 0x000000005e0772ca */ /* 0x000fe200000e0000 */
[----:B------:R-:W3:Y:S01]  /*6b20*/  LDS.128 R4, [R4+0xf0] ;  /* 0x0000f00004047984 */ /* 0x000ee20000000c00 */
[----:B--2---:R-:W-:Y:S01]  /*6b30*/  VIADD R0, R0, 0x90 ;  /* 0x0000009000007836 */ /* 0x004fe20000000000 */
[----:B------:R-:W-:Y:S04]  /*6b40*/  UISETP.GE.AND UP0, UPT, UR39, 0x1, UPT ;  /* 0x000000012700788c */ /* 0x000fe8000bf06270 */
[----:B------:R-:W-:Y:S01]  /*6b50*/  PRMT R0, RZ, 0x654, R0 ;  /* 0x00000654ff007816 */ /* 0x000fe20000000000 */
[----:B------:R-:W-:Y:S01]  /*6b60*/  @!PT LDS RZ, [RZ] ;  /* 0x00000000fffff984 */ /* 0x000fe20000000800 */
[----:B------:R-:W-:Y:S01]  /*6b70*/  @!PT LDS RZ, [RZ] ;  /* 0x00000000fffff984 */ /* 0x000fe20000000800 */
[----:B------:R-:W-:Y:S01]  /*6b80*/  @!PT LDS RZ, [RZ] ;  /* 0x00000000fffff984 */ /* 0x000fe20000000800 */
[----:B------:R-:W-:Y:S01]  /*6b90*/  @!PT LDS RZ, [RZ] ;  /* 0x00000000fffff984 */ /* 0x000fe20000000800 */
[----:B------:R2:W-:Y:S06]  /*6ba0*/  MEMBAR.ALL.CTA ;  /* 0x0000000000007992 */ /* 0x0005ec0000008000 */
[----:B--2---:R-:W2:Y:S02]  /*6bb0*/  FENCE.VIEW.ASYNC.S ;  /* 0x00000000000073c6 */ /* 0x004ea40000000000 */
[----:B--2---:R2:W-:Y:S01]  /*6bc0*/  SYNCS.ARRIVE.TRANS64.RED.A1T0 RZ, [R0+URZ], RZ ;  /* 0x000000ff00ff79a7 */ /* 0x0045e200081004ff */
[----:B---3--:R-:W-:Y:S11]  /*6bd0*/  LOP3.LUT P0, RZ, R6, 0x1, RZ, 0xc0, !PT ;  /* 0x0000000106ff7812 */ /* 0x008ff6000780c0ff */
[----:B------:R-:W-:Y:S02]  /*6be0*/  @!UPT UIADD3 URZ, UPT, UPT, URZ, URZ, URZ ;  /* 0x000000fffffff290 */ /* 0x000fe4000fffe0ff */
[----:B------:R-:W-:Y:S01]  /*6bf0*/  VOTEU.ANY UP1, P0 ;  /* 0x0000000000ff7886 */ /* 0x000fe20000020100 */
[----:B------:R-:W-:Y:S01]  /*6c00*/  PLOP3.LUT P0, PT, PT, PT, UP1, 0x80, 0x8 ;  /* 0x000000000008781c */ /* 0x000fe20003f0f018 */
[----:B------:R-:W-:Y:S06]  /*6c10*/  UP2UR UR4, UPR, URZ, 0x2 ;  /* 0x00000002ff047883 */ /* 0x000fec0008000000 */
[----:B------:R-:W-:Y:S06]  /*6c20*/  IMAD.U32 R96, RZ, RZ, UR4 ;  /* 0x00000004ff607e24 */ /* 0x000fec000f8e00ff */
[----:B------:R-:W-:Y:S02]  /*6c30*/  @P0 SHF.R.U32.HI R2, RZ, 0x10, R5 ;  /* 0x00000010ff020819 */ /* 0x000fe40000011605 */
[----:B------:R-:W-:Y:S02]  /*6c40*/  @P0 MOV R3, R4 ;  /* 0x0000000400030202 */ /* 0x000fe40000000f00 */
[----:B------:R-:W-:Y:S02]  /*6c50*/  @P0 R2UR UR4, R2 ;  /* 0x00000000020402ca */ /* 0x000fe400000e0000 */
[----:B------:R-:W-:Y:S02]  /*6c60*/  @P0 LOP3.LUT R4, R5, 0xffff, RZ, 0xc0, !PT ;  /* 0x0000ffff05040812 */ /* 0x000fe400078ec0ff */
[----:B------:R-:W-:Y:S02]  /*6c70*/  @P0 R2UR UR6, R3 ;  /* 0x00000000030602ca */ /* 0x000fe400000e0000 */
[----:B------:R-:W-:Y:S07]  /*6c80*/  @P0 R2UR UR5, R4 ;  /* 0x00000000040502ca */ /* 0x000fee00000e0000 */
[----:B------:R-:W-:Y:S02]  /*6c90*/  @UP1 UMOV UR7, UR4 ;  /* 0x0000000400071c82 */ /* 0x000fe40008000000 */
[----:B------:R-:W-:Y:S02]  /*6ca0*/  IMAD.U32 R94, RZ, RZ, UR7 ;  /* 0x00000007ff5e7e24 */ /* 0x000fe4000f8e00ff */
[----:B------:R-:W-:Y:S02]  /*6cb0*/  @UP1 UMOV UR37, UR6 ;  /* 0x0000000600251c82 */ /* 0x000fe40008000000 */
[----:B------:R-:W-:Y:S01]  /*6cc0*/  @UP1 UMOV UR36, UR5 ;  /* 0x0000000500241c82 */ /* 0x000fe20008000000 */
[----:B--2---:R-:W-:Y:S05]  /*6cd0*/  BRA.U !UP0, `(.L_x_94) ;  /* 0x0000000108d07547 */ /* 0x004fea000b800000 */
[----:B------:R-:W2:Y:S01]  /*6ce0*/  LDCU UR13, c[0x0][0xf20] ;  /* 0x0001e400ff0d77ac */ /* 0x000ea20008000800 */
[----:B------:R-:W-:Y:S01]  /*6cf0*/  R2UR UR12, R91 ;  /* 0x000000005b0c72ca */ /* 0x000fe200000e0000 */
[----:B-1----:R-:W-:Y:S02]  /*6d00*/  UIMAD.WIDE.U32 UR4, UR55, UR63, URZ ;  /* 0x0000003f370472a5 */ /* 0x002fe4000f8e00ff */
[----:B------:R-:W-:Y:S02]  /*6d10*/  UISETP.NE.AND UP0, UPT, UR62, 0x1, UPT ;  /* 0x000000013e00788c */ /* 0x000fe4000bf05270 */
[----:B------:R-:W-:Y:S02]  /*6d20*/  UIMAD.WIDE.U32 UR8, UR36, UR63, URZ ;  /* 0x0000003f240872a5 */ /* 0x000fe4000f8e00ff */
[----:B------:R-:W-:Y:S02]  /*6d30*/  UIMAD.WIDE.U32 UR10, UR37, UR60, URZ ;  /* 0x0000003c250a72a5 */ /* 0x000fe4000f8e00ff */
[----:B------:R-:W-:Y:S04]  /*6d40*/  UISETP.NE.AND UP1, UPT, UR42, 0x1, UPT ;  /* 0x000000012a00788c */ /* 0x000fe8000bf25270 */
[----:B------:R-:W-:Y:S02]  /*6d50*/  UIMAD.WIDE.U32 UR6, UR12, UR60, URZ ;  /* 0x0000003c0c0672a5 */ /* 0x000fe4000f8e00ff */
[----:B------:R-:W-:Y:S01]  /*6d60*/  UISETP.NE.AND UP2, UPT, UR39, 0x1, UPT ;  /* 0x000000012700788c */ /* 0x000fe2000bf45270 */
[----:B------:R-:W-:Y:S02]  /*6d70*/  UMOV UR4, UR5 ;  /* 0x0000000500047c82 */ /* 0x000fe40008000000 */
[----:B--2---:R-:W-:Y:S03]  /*6d80*/  USHF.R.U32.HI UR5, URZ, UR13, UR4 ;  /* 0x0000000dff057299 */ /* 0x004fe60008011604 */
[----:B------:R-:W-:Y:S02]  /*6d90*/  UMOV UR4, UR7 ;  /* 0x0000000700047c82 */ /* 0x000fe40008000000 */
[----:B------:R-:W-:Y:S02]  /*6da0*/  USHF.R.U32.HI UR7, URZ, UR61, UR4 ;  /* 0x0000003dff077299 */ /* 0x000fe40008011604 */
[----:B------:R-:W-:Y:S02]  /*6db0*/  USEL UR4, UR55, UR5, !UP0 ;  /* 0x0000000537047287 */ /* 0x000fe4000c000000 */
[----:B------:R-:W-:Y:S01]  /*6dc0*/  USEL UR7, UR12, UR7, !UP1 ;  /* 0x000000070c077287 */ /* 0x000fe2000c800000 */
[----:B------:R-:W-:Y:S01]  /*6dd0*/  UMOV UR5, UR9 ;  /* 0x0000000900057c82 */ /* 0x000fe20008000000 */
[----:B------:R-:W-:Y:S02]  /*6de0*/  UIMAD.WIDE.U32 UR8, UR4, UR40, URZ ;  /* 0x00000028040872a5 */ /* 0x000fe4000f8e00ff */
[----:B------:R-:W-:Y:S03]  /*6df0*/  USHF.R.U32.HI UR6, URZ, UR13, UR5 ;  /* 0x0000000dff067299 */ /* 0x000fe60008011605 */
[----:B------:R-:W-:Y:S01]  /*6e00*/  UMOV UR5, UR11 ;  /* 0x0000000b00057c82 */ /* 0x000fe20008000000 */
[----:B------:R-:W-:Y:S02]  /*6e10*/  UIMAD.WIDE.U32 UR10, UR7, UR40, URZ ;  /* 0x00000028070a72a5 */ /* 0x000fe4000f8e00ff */
[----:B------:R-:W-:Y:S02]  /*6e20*/  USHF.R.U32.HI UR12, URZ, UR61, UR5 ;  /* 0x0000003dff0c7299 */ /* 0x000fe40008011605 */
[----:B------:R-:W-:Y:S01]  /*6e30*/  USEL UR6, UR36, UR6, !UP0 ;  /* 0x0000000624067287 */ /* 0x000fe2000c000000 */
[----:B------:R-:W-:Y:S02]  /*6e40*/  UMOV UR5, UR9 ;  /* 0x0000000900057c82 */ /* 0x000fe40008000000 */
[----:B------:R-:W-:Y:S01]  /*6e50*/  UMOV UR10, UR11 ;  /* 0x0000000b000a7c82 */ /* 0x000fe20008000000 */
[----:B------:R-:W-:Y:S02]  /*6e60*/  @UP2 USHF.R.U32.HI UR4, URZ, UR41, UR5 ;  /* 0x00000029ff042299 */ /* 0x000fe40008011605 */
[----:B------:R-:W-:Y:S02]  /*6e70*/  @UP2 USHF.R.U32.HI UR7, URZ, UR41, UR10 ;  /* 0x00000029ff072299 */ /* 0x000fe4000801160a */
[----:B------:R-:W-:Y:S02]  /*6e80*/  UIMAD UR4, UR39, UR4, URZ ;  /* 0x00000004270472a4 */ /* 0x000fe4000f8e02ff */
[----:B------:R-:W-:Y:S02]  /*6e90*/  UIMAD.WIDE.U32 UR10, UR6, UR40, URZ ;  /* 0x00000028060a72a5 */ /* 0x000fe4000f8e00ff */
[----:B------:R-:W-:Y:S02]  /*6ea0*/  USEL UR5, UR37, UR12, !UP1 ;  /* 0x0000000c25057287 */ /* 0x000fe4000c800000 */
[----:B------:R-:W-:Y:S02]  /*6eb0*/  UIMAD UR8, UR39, UR7, URZ ;  /* 0x00000007270872a4 */ /* 0x000fe4000f8e02ff */
[----:B------:R-:W-:Y:S03]  /*6ec0*/  UISETP.GE.AND UP0, UPT, UR6, UR4, UPT ;  /* 0x000000040600728c */ /* 0x000fe6000bf06270 */
[----:B------:R-:W-:Y:S01]  /*6ed0*/  UMOV UR4, UR11 ;  /* 0x0000000b00047c82 */ /* 0x000fe20008000000 */
[----:B------:R-:W-:Y:S02]  /*6ee0*/  UISETP.GE.OR UP0, UPT, UR5, UR8, UP0 ;  /* 0x000000080500728c */ /* 0x000fe40008706670 */
[----:B------:R-:W-:Y:S02]  /*6ef0*/  USHF.R.U32.HI UR4, URZ, UR41, UR4 ;  /* 0x00000029ff047299 */ /* 0x000fe40008011604 */
[----:B------:R-:W-:Y:S02]  /*6f00*/  UIMAD.WIDE.U32 UR8, UR5, UR40, URZ ;  /* 0x00000028050872a5 */ /* 0x000fe4000f8e00ff */
[----:B------:R-:W-:Y:S02]  /*6f10*/  USEL UR11, UR6, UR4, !UP2 ;  /* 0x00000004060b7287 */ /* 0x000fe4000d000000 */
[----:B------:R-:W-:Y:S02]  /*6f20*/  UIADD3 UR8, UPT, UPT, -UR5, URZ, URZ ;  /* 0x000000ff05087290 */ /* 0x000fe4000fffe1ff */
[----:B------:R-:W-:Y:S01]  /*6f30*/  UIADD3 UR10, UPT, UPT, -UR11, URZ, URZ ;  /* 0x000000ff0b0a7290 */ /* 0x000fe2000fffe1ff */
[----:B------:R-:W-:Y:S01]  /*6f40*/  @!UP0 UMOV UR4, UR9 ;  /* 0x0000000900048c82 */ /* 0x000fe20008000000 */
[----:B------:R-:W-:Y:S02]  /*6f50*/  UIADD3 UR9, UPT, UPT, -UR6, URZ, URZ ;  /* 0x000000ff06097290 */ /* 0x000fe4000fffe1ff */
[----:B------:R-:W-:Y:S02]  /*6f60*/  @!UP0 USHF.R.U32.HI UR4, URZ, UR41, UR4 ;  /* 0x00000029ff048299 */ /* 0x000fe40008011604 */
[----:B------:R-:W-:Y:S02]  /*6f70*/  UIMAD UR10, UR39, UR10, UR6 ;  /* 0x0000000a270a72a4 */ /* 0x000fe4000f8e0206 */
[----:B------:R-:W-:Y:S04]  /*6f80*/  @!UP0 USEL UR4, UR5, UR4, !UP2 ;  /* 0x0000000405048287 */ /* 0x000fe8000d000000 */
[----:B------:R-:W-:Y:S02]  /*6f90*/  @!UP0 UIMAD UR10, UR7, UR10, UR4 ;  /* 0x0000000a070a82a4 */ /* 0x000fe4000f8e0204 */
[----:B------:R-:W-:Y:S02]  /*6fa0*/  @!UP0 UIADD3 UR11, UPT, UPT, UR11, -UR4, URZ ;  /* 0x800000040b0b8290 */ /* 0x000fe4000fffe0ff */
[----:B------:R-:W-:Y:S02]  /*6fb0*/  UIMAD UR7, UR42, UR8, UR37 ;  /* 0x000000082a0772a4 */ /* 0x000fe4000f8e0225 */
[----:B------:R-:W-:Y:S02]  /*6fc0*/  @!UP0 UIMAD UR6, UR11, UR39, UR5 ;  /* 0x000000270b0682a4 */ /* 0x000fe4000f8e0205 */
[----:B------:R-:W-:Y:S01]  /*6fd0*/  UIMAD UR4, UR62, UR9, UR36 ;  /* 0x000000093e0472a4 */ /* 0x000fe2000f8e0224 */
[----:B------:R-:W-:Y:S02]  /*6fe0*/  @!UP0 UMOV UR5, UR10 ;  /* 0x0000000a00058c82 */ /* 0x000fe40008000000 */
[----:B------:R-:W-:Y:S02]  /*6ff0*/  UIMAD UR37, UR5, UR42, UR7 ;  /* 0x0000002a052572a4 */ /* 0x000fe4000f8e0207 */
[----:B------:R-:W-:Y:S11]  /*7000*/  UIMAD UR36, UR6, UR62, UR4 ;  /* 0x0000003e062472a4 */ /* 0x000ff6000f8e0204 */
[----:B------:R-:W-:Y:S01]  /*7010*/  @!UPT UIADD3 URZ, UPT, UPT, URZ, URZ, URZ ;  /* 0x000000fffffff290 */ /* 0x000fe2000fffe0ff */
.L_x_94:
[----:B------:R-:W-:Y:S01]  /*7020*/  UISETP.NE.AND UP0, UPT, UR38, 0x1, UPT ;  /* 0x000000012600788c */ /* 0x000fe2000bf05270 */
[----:B------:R-:W-:Y:S01]  /*7030*/  R2UR UR11, R95 ;  /* 0x000000005f0b72ca */ /* 0x000fe200000e0000 */
[----:B------:R-:W-:Y:S01]  /*7040*/  USHF.L.U32 UR50, UR20, 0x7, URZ ;  /* 0x0000000714327899 */ /* 0x000fe200080006ff */
[----:B------:R-:W-:Y:S01]  /*7050*/  IADD3 R77, PT, PT, R77, 0x1, RZ ;  /* 0x000000014d4d7810 */ /* 0x000fe20007ffe0ff */
[----:B------:R-:W-:Y:S07]  /*7060*/  USHF.L.U32 UR49, UR21, 0x6, URZ ;  /* 0x0000000615317899 */ /* 0x000fee00080006ff */
[----:B------:R-:W2:Y:S01]  /*7070*/  @!UP0 LDCU.128 UR12, c[0x0][0xf10] ;  /* 0x0001e200ff0c87ac */ /* 0x000ea20008000c00 */
[----:B------:R-:W3:Y:S01]  /*7080*/  @!UP0 LDCU UR5, c[0x0][0xf0c] ;  /* 0x0001e180ff0587ac */ /* 0x000ee20008000800 */
[----:B------:R-:W4:Y:S01]  /*7090*/  @!UP0 LDCU UR10, c[0x0][0xf20] ;  /* 0x0001e400ff0a87ac */ /* 0x000f220008000800 */
[----:B--2---:R-:W-:Y:S02]  /*70a0*/  UIMAD.WIDE.U32 UR8, UR37, UR12, URZ ;  /* 0x0000000c250872a5 */ /* 0x004fe4000f8e00ff */
[----:B------:R-:W-:Y:S02]  /*70b0*/  UIMAD.WIDE.U32 UR6, UR36, UR15, URZ ;  /* 0x0000000f240672a5 */ /* 0x000fe4000f8e00ff */
[----:B------:R-:W-:Y:S03]  /*70c0*/  @!UP0 UISETP.NE.AND UP1, UPT, UR14, 0x1, UPT ;  /* 0x000000010e00888c */ /* 0x000fe6000bf25270 */
[----:B------:R-:W-:Y:S01]  /*70d0*/  @!UP0 UMOV UR4, UR9 ;  /* 0x0000000900048c82 */ /* 0x000fe20008000000 */
[----:B---3--:R-:W-:Y:S02]  /*70e0*/  @!UP0 UISETP.NE.AND UP2, UPT, UR5, 0x1, UPT ;  /* 0x000000010500888c */ /* 0x008fe4000bf45270 */
[----:B------:R-:W-:Y:S01]  /*70f0*/  @!UP0 USHF.R.U32.HI UR4, URZ, UR13, UR4 ;  /* 0x0000000dff048299 */ /* 0x000fe20008011604 */
[----:B------:R-:W-:Y:S02]  /*7100*/  @!UP0 UMOV UR6, UR7 ;  /* 0x0000000700068c82 */ /* 0x000fe40008000000 */
[----:B----4-:R-:W-:Y:S02]  /*7110*/  @!UP0 USHF.R.U32.HI UR6, URZ, UR10, UR6 ;  /* 0x0000000aff068299 */ /* 0x010fe40008011606 */
[----:B------:R-:W-:Y:S02]  /*7120*/  @!UP0 USEL UR7, UR37, UR4, !UP2 ;  /* 0x0000000425078287 */ /* 0x000fe4000d000000 */
[----:B------:R-:W-:Y:S04]  /*7130*/  @!UP0 USEL UR6, UR36, UR6, !UP1 ;  /* 0x0000000624068287 */ /* 0x000fe8000c800000 */
[----:B------:R-:W-:Y:S02]  /*7140*/  @!UP0 UIADD3 UR4, UPT, UPT, -UR7, UR6, URZ ;  /* 0x0000000607048290 */ /* 0x000fe4000fffe1ff */
[----:B------:R-:W-:Y:S02]  /*7150*/  @!UP0 UIADD3 UR6, UPT, UPT, UR7, -UR6, URZ ;  /* 0x8000000607068290 */ /* 0x000fe4000fffe0ff */
[----:B------:R-:W-:Y:S02]  /*7160*/  @!UP0 UIMAD UR37, UR4, UR5, UR37 ;  /* 0x00000005042582a4 */ /* 0x000fe4000f8e0225 */
[----:B------:R-:W-:Y:S02]  /*7170*/  @!UP0 UIMAD UR36, UR6, UR14, UR36 ;  /* 0x0000000e062482a4 */ /* 0x000fe4000f8e0224 */
[----:B------:R-:W-:Y:S09]  /*7180*/  ULOP3.LUT UP0, URZ, UR11, 0x90, URZ, 0xc0, !UPT ;  /* 0x000000900bff7892 */ /* 0x000ff2000f80c0ff */
[----:B------:R-:W-:Y:S05]  /*7190*/  BRA.U !UP0, `(.L_x_95) ;  /* 0x00000001087c7547 */ /* 0x000fea000b800000 */
[----:B------:R-:W2:Y:S01]  /*71a0*/  LDCU.64 UR8, c[0x4][0x80] ;  /* 0x01001000ff0877ac */ /* 0x000ea20008000a00 */
[----:B------:R-:W-:Y:S01]  /*71b0*/  MOV R2, 0x0 ;  /* 0x0000000000027802 */ /* 0x000fe20000000f00 */
[----:B------:R-:W-:Y:S02]  /*71c0*/  HFMA2 R12, -RZ, RZ, 0, 5.9604644775390625e-08 ;  /* 0x00000001ff0c7431 */ /* 0x000fe400000001ff */
[----:B------:R-:W-:Y:S01]  /*71d0*/  IMAD.MOV.U32 R8, RZ, RZ, 0x70 ;  /* 0x00000070ff087424 */ /* 0x000fe200078e00ff */
[----:B------:R3:W4:Y:S01]  /*71e0*/  LDC.64 R14, c[0x4][R2] ;  /* 0x01000000020e7b82 */ /* 0x0007220000000a00 */
[----:B------:R-:W1:Y:S01]  /*71f0*/  LDCU.64 UR6, c[0x4][0x88] ;  /* 0x01001100ff0677ac */ /* 0x000e620008000a00 */
[----:B------:R-:W-:Y:S01]  /*7200*/  IMAD.MOV.U32 R13, RZ, RZ, RZ ;  /* 0x000000ffff0d7224 */ /* 0x000fe200078e00ff */
[----:B------:R-:W1:Y:S01]  /*7210*/  LDCU.64 UR4, c[0x4][0x8] ;  /* 0x01000100ff0477ac */ /* 0x000e620008000a00 */
[----:B--2---:R-:W-:Y:S01]  /*7220*/  MOV R5, UR9 ;  /* 0x0000000900057c02 */ /* 0x004fe20008000f00 */
[----:B------:R-:W-:Y:S01]  /*7230*/  IMAD.U32 R4, RZ, RZ, UR8 ;  /* 0x00000008ff047e24 */ /* 0x000fe2000f8e00ff */
[----:B-1----:R-:W-:Y:S01]  /*7240*/  MOV R7, UR7 ;  /* 0x0000000700077c02 */ /* 0x002fe20008000f00 */
[----:B------:R-:W-:Y:S01]  /*7250*/  IMAD.U32 R6, RZ, RZ, UR6 ;  /* 0x00000006ff067e24 */ /* 0x000fe2000f8e00ff */
[----:B------:R-:W-:Y:S01]  /*7260*/  MOV R11, UR5 ;  /* 0x00000005000b7c02 */ /* 0x000fe20008000f00 */
[----:B------:R-:W-:Y:S02]  /*7270*/  IMAD.U32 R10, RZ, RZ, UR4 ;  /* 0x00000004ff0a7e24 */ /* 0x000fe4000f8e00ff */
[----:B------:R-:W-:Y:S07]  /*7280*/  LEPC R20, `(.L_x_96) ;  /* 0x000000001014794e */ /* 0x000fee0000000000 */
[----:B---345:R-:W-:Y:S05]  /*7290*/  CALL.ABS.NOINC R14 ;  /* 0x000000000e007343 */ /* 0x038fea0003c00000 */
.L_x_96:
[----:B------:R-:W1:Y:S01]  /*72a0*/  LDCU.64 UR8, c[0x4][0x80] ;  /* 0x01001000ff0877ac */ /* 0x000e620008000a00 */
[----:B------:R-:W2:Y:S01]  /*72b0*/  LDC.64 R2, c[0x4][R2] ;  /* 0x0100000002027b82 */ /* 0x000ea20000000a00 */
[----:B------:R-:W-:Y:S02]  /*72c0*/  HFMA2 R12, -RZ, RZ, 0, 5.9604644775390625e-08 ;  /* 0x00000001ff0c7431 */ /* 0x000fe400000001ff */
[----:B------:R-:W-:Y:S02]  /*72d0*/  IMAD.MOV.U32 R8, RZ, RZ, 0x70 ;  /* 0x00000070ff087424 */ /* 0x000fe400078e00ff */
[----:B------:R-:W-:Y:S01]  /*72e0*/  IMAD.MOV.U32 R13, RZ, RZ, RZ ;  /* 0x000000ffff0d7224 */ /* 0x000fe200078e00ff */
[----:B------:R-:W3:Y:S01]  /*72f0*/  LDCU.64 UR6, c[0x4][0x88] ;  /* 0x01001100ff0677ac */ /* 0x000ee20008000a00 */
[----:B------:R-:W4:Y:S01]  /*7300*/  LDCU.64 UR4, c[0x4][0x8] ;  /* 0x01000100ff0477ac */ /* 0x000f220008000a00 */
[----:B-1----:R-:W-:Y:S02]  /*7310*/  MOV R4, UR8 ;  /* 0x0000000800047c02 */ /* 0x002fe40008000f00 */
[----:B------:R-:W-:Y:S02]  /*7320*/  MOV R5, UR9 ;  /* 0x0000000900057c02 */ /* 0x000fe40008000f00 */
[----:B---3--:R-:W-:Y:S01]  /*7330*/  MOV R7, UR7 ;  /* 0x0000000700077c02 */ /* 0x008fe20008000f00 */
[----:B------:R-:W-:Y:S01]  /*7340*/  IMAD.U32 R6, RZ, RZ, UR6 ;  /* 0x00000006ff067e24 */ /* 0x000fe2000f8e00ff */
[----:B----4-:R-:W-:Y:S01]  /*7350*/  MOV R11, UR5 ;  /* 0x00000005000b7c02 */ /* 0x010fe20008000f00 */
[----:B------:R-:W-:Y:S02]  /*7360*/  IMAD.U32 R10, RZ, RZ, UR4 ;  /* 0x00000004ff0a7e24 */ /* 0x000fe4000f8e00ff */
[----:B------:R-:W-:Y:S07]  /*7370*/  LEPC R20, `(.L_x_95) ;  /* 0x000000001014794e */ /* 0x000fee0000000000 */
[----:B--2---:R-:W-:Y:S05]  /*7380*/  CALL.ABS.NOINC R2 ;  /* 0x0000000002007343 */ /* 0x004fea0003c00000 */
.L_x_95:
[----:B------:R-:W-:Y:S02]  /*7390*/  R2UR UR8, R97 ;  /* 0x00000000610872ca */ /* 0x000fe400000e0000 */
[----:B------:R-:W-:Y:S02]  /*73a0*/  R2UR UR7, R90 ;  /* 0x000000005a0772ca */ /* 0x000fe400000e0000 */
[----:B------:R-:W-:Y:S02]  /*73b0*/  R2UR UR6, R89 ;  /* 0x00000000590672ca */ /* 0x000fe400000e0000 */
[----:B------:R-:W-:Y:S02]  /*73c0*/  R2UR UR5, R88 ;  /* 0x00000000580572ca */ /* 0x000fe400000e0000 */
[----:B------:R-:W-:Y:S02]  /*73d0*/  R2UR UR4, R87 ;  /* 0x00000000570472ca */ /* 0x000fe400000e0000 */
[----:B------:R-:W-:Y:S03]  /*73e0*/  ISETP.NE.U32.AND P4, PT, R74, RZ, PT ;  /* 0x000000ff4a00720c */ /* 0x000fe60003f85070 */
[----:B------:R-:W-:Y:S01]  /*73f0*/  UISETP.NE.AND UP2, UPT, UR8, URZ, UPT ;  /* 0x000000ff0800728c */ /* 0x000fe2000bf45270 */
[----:B------:R-:W-:Y:S01]  /*7400*/  ISETP.NE.AND.EX P4, PT, R75, RZ, PT, P4 ;  /* 0x000000ff4b00720c */ /* 0x000fe20003f85340 */
[----:B------:R-:W-:Y:S04]  /*7410*/  UISETP.NE.U32.AND UP0, UPT, UR7, URZ, UPT ;  /* 0x000000ff0700728c */ /* 0x000fe8000bf05070 */
[----:B------:R-:W-:Y:S01]  /*7420*/  ISETP.NE.U32.AND P2, PT, RZ, UR5, PT ;  /* 0x00000005ff007c0c */ /* 0x000fe2000bf45070 */
[----:B------:R-:W-:Y:S01]  /*7430*/  UISETP.NE.AND.EX UP1, UPT, UR6, URZ, UPT, UP0 ;  /* 0x000000ff0600728c */ /* 0x000fe2000bf25300 */
[----:B------:R-:W-:Y:S01]  /*7440*/  PLOP3.LUT P1, PT, PT, PT, UP2, 0x80, 0x8 ;  /* 0x000000000008781c */ /* 0x000fe20003f2f028 */
[----:B------:R-:W-:Y:S01]  /*7450*/  UPLOP3.LUT UP0, UPT, UPT, UPT, UPT, 0x40, 0x4 ;  /* 0x000000000004789c */ /* 0x000fe20003f0e870 */
[----:B------:R-:W-:Y:S01]  /*7460*/  ISETP.NE.AND.EX P2, PT, RZ, UR4, PT, P2 ;  /* 0x00000004ff007c0c */ /* 0x000fe2000bf45320 */
[----:B------:R-:W-:Y:S06]  /*7470*/  @UP2 UPLOP3.LUT UP0, UPT, UPT, UPT, UP1, 0x80, 0x8 ;  /* 0x000000000008289c */ /* 0x000fec0003f0f010 */
[----:B------:R-:W-:Y:S01]  /*7480*/  PLOP3.LUT P0, PT, PT, PT, UP0, 0x80, 0x8 ;  /* 0x000000000008781c */ /* 0x000fe20003f0f008 */
[----:B------:R-:W-:Y:S01]  /*7490*/  @!UPT UIADD3 URZ, UPT, UPT, URZ, URZ, URZ ;  /* 0x000000fffffff290 */ /* 0x000fe2000fffe0ff */
[----:B------:R-:W-:Y:S11]  /*74a0*/  BRA.U !UP1, `(.L_x_97) ;  /* 0x0000000109487547 */ /* 0x000ff6000b800000 */
[----:B------:R-:W2:Y:S01]  /*74b0*/  LDCU.64 UR8, c[0x0][0x358] ;  /* 0x00006b00ff0877ac */ /* 0x000ea20008000a00 */
[----:B------:R-:W-:Y:S01]  /*74c0*/  R2UR UR5, R88 ;  /* 0x00000000580572ca */ /* 0x000fe200000e0000 */
[----:B------:R-:W-:Y:S01]  /*74d0*/  IMAD.MOV.U32 R85, RZ, RZ, 0x1 ;  /* 0x00000001ff557424 */ /* 0x000fe200078e00ff */
[----:B------:R-:W-:Y:S01]  /*74e0*/  R2UR UR4, R87 ;  /* 0x00000000570472ca */ /* 0x000fe200000e0000 */
[----:B------:R-:W-:Y:S01]  /*74f0*/  IMAD.MOV.U32 R0, RZ, RZ, 0x1 ;  /* 0x00000001ff007424 */ /* 0x000fe200078e00ff */
[----:B------:R-:W-:Y:S09]  /*7500*/  R2UR UR6, R90 ;  /* 0x000000005a0672ca */ /* 0x000ff200000e0000 */
[----:B------:R-:W-:Y:S04]  /*7510*/  UISETP.NE.U32.AND UP0, UPT, UR5, URZ, UPT ;  /* 0x000000ff0500728c */ /* 0x000fe8000bf05070 */
[----:B------:R-:W-:Y:S06]  /*7520*/  UISETP.NE.AND.EX UP0, UPT, UR4, URZ, UPT, UP0 ;  /* 0x000000ff0400728c */ /* 0x000fec000bf05300 */
[----:B------:R-:W-:Y:S05]  /*7530*/  PLOP3.LUT P3, PT, PT, PT, UP0, 0x80, 0x8 ;  /* 0x000000000008781c */ /* 0x000fea0003f6f008 */
[----:B------:R-:W3:Y:S01]  /*7540*/  @UP0 LDCU.64 UR4, c[0x0][0xc88] ;  /* 0x00019100ff0407ac */ /* 0x000ee20008000a00 */
[----:B------:R-:W-:Y:S07]  /*7550*/  @UP0 UIMAD UR6, UR52, UR6, URZ ;  /* 0x00000006340602a4 */ /* 0x000fee000f8e02ff */
[----:B------:R-:W-:Y:S01]  /*7560*/  @!P3 PRMT R85, R0, 0x7610, R85 ;  /* 0x000076100055b816 */ /* 0x000fe20000000055 */
[----:B---3--:R-:W-:Y:S06]  /*7570*/  @UP0 UIMAD.WIDE UR4, UR6, 0x4, UR4 ;  /* 0x00000004060408a5 */ /* 0x008fec000f8e0204 */
[----:B------:R-:W-:Y:S02]  /*7580*/  IMAD.U32 R2, RZ, RZ, UR4 ;  /* 0x00000004ff027e24 */ /* 0x000fe4000f8e00ff */
[----:B------:R-:W-:Y:S03]  /*7590*/  IMAD.U32 R3, RZ, RZ, UR5 ;  /* 0x00000005ff037e24 */ /* 0x000fe6000f8e00ff */
[----:B------:R-:W3:Y:S02]  /*75a0*/  @!UP0 LDCU UR4, c[0x0][0xc80] ;  /* 0x00019000ff0487ac */ /* 0x000ee40008000800 */
[----:B--2--5:R2:W5:Y:S02]  /*75b0*/  @P3 LDG.E R45, desc[UR8][R2.64] ;  /* 0x00000008022d3981 */ /* 0x024564000c1e1900 */
[----:B--23--:R-:W-:Y:S02]  /*75c0*/  @!P3 IMAD.U32 R45, RZ, RZ, UR4 ;  /* 0x00000004ff2dbe24 */ /* 0x00cfe4000f8e00ff */
.L_x_97:
[----:B------:R-:W-:Y:S05]  /*75d0*/  @!P4 BRA `(.L_x_98) ;  /* 0x000000000024c947 */ /* 0x000fea0003800000 */
[----:B------:R-:W-:Y:S01]  /*75e0*/  ISETP.NE.U32.AND P3, PT, R72, RZ, PT ;  /* 0x000000ff4800720c */ /* 0x000fe20003f65070 */
[----:B------:R-:W2:Y:S03]  /*75f0*/  LDCU.64 UR4, c[0x0][0x358] ;  /* 0x00006b00ff0477ac */ /* 0x000ea60008000a00 */
[----:B------:R-:W-:Y:S11]  /*7600*/  ISETP.NE.AND.EX P3, PT, R73, RZ, PT, P3 ;  /* 0x000000ff4900720c */ /* 0x000ff60003f65330 */
[----:B------:R-:W-:Y:S02]  /*7610*/  @!UPT UIADD3 URZ, UPT, UPT, URZ, URZ, URZ ;  /* 0x000000fffffff290 */ /* 0x000fe4000fffe0ff */
[----:B------:R-:W3:Y:S01]  /*7620*/  @P3 LDC.64 R2, c[0x0][0xca8] ;  /* 0x00032a00ff023b82 */ /* 0x000ee20000000a00 */
[----:B------:R-:W-:Y:S04]  /*7630*/  @P3 IMAD R0, R74, UR52, RZ ;  /* 0x000000344a003c24 */ /* 0x000fe8000f8e02ff */
[----:B---3--:R-:W-:Y:S05]  /*7640*/  @P3 IMAD.WIDE R2, R0, 0x4, R2 ;  /* 0x0000000400023825 */ /* 0x008fea00078e0202 */
[----:B--2--5:R2:W5:Y:S02]  /*7650*/  @P3 LDG.E R43, desc[UR4][R2.64] ;  /* 0x00000004022b3981 */ /* 0x024564000c1e1900 */
[----:B--2---:R-:W3:Y:S02]  /*7660*/  @!P3 LDC R43, c[0x0][0xca0] ;  /* 0x00032800ff2bbb82 */ /* 0x004ee40000000800 */
.L_x_98:
[----:B-----5:R-:W-:Y:S01]  /*7670*/  FSETP.NEU.AND P3, PT, R45, RZ, PT ;  /* 0x000000ff2d00720b */ /* 0x020fe20003f6d000 */
[----:B------:R-:W-:Y:S01]  /*7680*/  ULOP3.LUT UR4, UR54, 0x1, URZ, 0x3c, !UPT ;  /* 0x0000000136047892 */ /* 0x000fe2000f8e3cff */
[----:B------:R-:W-:Y:S01]  /*7690*/  SEL R4, RZ, 0xffffffff, P2 ;  /* 0xffffffffff047807 */ /* 0x000fe20001000000 */
[----:B------:R-:W-:Y:S01]  /*76a0*/  IMAD.U32 R51, RZ, RZ, UR44 ;  /* 0x0000002cff337e24 */ /* 0x000fe2000f8e00ff */
[----:B------:R-:W-:Y:S01]  /*76b0*/  @P1 LOP3.LUT P2, RZ, R85, 0xff, RZ, 0xc0, !PT ;  /* 0x000000ff55ff1812 */ /* 0x000fe2000784c0ff */
[----:B------:R-:W-:Y:S01]  /*76c0*/  IMAD.MOV.U32 R99, RZ, RZ, 0x10 ;  /* 0x00000010ff637424 */ /* 0x000fe200078e00ff */
[----:B------:R-:W-:Y:S01]  /*76d0*/  @P1 SEL R0, RZ, 0xffffffff, P3 ;  /* 0xffffffffff001807 */ /* 0x000fe20001800000 */
[----:B------:R-:W-:Y:S01]  /*76e0*/  IMAD.U32 R113, RZ, RZ, UR4 ;  /* 0x00000004ff717e24 */ /* 0x000fe2000f8e00ff */
[----:B------:R-:W-:Y:S01]  /*76f0*/  LEA R105, R80, UR43, 0x3 ;  /* 0x0000002b50697c11 */ /* 0x000fe2000f8e18ff */
[----:B------:R-:W-:Y:S01]  /*7700*/  IMAD.SHL.U32 R104, R82, 0x2, RZ ;  /* 0x0000000252687824 */ /* 0x000fe200078e00ff */
[----:B------:R-:W-:Y:S01]  /*7710*/  @P0 SEL R0, R4, R0, !P2 ;  /* 0x0000000004000207 */ /* 0x000fe20005000000 */
[----:B------:R-:W-:Y:S01]  /*7720*/  IMAD.SHL.U32 R51, R51, 0x1000, RZ ;  /* 0x0000100033337824 */ /* 0x000fe200078e00ff */
[----:B------:R-:W-:Y:S01]  /*7730*/  PLOP3.LUT P2, PT, PT, PT, UP1, 0x80, 0x8 ;  /* 0x000000000008781c */ /* 0x000fe20003f4f018 */
[----:B------:R-:W-:Y:S01]  /*7740*/  BSSY B1, `(.L_x_99) ;  /* 0x000003b000017945 */ /* 0x000fe20003800000 */
[----:B------:R-:W-:Y:S01]  /*7750*/  @P1 LOP3.LUT R0, R0, 0x1, RZ, 0xc0, !PT ;  /* 0x0000000100001812 */ /* 0x000fe200078ec0ff */
[----:B------:R-:W-:Y:S01]  /*7760*/  IMAD.MOV.U32 R112, RZ, RZ, 0x1 ;  /* 0x00000001ff707424 */ /* 0x000fe200078e00ff */
[----:B------:R-:W-:Y:S01]  /*7770*/  LOP3.LUT P4, R76, R85, 0xff, RZ, 0xc0, !PT ;  /* 0x000000ff554c7812 */ /* 0x000fe2000788c0ff */
[----:B------:R-:W-:Y:S01]  /*7780*/  IMAD R106, R80, 0x40, R81 ;  /* 0x00000040506a7824 */ /* 0x000fe200078e0251 */
[----:B------:R-:W-:Y:S01]  /*7790*/  ISETP.NE.U32.OR P5, PT, R0, 0x1, !P1 ;  /* 0x000000010000780c */ /* 0x000fe20004fa5470 */
[----:B------:R-:W-:Y:S01]  /*77a0*/  IMAD.U32 R0, RZ, RZ, UR44 ;  /* 0x0000002cff007e24 */ /* 0x000fe2000f8e00ff */
[----:B------:R-:W-:Y:S01]  /*77b0*/  SEL R3, RZ, 0xffffffff, P3 ;  /* 0xffffffffff037807 */ /* 0x000fe20001800000 */
[----:B------:R-:W-:Y:S01]  /*77c0*/  IMAD.U32 R107, RZ, RZ, UR44 ;  /* 0x0000002cff6b7e24 */ /* 0x000fe2000f8e00ff */
[----:B------:R-:W-:Y:S02]  /*77d0*/  LOP3.LUT P6, RZ, R83, 0x40, RZ, 0xc0, !PT ;  /* 0x0000004053ff7812 */ /* 0x000fe400078cc0ff */
[----:B------:R-:W-:Y:S02]  /*77e0*/  CS2R R70, SRZ ;  /* 0x0000000000467805 */ /* 0x000fe4000001ff00 */
[----:B------:R-:W-:Y:S02]  /*77f0*/  LEA R0, R0, UR43, 0x3 ;  /* 0x0000002b00007c11 */ /* 0x000fe4000f8e18ff */
[----:B------:R-:W-:Y:S02]  /*7800*/  CS2R R68, SRZ ;  /* 0x0000000000447805 */ /* 0x000fe4000001ff00 */
[----:B------:R-:W-:Y:S02]  /*7810*/  @P2 SEL R3, R4, R3, !P4 ;  /* 0x0000000304032207 */ /* 0x000fe40006000000 */
[----:B------:R-:W-:Y:S02]  /*7820*/  CS2R R66, SRZ ;  /* 0x0000000000427805 */ /* 0x000fe4000001ff00 */
[----:B------:R-:W-:Y:S02]  /*7830*/  SEL R99, R99, 0xfffffff0, !P6 ;  /* 0xfffffff063637807 */ /* 0x000fe40007000000 */
[----:B------:R-:W-:Y:S02]  /*7840*/  CS2R R64, SRZ ;  /* 0x0000000000407805 */ /* 0x000fe4000001ff00 */
[----:B------:R-:W-:Y:S02]  /*7850*/  LOP3.LUT R3, R3, 0x1, RZ, 0xc0, !PT ;  /* 0x0000000103037812 */ /* 0x000fe400078ec0ff */
[----:B------:R-:W-:Y:S02]  /*7860*/  CS2R R58, SRZ ;  /* 0x00000000003a7805 */ /* 0x000fe4000001ff00 */
[----:B------:R-:W-:Y:S02]  /*7870*/  @P5 SHF.L.U32 R2, R113, 0x1f, RZ ;  /* 0x0000001f71025819 */ /* 0x000fe400000006ff */
[----:B------:R-:W-:Y:S02]  /*7880*/  CS2R R56, SRZ ;  /* 0x0000000000387805 */ /* 0x000fe4000001ff00 */
[----:B------:R-:W-:Y:S02]  /*7890*/  IADD3 R50, PT, PT, R51, UR43, R104 ;  /* 0x0000002b33327c10 */ /* 0x000fe4000fffe068 */
[----:B------:R-:W-:Y:S01]  /*78a0*/  CS2R R54, SRZ ;  /* 0x0000000000367805 */ /* 0x000fe2000001ff00 */
[----:B------:R2:W4:Y:S01]  /*78b0*/  @P5 SYNCS.PHASECHK.TRANS64.TRYWAIT P1, [R0+URZ+0x40], R2 ;  /* 0x00004002000055a7 */ /* 0x00052200080211ff */
[----:B------:R-:W-:Y:S02]  /*78c0*/  ISETP.NE.U32.AND P2, PT, R3, 0x1, PT ;  /* 0x000000010300780c */ /* 0x000fe40003f45070 */
[----:B------:R-:W-:Y:S02]  /*78d0*/  CS2R R52, SRZ ;  /* 0x0000000000347805 */ /* 0x000fe4000001ff00 */
[----:B------:R-:W-:Y:S01]  /*78e0*/  P2R R98, PR, RZ, 0x20 ;  /* 0x00000020ff627803 */ /* 0x000fe20000000000 */
[----:B------:R-:W-:Y:S01]  /*78f0*/  IMAD.IADD R49, R50, 0x1, R99 ;  /* 0x0000000132317824 */ /* 0x000fe200078e0263 */
[----:B------:R-:W-:Y:S02]  /*7900*/  P2R R114, PR, RZ, 0x4 ;  /* 0x00000004ff727803 */ /* 0x000fe40000000000 */
[----:B--2---:R-:W-:Y:S04]  /*7910*/  SHF.L.U32 R2, R79, 0x1f, RZ ;  /* 0x0000001f4f027819 */ /* 0x004fe800000006ff */
[----:B------:R2:W1:Y:S01]  /*7920*/  SYNCS.PHASECHK.TRANS64.TRYWAIT P0, [R105+URZ+0xa0], R2 ;  /* 0x0000a002690075a7 */ /* 0x00046200080011ff */
[----:B----4-:R-:W-:Y:S01]  /*7930*/  @P5 SEL R112, RZ, 0x1, !P1 ;  /* 0x00000001ff705807 */ /* 0x010fe20004800000 */
[----:B--2---:R-:W-:Y:S06]  /*7940*/  @!P5 BRA `(.L_x_100) ;  /* 0x000000000068d947 */ /* 0x004fec0003800000 */
[----:B------:R-:W-:Y:S01]  /*7950*/  ISETP.NE.AND P1, PT, R112, RZ, PT ;  /* 0x000000ff7000720c */ /* 0x000fe20003f25270 */
[----:B------:R-:W-:Y:S01]  /*7960*/  BSSY B0, `(.L_x_101) ;  /* 0x000000d000007945 */ /* 0x000fe20003800000 */
[----:B------:R-:W-:Y:S02]  /*7970*/  CS2R R54, SRZ ;  /* 0x0000000000367805 */ /* 0x000fe4000001ff00 */
[----:B------:R-:W-:Y:S02]  /*7980*/  CS2R R52, SRZ ;  /* 0x0000000000347805 */ /* 0x000fe4000001ff00 */
[----:B------:R-:W-:Y:S02]  /*7990*/  CS2R R58, SRZ ;  /* 0x00000000003a7805 */ /* 0x000fe4000001ff00 */
[----:B------:R-:W-:Y:S02]  /*79a0*/  CS2R R56, SRZ ;  /* 0x0000000000387805 */ /* 0x000fe4000001ff00 */
[----:B------:R-:W-:Y:S02]  /*79b0*/  CS2R R66, SRZ ;  /* 0x0000000000427805 */ /* 0x000fe4000001ff00 */
[----:B------:R-:W-:Y:S02]  /*79c0*/  CS2R R64, SRZ ;  /* 0x0000000000407805 */ /* 0x000fe4000001ff00 */
[----:B------:R-:W-:Y:S02]  /*79d0*/  CS2R R70, SRZ ;  /* 0x0000000000467805 */ /* 0x000fe4000001ff00 */
[----:B------:R-:W-:Y:S01]  /*79e0*/  CS2R R68, SRZ ;  /* 0x0000000000447805 */ /* 0x000fe2000001ff00 */
[----:B------:R-:W-:Y:S06]  /*79f0*/  @P1 BRA `(.L_x_102) ;  /* 0x00000000000c1947 */ /* 0x000fec0003800000 */
[----:B------:R-:W-:Y:S04]  /*7a00*/  SHF.L.U32 R3, R113, 0x1f, RZ ;  /* 0x0000001f71037819 */ /* 0x000fe800000006ff */
[----:B------:R-:W2:Y:S02]  /*7a10*/  SYNCS.PHASECHK.TRANS64.TRYWAIT P1, [R0+URZ+0x40], R3 ;  /* 0x00004003000075a7 */ /* 0x000ea400080211ff */
[----:B--2---:R-:W-:Y:S05]  /*7a20*/  @!P1 BRA `(.L_x_103) ;  /* 0x0000004800b49947 */ /* 0x004fea0003800000 */
.L_x_102:
[----:B-1----:R-:W-:Y:S05]  /*7a30*/  BSYNC B0 ;  /* 0x0000000000007941 */ /* 0x002fea0003800000 */
.L_x_101:
[----:B------:R-:W-:Y:S01]  /*7a40*/  ISETP.NE.AND P1, PT, R114, RZ, PT ;  /* 0x000000ff7200720c */ /* 0x000fe20003f25270 */
[----:B------:R-:W-:Y:S04]  /*7a50*/  UIADD3 UR4, UPT, UPT, UR44, 0x1, URZ ;  /* 0x000000012c047890 */ /* 0x000fe8000fffe0ff */
[----:B------:R-:W-:Y:S04]  /*7a60*/  UISETP.NE.AND UP0, UPT, UR4, 0x3, UPT ;  /* 0x000000030400788c */ /* 0x000fe8000bf05270 */
[----:B------:R-:W-:Y:S02]  /*7a70*/  USEL UR5, URZ, 0x1, UP0 ;  /* 0x00000001ff057887 */ /* 0x000fe40008000000 */
[----:B------:R-:W-:Y:S02]  /*7a80*/  USEL UR4, UR4, URZ, UP0 ;  /* 0x000000ff04047287 */ /* 0x000fe40008000000 */
[----:B------:R4:W1:Y:S02]  /*7a90*/  @P1 LDS.128 R52, [R50+0x200] ;  /* 0x0002000032341984 */ /* 0x0008640000000c00 */
[----:B------:R-:W-:Y:S02]  /*7aa0*/  LOP3.LUT R113, R113, UR5, RZ, 0x3c, !PT ;  /* 0x0000000571717c12 */ /* 0x000fe4000f8e3cff */
[----:B------:R4:W1:Y:S01]  /*7ab0*/  @P1 LDS.128 R56, [R49+0x200] ;  /* 0x0002000031381984 */ /* 0x0008620000000c00 */
[----:B------:R-:W-:Y:S03]  /*7ac0*/  IMAD.U32 R107, RZ, RZ, UR4 ;  /* 0x00000004ff6b7e24 */ /* 0x000fe6000f8e00ff */
[----:B------:R4:W1:Y:S04]  /*7ad0*/  @P1 LDS.128 R64, [R50+0xa00] ;  /* 0x000a000032401984 */ /* 0x0008680000000c00 */
[----:B------:R4:W1:Y:S02]  /*7ae0*/  @P1 LDS.128 R68, [R49+0xa00] ;  /* 0x000a000031441984 */ /* 0x0008640000000c00 */
.L_x_100:
[----:B-1----:R-:W-:Y:S05]  /*7af0*/  BSYNC B1 ;  /* 0x0000000000017941 */ /* 0x002fea0003800000 */
.L_x_99:
[----:B------:R-:W-:Y:S01]  /*7b00*/  HFMA2 R39, -RZ, RZ, 0, 0 ;  /* 0x00000000ff277431 */ /* 0x000fe200000001ff */
[----:B--2---:R-:W-:Y:S01]  /*7b10*/  SHF.R.U32.HI R0, RZ, 0x15, R106 ;  /* 0x00000015ff007819 */ /* 0x004fe2000001166a */
[----:B------:R-:W-:Y:S06]  /*7b20*/  @P0 BRA `(.L_x_104) ;  /* 0x0000000000080947 */ /* 0x000fec0003800000 */
[----:B------:R-:W1:Y:S02]  /*7b30*/  SYNCS.PHASECHK.TRANS64.TRYWAIT P0, [R105+URZ+0xa0], R2 ;  /* 0x0000a002690075a7 */ /* 0x000e6400080011ff */
[----:B-1----:R-:W-:Y:S05]  /*7b40*/  @!P0 BRA `(.L_x_105) ;  /* 0x0000004800808947 */ /* 0x002fea0003800000 */
.L_x_104:
[----:B-1----:R-:W-:Y:S01]  /*7b50*/  LOP3.LUT R2, R0, 0x3, RZ, 0xc0, !PT ;  /* 0x0000000300027812 */ /* 0x002fe200078ec0ff */
[----:B------:R-:W-:Y:S01]  /*7b60*/  IMAD.MOV.U32 R38, RZ, RZ, RZ ;  /* 0x000000ffff267224 */ /* 0x000fe200078e00ff */
[----:B------:R-:W-:Y:S02]  /*7b70*/  CS2R R36, SRZ ;  /* 0x0000000000247805 */ /* 0x000fe4000001ff00 */
[----:B------:R-:W-:Y:S02]  /*7b80*/  CS2R R34, SRZ ;  /* 0x0000000000227805 */ /* 0x000fe4000001ff00 */
[----:B------:R-:W-:Y:S02]  /*7b90*/  ISETP.NE.AND P0, PT, R84, R2, PT ;  /* 0x000000025400720c */ /* 0x000fe40003f05270 */
[----:B------:R-:W-:Y:S02]  /*7ba0*/  CS2R R32, SRZ ;  /* 0x0000000000207805 */ /* 0x000fe4000001ff00 */
        /* <DEDUP_REMOVED lines=13> */
[----:B------:R-:W-:Y:S11]  /*7c80*/  LOP3.LUT P0, RZ, R0, 0x3, R86, 0x48, !PT ;  /* 0x0000000300ff7812 */ /* 0x000ff60007804856 */
[----:B------:R-:W-:Y:S02]  /*7c90*/  @!UPT UIADD3 URZ, UPT, UPT, URZ, URZ, URZ ;  /* 0x000000fffffff290 */ /* 0x000fe4000fffe0ff */
[----:B------:R-:W-:Y:S05]  /*7ca0*/  @!P0 BRA `(.L_x_107) ;  /* 0x0000000000408947 */ /* 0x000fea0003800000 */
[----:B------:R-:W1:Y:S01]  /*7cb0*/  LDCU.64 UR8, c[0x4][0x70] ;  /* 0x01000e00ff0877ac */ /* 0x000e620008000a00 */
[----:B------:R-:W-:Y:S01]  /*7cc0*/  MOV R15, 0x0 ;  /* 0x00000000000f7802 */ /* 0x000fe20000000f00 */
[----:B------:R-:W-:Y:S02]  /*7cd0*/  HFMA2 R12, -RZ, RZ, 0, 5.9604644775390625e-08 ;  /* 0x00000001ff0c7431 */ /* 0x000fe400000001ff */
[----:B------:R-:W-:Y:S02]  /*7ce0*/  IMAD.MOV.U32 R8, RZ, RZ, 0x192 ;  /* 0x00000192ff087424 */ /* 0x000fe400078e00ff */
[----:B------:R-:W-:Y:S01]  /*7cf0*/  IMAD.MOV.U32 R13, RZ, RZ, RZ ;  /* 0x000000ffff0d7224 */ /* 0x000fe200078e00ff */
[----:B------:R-:W2:Y:S01]  /*7d00*/  LDCU.64 UR6, c[0x4][0x78] ;  /* 0x01000f00ff0677ac */ /* 0x000ea20008000a00 */
[----:B------:R-:W3:Y:S01]  /*7d10*/  LDC.64 R14, c[0x4][R15] ;  /* 0x010000000f0e7b82 */ /* 0x000ee20000000a00 */
[----:B------:R-:W5:Y:S01]  /*7d20*/  LDCU.64 UR4, c[0x4][0x10] ;  /* 0x01000200ff0477ac */ /* 0x000f620008000a00 */
[----:B-1----:R-:W-:Y:S01]  /*7d30*/  MOV R5, UR9 ;  /* 0x0000000900057c02 */ /* 0x002fe20008000f00 */
[----:B------:R-:W-:Y:S01]  /*7d40*/  IMAD.U32 R4, RZ, RZ, UR8 ;  /* 0x00000008ff047e24 */ /* 0x000fe2000f8e00ff */
[----:B--2---:R-:W-:Y:S01]  /*7d50*/  MOV R7, UR7 ;  /* 0x0000000700077c02 */ /* 0x004fe20008000f00 */
[----:B------:R-:W-:Y:S01]  /*7d60*/  IMAD.U32 R6, RZ, RZ, UR6 ;  /* 0x00000006ff067e24 */ /* 0x000fe2000f8e00ff */
[----:B-----5:R-:W-:Y:S01]  /*7d70*/  MOV R11, UR5 ;  /* 0x00000005000b7c02 */ /* 0x020fe20008000f00 */
[----:B------:R-:W-:Y:S02]  /*7d80*/  IMAD.U32 R10, RZ, RZ, UR4 ;  /* 0x00000004ff0a7e24 */ /* 0x000fe4000f8e00ff */
[----:B------:R-:W-:Y:S07]  /*7d90*/  LEPC R20, `(.L_x_107) ;  /* 0x000000001014794e */ /* 0x000fee0000000000 */
[----:B---34-:R-:W-:Y:S05]  /*7da0*/  CALL.ABS.NOINC R14 ;  /* 0x000000000e007343 */ /* 0x018fea0003c00000 */
.L_x_107:
[----:B------:R-:W-:Y:S05]  /*7db0*/  WARPSYNC.ALL ;  /* 0x0000000000007948 */ /* 0x000fea0003800000 */
[C---:B------:R-:W-:Y:S01]  /*7dc0*/  R2UR UR4, R106.reuse ;  /* 0x000000006a0472ca */ /* 0x040fe200000e0000 */
[----:B------:R-:W-:Y:S05]  /*7dd0*/  VIADD R0, R106, 0x20 ;  /* 0x000000206a007836 */ /* 0x000fea0000000000 */
[----:B------:R-:W-:Y:S04]  /*7de0*/  SHF.R.U32.HI R0, RZ, 0x15, R0 ;  /* 0x00000015ff007819 */ /* 0x000fe80000011600 */
[----:B------:R-:W-:Y:S03]  /*7df0*/  LOP3.LUT P0, RZ, R0, 0x3, R86, 0x48, !PT ;  /* 0x0000000300ff7812 */ /* 0x000fe60007804856 */
[----:B------:R-:W1:Y:S10]  /*7e00*/  LDTM.x16 R24, tmem[UR4] ;  /* 0x00000004001879ee */ /* 0x000e740008240000 */
[----:B-1----:R-:W-:Y:S05]  /*7e10*/  @!P0 BRA `(.L_x_108) ;  /* 0x0000000000408947 */ /* 0x002fea0003800000 */
        /* <DEDUP_REMOVED lines=16> */
.L_x_108:
[----:B------:R-:W-:Y:S05]  /*7f20*/  WARPSYNC.ALL ;  /* 0x0000000000007948 */ /* 0x000fea0003800000 */
[----:B------:R-:W-:Y:S11]  /*7f30*/  R2UR UR4, R106 ;  /* 0x000000006a0472ca */ /* 0x000ff600000e0000 */
[----:B------:R-:W-:Y:S02]  /*7f40*/  @!UPT UIADD3 URZ, UPT, UPT, URZ, URZ, URZ ;  /* 0x000000fffffff290 */ /* 0x000fe4000fffe0ff */
[----:B------:R-:W1:Y:S02]  /*7f50*/  LDTM.x16 R4, tmem[UR4+0x20] ;  /* 0x00002004000479ee */ /* 0x000e640008240000 */
[----:B-1----:R-:W-:Y:S01]  /*7f60*/  NOP ;  /* 0x0000000000007918 */ /* 0x002fe20000000000 */
.L_x_106:
[----:B------:R-:W-:Y:S01]  /*7f70*/  SHF.L.U32 R20, R52, 0x10, RZ ;  /* 0x0000001034147819 */ /* 0x000fe200000006ff */
[C---:B---3--:R-:W-:Y:S01]  /*7f80*/  FMUL R0, R43.reuse, R24 ;  /* 0x000000182b007220 */ /* 0x048fe20000400000 */
[----:B------:R-:W-:Y:S01]  /*7f90*/  ISETP.NE.AND P0, PT, R84, R2, PT ;  /* 0x000000025400720c */ /* 0x000fe20003f05270 */
[----:B------:R-:W-:Y:S01]  /*7fa0*/  FMUL R2, R43, R25 ;  /* 0x000000192b027220 */ /* 0x000fe20000400000 */
[----:B------:R-:W-:Y:S01]  /*7fb0*/  LOP3.LUT R21, R52, 0xffff0000, RZ, 0xc0, !PT ;  /* 0xffff000034157812 */ /* 0x000fe200078ec0ff */
[----:B------:R-:W-:Y:S01]  /*7fc0*/  FFMA R0, R45, R20, R0 ;  /* 0x000000142d007223 */ /* 0x000fe20000000000 */
[----:B------:R-:W-:Y:S01]  /*7fd0*/  SHF.L.U32 R22, R53, 0x10, RZ ;  /* 0x0000001035167819 */ /* 0x000fe200000006ff */
[----:B------:R-:W-:Y:S01]  /*7fe0*/  FMUL R3, R43, R26 ;  /* 0x0000001a2b037220 */ /* 0x000fe20000400000 */
[----:B------:R-:W-:Y:S01]  /*7ff0*/  LOP3.LUT R23, R53, 0xffff0000, RZ, 0xc0, !PT ;  /* 0xffff000035177812 */ /* 0x000fe200078ec0ff */
[----:B------:R-:W-:Y:S01]  /*8000*/  FFMA R2, R45, R21, R2 ;  /* 0x000000152d027223 */ /* 0x000fe20000000002 */
[C---:B------:R-:W-:Y:S01]  /*8010*/  SHF.L.U32 R40, R54.reuse, 0x10, RZ ;  /* 0x0000001036287819 */ /* 0x040fe200000006ff */
[----:B------:R-:W-:Y:S01]  /*8020*/  FMUL R20, R43, R27 ;  /* 0x0000001b2b147220 */ /* 0x000fe20000400000 */
[----:B------:R-:W-:Y:S01]  /*8030*/  LOP3.LUT R41, R54, 0xffff0000, RZ, 0xc0, !PT ;  /* 0xffff000036297812 */ /* 0x000fe200078ec0ff */
[----:B------:R-:W-:Y:S01]  /*8040*/  FFMA R3, R45, R22, R3 ;  /* 0x000000162d037223 */ /* 0x000fe20000000003 */
[----:B------:R-:W-:Y:S01]  /*8050*/  F2FP.BF16.F32.PACK_AB R60, R2, R0 ;  /* 0x00000000023c723e */ /* 0x000fe200000010ff */
[----:B------:R-:W-:Y:S01]  /*8060*/  FMUL R21, R43, R28 ;  /* 0x0000001c2b157220 */ /* 0x000fe20000400000 */
[----:B------:R-:W-:Y:S01]  /*8070*/  LOP3.LUT R42, R69, 0xffff0000, RZ, 0xc0, !PT ;  /* 0xffff0000452a7812 */ /* 0x000fe200078ec0ff */
[----:B------:R-:W-:Y:S01]  /*8080*/  FMUL R22, R43, R29 ;  /* 0x0000001d2b167220 */ /* 0x000fe20000400000 */
[----:B------:R-:W-:Y:S01]  /*8090*/  SHF.L.U32 R44, R70, 0x10, RZ ;  /* 0x00000010462c7819 */ /* 0x000fe200000006ff */
[----:B------:R-:W-:Y:S01]  /*80a0*/  FFMA R20, R45, R23, R20 ;  /* 0x000000172d147223 */ /* 0x000fe20000000014 */
[----:B------:R-:W-:Y:S01]  /*80b0*/  SHF.L.U32 R23, R55, 0x10, RZ ;  /* 0x0000001037177819 */ /* 0x000fe200000006ff */
[----:B------:R-:W-:Y:S01]  /*80c0*/  FFMA R21, R45, R40, R21 ;  /* 0x000000282d157223 */ /* 0x000fe20000000015 */
[----:B------:R-:W-:Y:S01]  /*80d0*/  LOP3.LUT R40, R55, 0xffff0000, RZ, 0xc0, !PT ;  /* 0xffff000037287812 */ /* 0x000fe200078ec0ff */
[----:B------:R-:W-:Y:S01]  /*80e0*/  FFMA R22, R45, R41, R22 ;  /* 0x000000292d167223 */ /* 0x000fe20000000016 */
[----:B------:R-:W-:Y:S01]  /*80f0*/  F2FP.BF16.F32.PACK_AB R61, R20, R3 ;  /* 0x00000003143d723e */ /* 0x000fe200000010ff */
[C---:B------:R-:W-:Y:S01]  /*8100*/  FMUL R0, R43.reuse, R30 ;  /* 0x0000001e2b007220 */ /* 0x040fe20000400000 */
[----:B------:R-:W-:Y:S01]  /*8110*/  LOP3.LUT R41, R58, 0xffff0000, RZ, 0xc0, !PT ;  /* 0xffff00003a297812 */ /* 0x000fe200078ec0ff */
[----:B------:R-:W-:Y:S01]  /*8120*/  FMUL R2, R43, R31 ;  /* 0x0000001f2b027220 */ /* 0x000fe20000400000 */
[----:B------:R-:W-:Y:S01]  /*8130*/  F2FP.BF16.F32.PACK_AB R62, R22, R21 ;  /* 0x00000015163e723e */ /* 0x000fe200000010ff */
[C---:B------:R-:W-:Y:S01]  /*8140*/  FFMA R0, R45.reuse, R23, R0 ;  /* 0x000000172d007223 */ /* 0x040fe20000000000 */
[C---:B------:R-:W-:Y:S01]  /*8150*/  SHF.L.U32 R22, R56.reuse, 0x10, RZ ;  /* 0x0000001038167819 */ /* 0x040fe200000006ff */
[----:B------:R-:W-:Y:S01]  /*8160*/  FFMA R2, R45, R40, R2 ;  /* 0x000000282d027223 */ /* 0x000fe20000000002 */
[----:B------:R-:W-:Y:S01]  /*8170*/  LOP3.LUT R23, R56, 0xffff0000, RZ, 0xc0, !PT ;  /* 0xffff000038177812 */ /* 0x000fe200078ec0ff */
[----:B------:R-:W-:Y:S01]  /*8180*/  FMUL R3, R43, R32 ;  /* 0x000000202b037220 */ /* 0x000fe20000400000 */
[----:B------:R-:W-:Y:S01]  /*8190*/  SHF.L.U32 R40, R57, 0x10, RZ ;  /* 0x0000001039287819 */ /* 0x000fe200000006ff */
[C---:B------:R-:W-:Y:S01]  /*81a0*/  FMUL R20, R43.reuse, R33 ;  /* 0x000000212b147220 */ /* 0x040fe20000400000 */
[----:B------:R-:W-:Y:S01]  /*81b0*/  F2FP.BF16.F32.PACK_AB R63, R2, R0 ;  /* 0x00000000023f723e */ /* 0x000fe200000010ff */
[----:B------:R-:W-:Y:S01]  /*81c0*/  FMUL R21, R43, R34 ;  /* 0x000000222b157220 */ /* 0x000fe20000400000 */
[----:B------:R-:W-:Y:S01]  /*81d0*/  LOP3.LUT R46, R70, 0xffff0000, RZ, 0xc0, !PT ;  /* 0xffff0000462e7812 */ /* 0x000fe200078ec0ff */
[----:B------:R-:W-:Y:S01]  /*81e0*/  FFMA R3, R45, R22, R3 ;  /* 0x000000162d037223 */ /* 0x000fe20000000003 */
[----:B------:R-:W-:Y:S01]  /*81f0*/  SHF.L.U32 R47, R71, 0x10, RZ ;  /* 0x00000010472f7819 */ /* 0x000fe200000006ff */
[----:B------:R-:W-:Y:S01]  /*8200*/  FFMA R20, R45, R23, R20 ;  /* 0x000000172d147223 */ /* 0x000fe20000000014 */
[----:B------:R-:W-:Y:S01]  /*8210*/  LOP3.LUT R23, R57, 0xffff0000, RZ, 0xc0, !PT ;  /* 0xffff000039177812 */ /* 0x000fe200078ec0ff */
[----:B------:R-:W-:Y:S01]  /*8220*/  FFMA R21, R45, R40, R21 ;  /* 0x000000282d157223 */ /* 0x000fe20000000015 */
[----:B------:R-:W-:Y:S01]  /*8230*/  SHF.L.U32 R40, R58, 0x10, RZ ;  /* 0x000000103a287819 */ /* 0x000fe200000006ff */
[C---:B------:R-:W-:Y:S01]  /*8240*/  FMUL R0, R43.reuse, R35 ;  /* 0x000000232b007220 */ /* 0x040fe20000400000 */
[----:B------:R-:W-:Y:S01]  /*8250*/  F2FP.BF16.F32.PACK_AB R100, R20, R3 ;  /* 0x000000031464723e */ /* 0x000fe200000010ff */
[----:B------:R-:W-:Y:S01]  /*8260*/  FMUL R2, R43, R36 ;  /* 0x000000242b027220 */ /* 0x000fe20000400000 */
[----:B------:R-:W-:Y:S01]  /*8270*/  LOP3.LUT R48, R71, 0xffff0000, RZ, 0xc0, !PT ;  /* 0xffff000047307812 */ /* 0x000fe200078ec0ff */
[----:B------:R-:W-:Y:S01]  /*8280*/  FMUL R22, R43, R37 ;  /* 0x000000252b167220 */ /* 0x000fe20000400000 */
[----:B------:R-:W-:Y:S01]  /*8290*/  ISETP.NE.AND P1, PT, R84, RZ, PT ;  /* 0x000000ff5400720c */ /* 0x000fe20003f25270 */
[----:B------:R-:W-:Y:S01]  /*82a0*/  FFMA R0, R45, R23, R0 ;  /* 0x000000172d007223 */ /* 0x000fe20000000000 */
[----:B------:R-:W-:Y:S01]  /*82b0*/  SHF.L.U32 R23, R59, 0x10, RZ ;  /* 0x000000103b177819 */ /* 0x000fe200000006ff */
[----:B------:R-:W-:Y:S01]  /*82c0*/  FFMA R2, R45, R40, R2 ;  /* 0x000000282d027223 */ /* 0x000fe20000000002 */
[----:B------:R-:W-:Y:S01]  /*82d0*/  LOP3.LUT R40, R59, 0xffff0000, RZ, 0xc0, !PT ;  /* 0xffff00003b287812 */ /* 0x000fe200078ec0ff */
[----:B------:R1:W-:Y:S01]  /*82e0*/  @!P0 STS.128 [R50+0x200], R60 ;  /* 0x0002003c32008388 */ /* 0x0003e20000000c00 */
[----:B------:R-:W-:Y:S01]  /*82f0*/  F2FP.BF16.F32.PACK_AB R101, R0, R21 ;  /* 0x000000150065723e */ /* 0x000fe200000010ff */
[----:B------:R-:W-:Y:S01]  /*8300*/  FFMA R22, R45, R41, R22 ;  /* 0x000000292d167223 */ /* 0x000fe20000000016 */
[----:B------:R-:W-:Y:S01]  /*8310*/  LOP3.LUT R41, R66, 0xffff0000, RZ, 0xc0, !PT ;  /* 0xffff000042297812 */ /* 0x000fe200078ec0ff */
[C---:B------:R-:W-:Y:S01]  /*8320*/  FMUL R3, R43.reuse, R38 ;  /* 0x000000262b037220 */ /* 0x040fe20000400000 */
[C---:B------:R-:W-:Y:S01]  /*8330*/  FMUL R20, R43.reuse, R39 ;  /* 0x000000272b147220 */ /* 0x040fe20000400000 */
        /* <DEDUP_REMOVED lines=8> */
[----:B------:R-:W-:Y:S01]  /*83c0*/  FMUL R21, R43, R6 ;  /* 0x000000062b157220 */ /* 0x000fe20000400000 */
[C---:B------:R-:W-:Y:S01]  /*83d0*/  FFMA R0, R45.reuse, R22, R0 ;  /* 0x000000162d007223 */ /* 0x040fe20000000000 */
[C---:B------:R-:W-:Y:S01]  /*83e0*/  FFMA R2, R45.reuse, R23, R2 ;  /* 0x000000172d027223 */ /* 0x040fe20000000002 */
[----:B------:R-:W-:Y:S01]  /*83f0*/  F2FP.BF16.F32.PACK_AB R103, R20, R3 ;  /* 0x000000031467723e */ /* 0x000fe200000010ff */
[----:B------:R-:W-:Y:S01]  /*8400*/  FFMA R21, R45, R40, R21 ;  /* 0x000000282d157223 */ /* 0x000fe20000000015 */
[----:B------:R-:W-:Y:S01]  /*8410*/  LOP3.LUT R23, R65, 0xffff0000, RZ, 0xc0, !PT ;  /* 0xffff000041177812 */ /* 0x000fe200078ec0ff */
[C---:B------:R-:W-:Y:S01]  /*8420*/  FMUL R3, R43.reuse, R7 ;  /* 0x000000072b037220 */ /* 0x040fe20000400000 */
[----:B------:R-:W-:Y:S01]  /*8430*/  SHF.L.U32 R40, R66, 0x10, RZ ;  /* 0x0000001042287819 */ /* 0x000fe200000006ff */
[----:B------:R1:W-:Y:S01]  /*8440*/  @!P0 STS.128 [R49+0x200], R100 ;  /* 0x0002006431008388 */ /* 0x0003e20000000c00 */
[C---:B------:R-:W-:Y:S01]  /*8450*/  FMUL R20, R43.reuse, R8 ;  /* 0x000000082b147220 */ /* 0x040fe20000400000 */
[----:B------:R-:W-:Y:S01]  /*8460*/  FMUL R22, R43, R9 ;  /* 0x000000092b167220 */ /* 0x000fe20000400000 */
[C---:B------:R-:W-:Y:S01]  /*8470*/  FFMA R3, R45.reuse, R23, R3 ;  /* 0x000000172d037223 */ /* 0x040fe20000000003 */
[----:B------:R-:W-:Y:S01]  /*8480*/  F2FP.BF16.F32.PACK_AB R108, R2, R0 ;  /* 0x00000000026c723e */ /* 0x000fe200000010ff */
[----:B------:R-:W-:Y:S01]  /*8490*/  FFMA R20, R45, R40, R20 ;  /* 0x000000282d147223 */ /* 0x000fe20000000014 */
[----:B------:R-:W-:Y:S01]  /*84a0*/  SHF.L.U32 R23, R67, 0x10, RZ ;  /* 0x0000001043177819 */ /* 0x000fe200000006ff */
[----:B------:R-:W-:Y:S01]  /*84b0*/  FMUL R0, R43, R10 ;  /* 0x0000000a2b007220 */ /* 0x000fe20000400000 */
[----:B------:R-:W-:Y:S01]  /*84c0*/  LOP3.LUT R40, R67, 0xffff0000, RZ, 0xc0, !PT ;  /* 0xffff000043287812 */ /* 0x000fe200078ec0ff */
[----:B------:R-:W-:Y:S01]  /*84d0*/  FFMA R22, R45, R41, R22 ;  /* 0x000000292d167223 */ /* 0x000fe20000000016 */
[----:B------:R-:W-:Y:S01]  /*84e0*/  FMUL R2, R43, R11 ;  /* 0x0000000b2b027220 */ /* 0x000fe20000400000 */
[----:B------:R-:W-:Y:S01]  /*84f0*/  FFMA R0, R45, R23, R0 ;  /* 0x000000172d007223 */ /* 0x000fe20000000000 */
[----:B------:R-:W-:Y:S01]  /*8500*/  F2FP.BF16.F32.PACK_AB R109, R3, R21 ;  /* 0x00000015036d723e */ /* 0x000fe200000010ff */
[----:B------:R-:W-:Y:S01]  /*8510*/  FMUL R3, R43, R12 ;  /* 0x0000000c2b037220 */ /* 0x000fe20000400000 */
[----:B------:R-:W-:Y:S01]  /*8520*/  FFMA R2, R45, R40, R2 ;  /* 0x000000282d027223 */ /* 0x000fe20000000002 */
[----:B------:R-:W-:Y:S01]  /*8530*/  SHF.L.U32 R23, R68, 0x10, RZ ;  /* 0x0000001044177819 */ /* 0x000fe200000006ff */
[C---:B------:R-:W-:Y:S01]  /*8540*/  FMUL R21, R43.reuse, R14 ;  /* 0x0000000e2b157220 */ /* 0x040fe20000400000 */
[----:B------:R-:W-:Y:S01]  /*8550*/  F2FP.BF16.F32.PACK_AB R110, R22, R20 ;  /* 0x00000014166e723e */ /* 0x000fe200000010ff */
[C---:B------:R-:W-:Y:S01]  /*8560*/  FMUL R20, R43.reuse, R13 ;  /* 0x0000000d2b147220 */ /* 0x040fe20000400000 */
[----:B------:R-:W-:Y:S01]  /*8570*/  LOP3.LUT R40, R68, 0xffff0000, RZ, 0xc0, !PT ;  /* 0xffff000044287812 */ /* 0x000fe200078ec0ff */
[----:B------:R-:W-:Y:S01]  /*8580*/  FMUL R22, R43, R15 ;  /* 0x0000000f2b167220 */ /* 0x000fe20000400000 */
[----:B------:R-:W-:Y:S01]  /*8590*/  SHF.L.U32 R41, R69, 0x10, RZ ;  /* 0x0000001045297819 */ /* 0x000fe200000006ff */
[----:B------:R-:W-:Y:S01]  /*85a0*/  FFMA R3, R45, R23, R3 ;  /* 0x000000172d037223 */ /* 0x000fe20000000003 */
[----:B------:R-:W-:Y:S01]  /*85b0*/  FMUL R23, R43, R16 ;  /* 0x000000102b177220 */ /* 0x000fe20000400000 */
[----:B------:R-:W-:Y:S01]  /*85c0*/  FFMA R20, R45, R40, R20 ;  /* 0x000000282d147223 */ /* 0x000fe20000000014 */
[----:B------:R-:W-:Y:S01]  /*85d0*/  FMUL R40, R43, R17 ;  /* 0x000000112b287220 */ /* 0x000fe20000400000 */
[C---:B------:R-:W-:Y:S01]  /*85e0*/  FFMA R21, R45.reuse, R41, R21 ;  /* 0x000000292d157223 */ /* 0x040fe20000000015 */
[----:B------:R-:W-:Y:S01]  /*85f0*/  FFMA R22, R45, R42, R22 ;  /* 0x0000002a2d167223 */ /* 0x000fe20000000016 */
[C---:B------:R-:W-:Y:S01]  /*8600*/  FMUL R41, R43.reuse, R18 ;  /* 0x000000122b297220 */ /* 0x040fe20000400000 */
[----:B------:R-:W-:Y:S01]  /*8610*/  FMUL R42, R43, R19 ;  /* 0x000000132b2a7220 */ /* 0x000fe20000400000 */
[----:B------:R-:W-:Y:S01]  /*8620*/  F2FP.BF16.F32.PACK_AB R111, R2, R0 ;  /* 0x00000000026f723e */ /* 0x000fe200000010ff */
[C---:B------:R-:W-:Y:S01]  /*8630*/  FFMA R23, R45.reuse, R44, R23 ;  /* 0x0000002c2d177223 */ /* 0x040fe20000000017 */
[C---:B------:R-:W-:Y:S01]  /*8640*/  FFMA R40, R45.reuse, R46, R40 ;  /* 0x0000002e2d287223 */ /* 0x040fe20000000028 */
[C---:B------:R-:W-:Y:S01]  /*8650*/  FFMA R41, R45.reuse, R47, R41 ;  /* 0x0000002f2d297223 */ /* 0x040fe20000000029 */
[----:B------:R-:W-:Y:S01]  /*8660*/  FFMA R42, R45, R48, R42 ;  /* 0x000000302d2a7223 */ /* 0x000fe2000000002a */
[----:B------:R1:W-:Y:S01]  /*8670*/  @!P0 STS.128 [R50+0xa00], R108 ;  /* 0x000a006c32008388 */ /* 0x0003e20000000c00 */
[----:B------:R-:W-:Y:S02]  /*8680*/  F2FP.BF16.F32.PACK_AB R21, R22, R21 ;  /* 0x000000151615723e */ /* 0x000fe400000010ff */
[----:B------:R-:W-:Y:S02]  /*8690*/  F2FP.BF16.F32.PACK_AB R22, R40, R23 ;  /* 0x000000172816723e */ /* 0x000fe400000010ff */
[----:B------:R-:W-:Y:S02]  /*86a0*/  F2FP.BF16.F32.PACK_AB R20, R20, R3 ;  /* 0x000000031414723e */ /* 0x000fe400000010ff */
[----:B------:R-:W-:Y:S05]  /*86b0*/  F2FP.BF16.F32.PACK_AB R23, R42, R41 ;  /* 0x000000292a17723e */ /* 0x000fea00000010ff */
[----:B------:R1:W-:Y:S01]  /*86c0*/  @!P0 STS.128 [R49+0xa00], R20 ;  /* 0x000a001431008388 */ /* 0x0003e20000000c00 */
[----:B------:R-:W-:Y:S01]  /*86d0*/  @!PT LDS RZ, [RZ] ;  /* 0x00000000fffff984 */ /* 0x000fe20000000800 */
[----:B------:R-:W-:Y:S01]  /*86e0*/  @!PT LDS RZ, [RZ] ;  /* 0x00000000fffff984 */ /* 0x000fe20000000800 */
[----:B------:R-:W-:Y:S01]  /*86f0*/  @!PT LDS RZ, [RZ] ;  /* 0x00000000fffff984 */ /* 0x000fe20000000800 */
[----:B------:R-:W-:Y:S01]  /*8700*/  @!PT LDS RZ, [RZ] ;  /* 0x00000000fffff984 */ /* 0x000fe20000000800 */
[----:B------:R2:W-:Y:S07]  /*8710*/  MEMBAR.ALL.CTA ;  /* 0x0000000000007992 */ /* 0x0005ee0000008000 */
[----:B--2---:R-:W2:Y:S01]  /*8720*/  FENCE.VIEW.ASYNC.S ;  /* 0x00000000000073c6 */ /* 0x004ea20000000000 */
[----:B------:R-:W-:Y:S05]  /*8730*/  WARPSYNC.ALL ;  /* 0x0000000000007948 */ /* 0x000fea0003800000 */
[----:B------:R-:W-:Y:S01]  /*8740*/  BSSY.RECONVERGENT B0, `(.L_x_109) ;  /* 0x0000011000007945 */ /* 0x000fe20003800200 */
[----:B--2---:R-:W-:Y:S06]  /*8750*/  BAR.SYNC.DEFER_BLOCKING 0x1, 0x80 ;  /* 0x0042000000007b1d */ /* 0x004fec0000010000 */
[----:B------:R-:W-:Y:S05]  /*8760*/  @P1 BRA `(.L_x_110) ;  /* 0x0000000000381947 */ /* 0x000fea0003800000 */
[----:B------:R-:W2:Y:S01]  /*8770*/  LDCU.64 UR6, c[0x0][0x348] ;  /* 0x00006900ff0677ac */ /* 0x000ea20008000a00 */
[----:B------:R-:W-:Y:S01]  /*8780*/  R2UR UR5, R51 ;  /* 0x00000000330572ca */ /* 0x000fe200000e0000 */
[----:B------:R-:W-:Y:S01]  /*8790*/  UMOV UR51, UR52 ;  /* 0x0000003400337c82 */ /* 0x000fe20008000000 */
[----:B------:R-:W-:Y:S01]  /*87a0*/  UIADD3 UR9, UPT, UPT, UR49, 0x20, URZ ;  /* 0x0000002031097890 */ /* 0x000fe2000fffe0ff */
[----:B------:R-:W-:Y:S01]  /*87b0*/  UMOV UR10, UR50 ;  /* 0x00000032000a7c82 */ /* 0x000fe20008000000 */
[----:B------:R-:W-:Y:S09]  /*87c0*/  UMOV UR11, UR52 ;  /* 0x00000034000b7c82 */ /* 0x000ff20008000000 */
[----:B------:R-:W-:Y:S02]  /*87d0*/  UIADD3 UR5, UPT, UPT, UR43, UR5, URZ ;  /* 0x000000052b057290 */ /* 0x000fe4000fffe0ff */
[----:B--2---:R-:W-:Y:S02]  /*87e0*/  UIADD3 UR4, UP0, UPT, UR6, 0xa80, URZ ;  /* 0x00000a8006047890 */ /* 0x004fe4000ff1e0ff */
[----:B------:R-:W-:Y:S02]  /*87f0*/  UIADD3 UR48, UPT, UPT, UR5, 0x200, URZ ;  /* 0x0000020005307890 */ /* 0x000fe4000fffe0ff */
[----:B------:R-:W-:Y:S02]  /*8800*/  UIADD3 UR8, UPT, UPT, UR5, 0xa00, URZ ;  /* 0x00000a0005087890 */ /* 0x000fe4000fffe0ff */
[----:B------:R-:W-:Y:S09]  /*8810*/  UIADD3.X UR5, UPT, UPT, URZ, UR7, URZ, UP0, !UPT ;  /* 0x00000007ff057290 */ /* 0x000ff200087fe4ff */
[----:B------:R2:W-:Y:S01]  /*8820*/  UTMASTG.3D [UR48], [UR4] ;  /* 0x00000030040073b5 */ /* 0x0005e20008010000 */
[----:B------:R2:W-:Y:S02]  /*8830*/  UTMASTG.3D [UR8], [UR4] ;  /* 0x00000008040073b5 */ /* 0x0005e40008010000 */
[----:B--2---:R0:W-:Y:S02]  /*8840*/  UTMACMDFLUSH ;  /* 0x00000000000079b7 */ /* 0x0041e40000000000 */
.L_x_110:
[----:B------:R-:W-:Y:S05]  /*8850*/  BSYNC.RECONVERGENT B0 ;  /* 0x0000000000007941 */ /* 0x000fea0003800200 */
.L_x_109:
[----:B------:R-:W-:Y:S01]  /*8860*/  UIADD3 UR46, UPT, UPT, UR44, 0x1, URZ ;  /* 0x000000012c2e7890 */ /* 0x000fe2000fffe0ff */
[----:B------:R-:W-:Y:S03]  /*8870*/  BSSY.RECONVERGENT B0, `(.L_x_111) ;  /* 0x0000005000007945 */ /* 0x000fe60003800200 */
[----:B------:R-:W-:Y:S04]  /*8880*/  UISETP.NE.AND UP0, UPT, UR46, 0x3, UPT ;  /* 0x000000032e00788c */ /* 0x000fe8000bf05270 */
[----:B------:R-:W-:Y:S01]  /*8890*/  USEL UR45, UR46, URZ, UP0 ;  /* 0x000000ff2e2d7287 */ /* 0x000fe20008000000 */
[----:B------:R-:W-:Y:S11]  /*88a0*/  @P1 BRA `(.L_x_112) ;  /* 0x0000000000041947 */ /* 0x000ff60003800000 */
[----:B------:R-:W-:Y:S04]  /*88b0*/  DEPBAR.LE SB0, 0x1 ;  /* 0x000080400000791a */ /* 0x000fe80000000000 */
.L_x_112:
[----:B------:R-:W-:Y:S05]  /*88c0*/  BSYNC.RECONVERGENT B0 ;  /* 0x0000000000007941 */ /* 0x000fea0003800200 */
.L_x_111:
[----:B------:R-:W-:Y:S01]  /*88d0*/  BAR.SYNC.DEFER_BLOCKING 0x1, 0x80 ;  /* 0x0042000000007b1d */ /* 0x000fe20000010000 */
[----:B------:R-:W-:Y:S01]  /*88e0*/  ISETP.NE.AND P1, PT, R98, RZ, PT ;  /* 0x000000ff6200720c */ /* 0x000fe20003f25270 */
[----:B------:R-:W-:Y:S01]  /*88f0*/  UISETP.NE.AND UP0, UPT, UR53, URZ, UPT ;  /* 0x000000ff3500728c */ /* 0x000fe2000bf05270 */
[----:B-1----:R-:W-:Y:S11]  /*8900*/  LEA R20, R107, UR43, 0x3 ;  /* 0x0000002b6b147c11 */ /* 0x002ff6000f8e18ff */
[----:B------:R-:W-:Y:S01]  /*8910*/  @P1 SHF.L.U32 R3, R113, 0x1f, RZ ;  /* 0x0000001f71031819 */ /* 0x000fe200000006ff */
[----:B------:R-:W-:Y:S06]  /*8920*/  BRA.U !UP0, `(.L_x_113) ;  /* 0x0000000108247547 */ /* 0x000fec000b800000 */
[----:B------:R-:W1:Y:S01]  /*8930*/  S2R R0, SR_CgaCtaId ;  /* 0x0000000000007919 */ /* 0x000e620000008800 */
[----:B------:R-:W-:Y:S01]  /*8940*/  IMAD.U32 R2, RZ, RZ, UR47 ;  /* 0x0000002fff027e24 */ /* 0x000fe2000f8e00ff */
[----:B------:R-:W-:Y:S04]  /*8950*/  UIADD3 UR4, UPT, UPT, UR47, 0x1, URZ ;  /* 0x000000012f047890 */ /* 0x000fe8000fffe0ff */
[----:B------:R-:W-:Y:S01]  /*8960*/  @P1 LEA R2, R2, UR43, 0x3 ;  /* 0x0000002b02021c11 */ /* 0x000fe2000f8e18ff */
[----:B------:R-:W-:Y:S04]  /*8970*/  UISETP.NE.AND UP0, UPT, UR4, 0x3, UPT ;  /* 0x000000030400788c */ /* 0x000fe8000bf05270 */
[----:B------:R-:W-:Y:S01]  /*8980*/  @P1 VIADD R2, R2, 0x58 ;  /* 0x0000005802021836 */ /* 0x000fe20000000000 */
[----:B------:R-:W-:Y:S04]  /*8990*/  USEL UR47, UR4, URZ, UP0 ;  /* 0x000000ff042f7287 */ /* 0x000fe80008000000 */
[----:B-1----:R-:W-:Y:S04]  /*89a0*/  @P1 PRMT R0, R0, 0x654, R2 ;  /* 0x0000065400001816 */ /* 0x002fe80000000002 */
[----:B------:R1:W-:Y:S04]  /*89b0*/  @P1 SYNCS.ARRIVE.TRANS64.RED.A1T0 RZ, [R0+URZ], RZ ;  /* 0x000000ff00ff19a7 */ /* 0x0003e800081004ff */
.L_x_113:
[----:B------:R-:W2:Y:S01]  /*89c0*/  @P1 SYNCS.PHASECHK.TRANS64.TRYWAIT P0, [R20+URZ+0x40], R3 ;  /* 0x00004003140015a7 */ /* 0x000ea200080011ff */
[----:B------:R-:W-:Y:S01]  /*89d0*/  BSSY B1, `(.L_x_114) ;  /* 0x0000019000017945 */ /* 0x000fe20003800000 */
[----:B--2---:R-:W-:Y:S03]  /*89e0*/  @P1 SEL R112, RZ, 0x1, !P0 ;  /* 0x00000001ff701807 */ /* 0x004fe60004000000 */
[----:B------:R-:W-:Y:S05]  /*89f0*/  @!P1 BRA `(.L_x_115) ;  /* 0x0000000000589947 */ /* 0x000fea0003800000 */
[----:B------:R-:W-:Y:S01]  /*8a00*/  ISETP.NE.AND P1, PT, R114, RZ, PT ;  /* 0x000000ff7200720c */ /* 0x000fe20003f25270 */
[----:B------:R-:W-:Y:S01]  /*8a10*/  BSSY B0, `(.L_x_116) ;  /* 0x0000009000007945 */ /* 0x000fe20003800000 */
[----:B------:R-:W-:Y:S11]  /*8a20*/  ISETP.NE.AND P0, PT, R112, RZ, PT ;  /* 0x000000ff7000720c */ /* 0x000ff60003f05270 */
[----:B------:R-:W-:Y:S05]  /*8a30*/  @P1 IMAD R3, R107, 0x1000, R104 ;  /* 0x000010006b031824 */ /* 0x000fea00078e0268 */
[----:B------:R-:W-:Y:S05]  /*8a40*/  @P1 IADD3 R2, PT, PT, R3, UR43, RZ ;  /* 0x0000002b03021c10 */ /* 0x000fea000fffe0ff */
[----:B------:R-:W-:Y:S01]  /*8a50*/  @P1 IMAD.IADD R2, R99, 0x1, R2 ;  /* 0x0000000163021824 */ /* 0x000fe200078e0202 */
[----:B------:R-:W-:Y:S06]  /*8a60*/  @P0 BRA `(.L_x_117) ;  /* 0x00000000000c0947 */ /* 0x000fec0003800000 */
[----:B-1----:R-:W-:Y:S04]  /*8a70*/  SHF.L.U32 R0, R113, 0x1f, RZ ;  /* 0x0000001f71007819 */ /* 0x002fe800000006ff */
[----:B------:R-:W1:Y:S02]  /*8a80*/  SYNCS.PHASECHK.TRANS64.TRYWAIT P0, [R20+URZ+0x40], R0 ;  /* 0x00004000140075a7 */ /* 0x000e6400080011ff */
[----:B-1----:R-:W-:Y:S05]  /*8a90*/  @!P0 BRA `(.L_x_118) ;  /* 0x0000003800c08947 */ /* 0x002fea0003800000 */
.L_x_117:
[----:B------:R-:W-:Y:S05]  /*8aa0*/  BSYNC B0 ;  /* 0x0000000000007941 */ /* 0x000fea0003800000 */
.L_x_116:
[----:B------:R-:W-:Y:S01]  /*8ab0*/  ISETP.NE.AND P0, PT, R114, RZ, PT ;  /* 0x000000ff7200720c */ /* 0x000fe20003f05270 */
[----:B------:R-:W-:Y:S11]  /*8ac0*/  VIADD R107, R107, 0x1 ;  /* 0x000000016b6b7836 */ /* 0x000ff60000000000 */
[----:B------:R-:W-:Y:S01]  /*8ad0*/  @!UPT UIADD3 URZ, UPT, UPT, URZ, URZ, URZ ;  /* 0x000000fffffff290 */ /* 0x000fe2000fffe0ff */
[----:B------:R2:W3:Y:S04]  /*8ae0*/  @P0 LDS.128 R52, [R3+UR43+0x200] ;  /* 0x0002002b03340984 */ /* 0x0004e80008000c00 */
[----:B------:R2:W2:Y:S04]  /*8af0*/  @P0 LDS.128 R64, [R3+UR43+0xa00] ;  /* 0x000a002b03400984 */ /* 0x0004a80008000c00 */
[----:B------:R2:W2:Y:S04]  /*8b00*/  @P0 LDS.128 R56, [R2+0x200] ;  /* 0x0002000002380984 */ /* 0x0004a80000000c00 */
[----:B------:R2:W2:Y:S01]  /*8b10*/  @P0 LDS.128 R68, [R2+0xa00] ;  /* 0x000a000002440984 */ /* 0x0004a20000000c00 */
[C---:B------:R-:W-:Y:S04]  /*8b20*/  ISETP.NE.AND P0, PT, R107.reuse, 0x3, PT ;  /* 0x000000036b00780c */ /* 0x040fe80003f05270 */
[----:B-1----:R-:W-:Y:S02]  /*8b30*/  SEL R0, RZ, 0x1, P0 ;  /* 0x00000001ff007807 */ /* 0x002fe40000000000 */
[----:B------:R-:W-:Y:S02]  /*8b40*/  SEL R107, R107, RZ, P0 ;  /* 0x000000ff6b6b7207 */ /* 0x000fe40000000000 */
[----:B------:R-:W-:Y:S02]  /*8b50*/  LOP3.LUT R113, R113, R0, RZ, 0x3c, !PT ;  /* 0x0000000071717212 */ /* 0x000fe400078e3cff */
.L_x_115:
[----:B------:R-:W-:Y:S05]  /*8b60*/  BSYNC B1 ;  /* 0x0000000000017941 */ /* 0x000fea0003800000 */
.L_x_114:
[----:B--2---:R-:W-:Y:S05]  /*8b70*/  VIADD R3, R106, 0x400000 ;  /* 0x004000006a037836 */ /* 0x004fea0000000000 */
[----:B-1----:R-:W-:Y:S04]  /*8b80*/  SHF.R.U32.HI R0, RZ, 0x15, R3 ;  /* 0x00000015ff007819 */ /* 0x002fe80000011603 */
[----:B------:R-:W-:Y:S04]  /*8b90*/  LOP3.LUT R2, R0, 0x3, RZ, 0xc0, !PT ;  /* 0x0000000300027812 */ /* 0x000fe800078ec0ff */
[----:B------:R-:W-:Y:S11]  /*8ba0*/  ISETP.NE.AND P0, PT, R84, R2, PT ;  /* 0x000000025400720c */ /* 0x000ff60003f05270 */
[----:B------:R-:W-:Y:S02]  /*8bb0*/  @!UPT UIADD3 URZ, UPT, UPT, URZ, URZ, URZ ;  /* 0x000000fffffff290 */ /* 0x000fe4000fffe0ff */
[----:B------:R-:W-:Y:S05]  /*8bc0*/  @P0 BRA `(.L_x_119) ;  /* 0x0000000000bc0947 */ /* 0x000fea0003800000 */
[----:B------:R-:W-:Y:S02]  /*8bd0*/  LOP3.LUT P0, RZ, R0, 0x3, R86, 0x48, !PT ;  /* 0x0000000300ff7812 */ /* 0x000fe40007804856 */
[----:B------:R-:W-:Y:S11]  /*8be0*/  MOV R16, R3 ;  /* 0x0000000300107202 */ /* 0x000ff60000000f00 */
        /* <DEDUP_REMOVED lines=17> */
.L_x_120:
        /* <DEDUP_REMOVED lines=23> */
.L_x_121:
[----:B------:R-:W-:Y:S05]  /*8e70*/  WARPSYNC.ALL ;  /* 0x0000000000007948 */ /* 0x000fea0003800000 */
[----:B------:R-:W-:Y:S11]  /*8e80*/  R2UR UR4, R16 ;  /* 0x00000000100472ca */ /* 0x000ff600000e0000 */
[----:B------:R-:W-:Y:S02]  /*8e90*/  @!UPT UIADD3 URZ, UPT, UPT, URZ, URZ, URZ ;  /* 0x000000fffffff290 */ /* 0x000fe4000fffe0ff */
[----:B------:R-:W1:Y:S02]  /*8ea0*/  LDTM.x16 R4, tmem[UR4+0x20] ;  /* 0x00002004000479ee */ /* 0x000e640008240000 */
[----:B-1----:R-:W-:Y:S01]  /*8eb0*/  NOP ;  /* 0x0000000000007918 */ /* 0x002fe20000000000 */
.L_x_119:
[----:B---3--:R-:W-:Y:S01]  /*8ec0*/  SHF.L.U32 R3, R52, 0x10, RZ ;  /* 0x0000001034037819 */ /* 0x008fe200000006ff */
[C---:B------:R-:W-:Y:S01]  /*8ed0*/  FMUL R0, R43.reuse, R24 ;  /* 0x000000182b007220 */ /* 0x040fe20000400000 */
[----:B------:R-:W-:Y:S01]  /*8ee0*/  ISETP.NE.AND P1, PT, R84, R2, PT ;  /* 0x000000025400720c */ /* 0x000fe20003f25270 */
[----:B------:R-:W-:Y:S01]  /*8ef0*/  FMUL R2, R43, R25 ;  /* 0x000000192b027220 */ /* 0x000fe20000400000 */
[----:B------:R-:W-:Y:S01]  /*8f00*/  LOP3.LUT R21, R52, 0xffff0000, RZ, 0xc0, !PT ;  /* 0xffff000034157812 */ /* 0x000fe200078ec0ff */
[----:B------:R-:W-:Y:S01]  /*8f10*/  FFMA R0, R45, R3, R0 ;  /* 0x000000032d007223 */ /* 0x000fe20000000000 */
[----:B------:R-:W-:Y:S01]  /*8f20*/  SHF.L.U32 R22, R53, 0x10, RZ ;  /* 0x0000001035167819 */ /* 0x000fe200000006ff */
[----:B------:R-:W-:Y:S01]  /*8f30*/  FMUL R3, R43, R26 ;  /* 0x0000001a2b037220 */ /* 0x000fe20000400000 */
[----:B------:R-:W-:Y:S01]  /*8f40*/  LOP3.LUT R23, R53, 0xffff0000, RZ, 0xc0, !PT ;  /* 0xffff000035177812 */ /* 0x000fe200078ec0ff */
[----:B------:R-:W-:Y:S01]  /*8f50*/  FMUL R20, R43, R27 ;  /* 0x0000001b2b147220 */ /* 0x000fe20000400000 */
[----:B------:R-:W-:Y:S01]  /*8f60*/  SHF.L.U32 R40, R54, 0x10, RZ ;  /* 0x0000001036287819 */ /* 0x000fe200000006ff */
[----:B------:R-:W-:Y:S01]  /*8f70*/  FFMA R2, R45, R21, R2 ;  /* 0x000000152d027223 */ /* 0x000fe20000000002 */
[----:B------:R-:W-:Y:S01]  /*8f80*/  LOP3.LUT R41, R57, 0xffff0000, RZ, 0xc0, !PT ;  /* 0xffff000039297812 */ /* 0x000fe200078ec0ff */
[C---:B------:R-:W-:Y:S01]  /*8f90*/  FFMA R3, R45.reuse, R22, R3 ;  /* 0x000000162d037223 */ /* 0x040fe20000000003 */
[----:B------:R-:W-:Y:S01]  /*8fa0*/  LOP3.LUT R42, R66, 0xffff0000, RZ, 0xc0, !PT ;  /* 0xffff0000422a7812 */ /* 0x000fe200078ec0ff */
[----:B------:R-:W-:Y:S01]  /*8fb0*/  FFMA R20, R45, R23, R20 ;  /* 0x000000172d147223 */ /* 0x000fe20000000014 */
[----:B------:R-:W-:Y:S01]  /*8fc0*/  LOP3.LUT R23, R54, 0xffff0000, RZ, 0xc0, !PT ;  /* 0xffff000036177812 */ /* 0x000fe200078ec0ff */
[C---:B------:R-:W-:Y:S01]  /*8fd0*/  FMUL R21, R43.reuse, R28 ;  /* 0x0000001c2b157220 */ /* 0x040fe20000400000 */
[----:B------:R-:W-:Y:S01]  /*8fe0*/  F2FP.BF16.F32.PACK_AB R48, R2, R0 ;  /* 0x000000000230723e */ /* 0x000fe200000010ff */
[----:B------:R-:W-:Y:S01]  /*8ff0*/  FMUL R22, R43, R29 ;  /* 0x0000001d2b167220 */ /* 0x000fe20000400000 */
[----:B----4-:R-:W-:Y:S01]  /*9000*/  F2FP.BF16.F32.PACK_AB R49, R20, R3 ;  /* 0x000000031431723e */ /* 0x010fe200000010ff */
[----:B------:R-:W-:Y:S01]  /*9010*/  FFMA R21, R45, R40, R21 ;  /* 0x000000282d157223 */ /* 0x000fe20000000015 */
[----:B------:R-:W-:Y:S01]  /*9020*/  SHF.L.U32 R20, R55, 0x10, RZ ;  /* 0x0000001037147819 */ /* 0x000fe200000006ff */
[----:B------:R-:W-:Y:S01]  /*9030*/  FFMA R22, R45, R23, R22 ;  /* 0x000000172d167223 */ /* 0x000fe20000000016 */
[----:B------:R-:W-:Y:S01]  /*9040*/  LOP3.LUT R23, R55, 0xffff0000, RZ, 0xc0, !PT ;  /* 0xffff000037177812 */ /* 0x000fe200078ec0ff */
[C---:B------:R-:W-:Y:S01]  /*9050*/  FMUL R0, R43.reuse, R30 ;  /* 0x0000001e2b007220 */ /* 0x040fe20000400000 */
[----:B------:R-:W-:Y:S01]  /*9060*/  SHF.L.U32 R40, R56, 0x10, RZ ;  /* 0x0000001038287819 */ /* 0x000fe200000006ff */
[C---:B------:R-:W-:Y:S01]  /*9070*/  FMUL R2, R43.reuse, R31 ;  /* 0x0000001f2b027220 */ /* 0x040fe20000400000 */
[----:B------:R-:W-:Y:S01]  /*9080*/  F2FP.BF16.F32.PACK_AB R50, R22, R21 ;  /* 0x000000151632723e */ /* 0x000fe200000010ff */
[----:B------:R-:W-:Y:S01]  /*9090*/  FMUL R3, R43, R32 ;  /* 0x000000202b037220 */ /* 0x000fe20000400000 */
[----:B------:R-:W-:Y:S01]  /*90a0*/  SHF.L.U32 R44, R67, 0x10, RZ ;  /* 0x00000010432c7819 */ /* 0x000fe200000006ff */
[----:B------:R-:W-:Y:S01]  /*90b0*/  FFMA R0, R45, R20, R0 ;  /* 0x000000142d007223 */ /* 0x000fe20000000000 */
[----:B------:R-:W-:Y:S01]  /*90c0*/  LOP3.LUT R46, R67, 0xffff0000, RZ, 0xc0, !PT ;  /* 0xffff0000432e7812 */ /* 0x000fe200078ec0ff */
[C---:B------:R-:W-:Y:S01]  /*90d0*/  FFMA R2, R45.reuse, R23, R2 ;  /* 0x000000172d027223 */ /* 0x040fe20000000002 */
[----:B------:R-:W-:Y:S01]  /*90e0*/  LOP3.LUT R23, R56, 0xffff0000, RZ, 0xc0, !PT ;  /* 0xffff000038177812 */ /* 0x000fe200078ec0ff */
[----:B------:R-:W-:Y:S01]  /*90f0*/  FFMA R3, R45, R40, R3 ;  /* 0x000000282d037223 */ /* 0x000fe20000000003 */
[----:B------:R-:W-:Y:S01]  /*9100*/  SHF.L.U32 R40, R57, 0x10, RZ ;  /* 0x0000001039287819 */ /* 0x000fe200000006ff */
[C---:B------:R-:W-:Y:S01]  /*9110*/  FMUL R20, R43.reuse, R33 ;  /* 0x000000212b147220 */ /* 0x040fe20000400000 */
[----:B------:R-:W-:Y:S01]  /*9120*/  F2FP.BF16.F32.PACK_AB R51, R2, R0 ;  /* 0x000000000233723e */ /* 0x000fe200000010ff */
[C---:B------:R-:W-:Y:S01]  /*9130*/  FMUL R21, R43.reuse, R34 ;  /* 0x000000222b157220 */ /* 0x040fe20000400000 */
[----:B------:R-:W-:Y:S01]  /*9140*/  MOV R47, UR45 ;  /* 0x0000002d002f7c02 */ /* 0x000fe20008000f00 */
[----:B------:R-:W-:Y:S01]  /*9150*/  FMUL R22, R43, R35 ;  /* 0x000000232b167220 */ /* 0x000fe20000400000 */
[----:B------:R-:W-:Y:S01]  /*9160*/  ISETP.NE.AND P0, PT, R84, RZ, PT ;  /* 0x000000ff5400720c */ /* 0x000fe20003f05270 */
[C---:B------:R-:W-:Y:S01]  /*9170*/  FFMA R20, R45.reuse, R23, R20 ;  /* 0x000000172d147223 */ /* 0x040fe20000000014 */
[C---:B------:R-:W-:Y:S01]  /*9180*/  SHF.L.U32 R23, R58.reuse, 0x10, RZ ;  /* 0x000000103a177819 */ /* 0x040fe200000006ff */
[C---:B------:R-:W-:Y:S01]  /*9190*/  FFMA R21, R45.reuse, R40, R21 ;  /* 0x000000282d157223 */ /* 0x040fe20000000015 */
[----:B------:R-:W-:Y:S01]  /*91a0*/  LOP3.LUT R40, R58, 0xffff0000, RZ, 0xc0, !PT ;  /* 0xffff00003a287812 */ /* 0x000fe200078ec0ff */
[----:B------:R-:W-:Y:S01]  /*91b0*/  FFMA R22, R45, R41, R22 ;  /* 0x000000292d167223 */ /* 0x000fe20000000016 */
[----:B------:R-:W-:Y:S01]  /*91c0*/  F2FP.BF16.F32.PACK_AB R60, R20, R3 ;  /* 0x00000003143c723e */ /* 0x000fe200000010ff */
[----:B------:R-:W-:Y:S01]  /*91d0*/  FMUL R0, R43, R36 ;  /* 0x000000242b007220 */ /* 0x000fe20000400000 */
[----:B------:R-:W-:Y:S01]  /*91e0*/  LOP3.LUT R41, R65, 0xffff0000, RZ, 0xc0, !PT ;  /* 0xffff000041297812 */ /* 0x000fe200078ec0ff */
[----:B------:R-:W-:Y:S01]  /*91f0*/  FMUL R2, R43, R37 ;  /* 0x000000252b027220 */ /* 0x000fe20000400000 */
[----:B------:R-:W-:Y:S01]  /*9200*/  F2FP.BF16.F32.PACK_AB R61, R22, R21 ;  /* 0x00000015163d723e */ /* 0x000fe200000010ff */
[----:B------:R-:W-:Y:S01]  /*9210*/  FFMA R0, R45, R23, R0 ;  /* 0x000000172d007223 */ /* 0x000fe20000000000 */
[----:B------:R-:W-:Y:S01]  /*9220*/  SHF.L.U32 R22, R59, 0x10, RZ ;  /* 0x000000103b167819 */ /* 0x000fe200000006ff */
[----:B------:R-:W-:Y:S01]  /*9230*/  FFMA R2, R45, R40, R2 ;  /* 0x000000282d027223 */ /* 0x000fe20000000002 */
[----:B------:R-:W-:Y:S01]  /*9240*/  LOP3.LUT R23, R59, 0xffff0000, RZ, 0xc0, !PT ;  /* 0xffff00003b177812 */ /* 0x000fe200078ec0ff */
[C---:B------:R-:W-:Y:S01]  /*9250*/  FMUL R3, R43.reuse, R38 ;  /* 0x000000262b037220 */ /* 0x040fe20000400000 */
[----:B------:R-:W-:Y:S01]  /*9260*/  SHF.L.U32 R40, R64, 0x10, RZ ;  /* 0x0000001040287819 */ /* 0x000fe200000006ff */
[C---:B------:R-:W-:Y:S01]  /*9270*/  FMUL R20, R43.reuse, R39 ;  /* 0x000000272b147220 */ /* 0x040fe20000400000 */
[----:B------:R-:W-:Y:S01]  /*9280*/  FMUL R21, R43, R4 ;  /* 0x000000042b157220 */ /* 0x000fe20000400000 */
[C---:B------:R-:W-:Y:S01]  /*9290*/  FFMA R3, R45.reuse, R22, R3 ;  /* 0x000000162d037223 */ /* 0x040fe20000000003 */
[----:B------:R-:W-:Y:S01]  /*92a0*/  F2FP.BF16.F32.PACK_AB R62, R2, R0 ;  /* 0x00000000023e723e */ /* 0x000fe200000010ff */
[C---:B------:R-:W-:Y:S01]  /*92b0*/  FFMA R20, R45.reuse, R23, R20 ;  /* 0x000000172d147223 */ /* 0x040fe20000000014 */
[----:B------:R-:W-:Y:S01]  /*92c0*/  FFMA R21, R45, R40, R21 ;  /* 0x000000282d157223 */ /* 0x000fe20000000015 */
[----:B------:R-:W-:Y:S01]  /*92d0*/  LOP3.LUT R23, R64, 0xffff0000, RZ, 0xc0, !PT ;  /* 0xffff000040177812 */ /* 0x000fe200078ec0ff */
[----:B------:R-:W-:Y:S01]  /*92e0*/  FMUL R0, R43, R5 ;  /* 0x000000052b007220 */ /* 0x000fe20000400000 */
[----:B------:R-:W-:Y:S01]  /*92f0*/  SHF.L.U32 R40, R65, 0x10, RZ ;  /* 0x0000001041287819 */ /* 0x000fe200000006ff */
[C---:B------:R-:W-:Y:S01]  /*9300*/  FMUL R2, R43.reuse, R6 ;  /* 0x000000062b027220 */ /* 0x040fe20000400000 */
[----:B------:R-:W-:Y:S01]  /*9310*/  FMUL R22, R43, R7 ;  /* 0x000000072b167220 */ /* 0x000fe20000400000 */
[C---:B------:R-:W-:Y:S01]  /*9320*/  FFMA R0, R45.reuse, R23, R0 ;  /* 0x000000172d007223 */ /* 0x040fe20000000000 */
[----:B------:R-:W-:Y:S01]  /*9330*/  F2FP.BF16.F32.PACK_AB R63, R20, R3 ;  /* 0x00000003143f723e */ /* 0x000fe200000010ff */
[C---:B------:R-:W-:Y:S01]  /*9340*/  FFMA R2, R45.reuse, R40, R2 ;  /* 0x000000282d027223 */ /* 0x040fe20000000002 */
[----:B------:R-:W-:Y:S01]  /*9350*/  FFMA R22, R45, R41, R22 ;  /* 0x000000292d167223 */ /* 0x000fe20000000016 */
[----:B------:R-:W-:Y:S01]  /*9360*/  SHF.L.U32 R41, R66, 0x10, RZ ;  /* 0x0000001042297819 */ /* 0x000fe200000006ff */
[C---:B------:R-:W-:Y:S01]  /*9370*/  FMUL R3, R43.reuse, R8 ;  /* 0x000000082b037220 */ /* 0x040fe20000400000 */
[C---:B------:R-:W-:Y:S01]  /*9380*/  FMUL R20, R43.reuse, R9 ;  /* 0x000000092b147220 */ /* 0x040fe20000400000 */
[C---:B------:R-:W-:Y:S01]  /*9390*/  FMUL R23, R43.reuse, R10 ;  /* 0x0000000a2b177220 */ /* 0x040fe20000400000 */
[----:B------:R-:W-:Y:S01]  /*93a0*/  FMUL R40, R43, R11 ;  /* 0x0000000b2b287220 */ /* 0x000fe20000400000 */
[C---:B------:R-:W-:Y:S01]  /*93b0*/  FFMA R3, R45.reuse, R41, R3 ;  /* 0x000000292d037223 */ /* 0x040fe20000000003 */
[C---:B------:R-:W-:Y:S01]  /*93c0*/  FFMA R20, R45.reuse, R42, R20 ;  /* 0x0000002a2d147223 */ /* 0x040fe20000000014 */
[C---:B------:R-:W-:Y:S01]  /*93d0*/  FFMA R23, R45.reuse, R44, R23 ;  /* 0x0000002c2d177223 */ /* 0x040fe20000000017 */
[----:B------:R-:W-:Y:S01]  /*93e0*/  FFMA R40, R45, R46, R40 ;  /* 0x0000002e2d287223 */ /* 0x000fe20000000028 */
[----:B------:R-:W-:Y:S01]  /*93f0*/  F2FP.BF16.F32.PACK_AB R100, R0, R21 ;  /* 0x000000150064723e */ /* 0x000fe200000010ff */
[----:B------:R-:W1:Y:S01]  /*9400*/  S2R R46, SR_CgaCtaId ;  /* 0x00000000002e7919 */ /* 0x000e620000008800 */
[----:B------:R-:W-:Y:S01]  /*9410*/  SHF.L.U32 R42, R68, 0x10, RZ ;  /* 0x00000010442a7819 */ /* 0x000fe200000006ff */
[C---:B------:R-:W-:Y:S01]  /*9420*/  FMUL R41, R43.reuse, R12 ;  /* 0x0000000c2b297220 */ /* 0x040fe20000400000 */
[----:B------:R-:W-:Y:S01]  /*9430*/  F2FP.BF16.F32.PACK_AB R101, R22, R2 ;  /* 0x000000021665723e */ /* 0x000fe200000010ff */
[C---:B------:R-:W-:Y:S01]  /*9440*/  FMUL R0, R43.reuse, R13 ;  /* 0x0000000d2b007220 */ /* 0x040fe20000400000 */
[----:B------:R-:W-:Y:S01]  /*9450*/  LOP3.LUT R21, R68, 0xffff0000, RZ, 0xc0, !PT ;  /* 0xffff000044157812 */ /* 0x000fe200078ec0ff */
[----:B------:R-:W-:Y:S01]  /*9460*/  FMUL R2, R43, R14 ;  /* 0x0000000e2b027220 */ /* 0x000fe20000400000 */
[----:B------:R-:W-:Y:S01]  /*9470*/  F2FP.BF16.F32.PACK_AB R103, R40, R23 ;  /* 0x000000172867723e */ /* 0x000fe200000010ff */
[----:B------:R-:W-:Y:S01]  /*9480*/  FFMA R41, R45, R42, R41 ;  /* 0x0000002a2d297223 */ /* 0x000fe20000000029 */
[----:B------:R-:W-:Y:S01]  /*9490*/  SHF.L.U32 R22, R69, 0x10, RZ ;  /* 0x0000001045167819 */ /* 0x000fe200000006ff */
[----:B------:R-:W-:Y:S01]  /*94a0*/  FFMA R0, R45, R21, R0 ;  /* 0x000000152d007223 */ /* 0x000fe20000000000 */
[----:B------:R-:W-:Y:S01]  /*94b0*/  F2FP.BF16.F32.PACK_AB R102, R20, R3 ;  /* 0x000000031466723e */ /* 0x000fe200000010ff */
[----:B------:R-:W-:Y:S01]  /*94c0*/  FMUL R3, R43, R15 ;  /* 0x0000000f2b037220 */ /* 0x000fe20000400000 */
[----:B------:R-:W-:Y:S01]  /*94d0*/  LOP3.LUT R23, R69, 0xffff0000, RZ, 0xc0, !PT ;  /* 0xffff000045177812 */ /* 0x000fe200078ec0ff */
[----:B------:R-:W-:Y:S01]  /*94e0*/  FMUL R20, R43, R16 ;  /* 0x000000102b147220 */ /* 0x000fe20000400000 */
[C---:B------:R-:W-:Y:S01]  /*94f0*/  SHF.L.U32 R40, R70.reuse, 0x10, RZ ;  /* 0x0000001046287819 */ /* 0x040fe200000006ff */
[----:B------:R-:W-:Y:S01]  /*9500*/  FFMA R2, R45, R22, R2 ;  /* 0x000000162d027223 */ /* 0x000fe20000000002 */
[----:B------:R-:W-:Y:S01]  /*9510*/  FMUL R21, R43, R17 ;  /* 0x000000112b157220 */ /* 0x000fe20000400000 */
[----:B------:R-:W-:Y:S01]  /*9520*/  FFMA R3, R45, R23, R3 ;  /* 0x000000172d037223 */ /* 0x000fe20000000003 */
[----:B------:R-:W-:Y:S01]  /*9530*/  @!P1 LEA R47, R47, R104, 0xc ;  /* 0x000000682f2f9211 */ /* 0x000fe200078e60ff */
[----:B------:R-:W-:Y:S01]  /*9540*/  FFMA R20, R45, R40, R20 ;  /* 0x000000282d147223 */ /* 0x000fe20000000014 */
[----:B------:R-:W-:Y:S01]  /*9550*/  LOP3.LUT R40, R70, 0xffff0000, RZ, 0xc0, !PT ;  /* 0xffff000046287812 */ /* 0x000fe200078ec0ff */
[----:B------:R-:W-:Y:S01]  /*9560*/  FMUL R22, R43, R18 ;  /* 0x000000122b167220 */ /* 0x000fe20000400000 */
[----:B------:R-:W-:Y:S01]  /*9570*/  F2FP.BF16.F32.PACK_AB R108, R0, R41 ;  /* 0x00000029006c723e */ /* 0x000fe200000010ff */
[----:B------:R2:W-:Y:S01]  /*9580*/  @!P1 STS.128 [R47+UR43+0x200], R48 ;  /* 0x000200302f009988 */ /* 0x0005e20008000c2b */
[----:B------:R-:W-:Y:S01]  /*9590*/  SHF.L.U32 R42, R71, 0x10, RZ ;  /* 0x00000010472a7819 */ /* 0x000fe200000006ff */
[----:B------:R-:W-:Y:S01]  /*95a0*/  FFMA R21, R45, R40, R21 ;  /* 0x000000282d157223 */ /* 0x000fe20000000015 */
[----:B------:R-:W-:Y:S01]  /*95b0*/  @!P1 IADD3 R40, PT, PT, R47, UR43, RZ ;  /* 0x0000002b2f289c10 */ /* 0x000fe2000fffe0ff */
[----:B------:R-:W-:Y:S01]  /*95c0*/  FMUL R23, R43, R19 ;  /* 0x000000132b177220 */ /* 0x000fe20000400000 */
[----:B------:R-:W-:Y:S01]  /*95d0*/  LOP3.LUT R44, R71, 0xffff0000, RZ, 0xc0, !PT ;  /* 0xffff0000472c7812 */ /* 0x000fe200078ec0ff */
[----:B------:R-:W-:Y:S01]  /*95e0*/  FFMA R22, R45, R42, R22 ;  /* 0x0000002a2d167223 */ /* 0x000fe20000000016 */
[----:B------:R-:W-:Y:S02]  /*95f0*/  @!P1 IADD3 R40, PT, PT, R99, R40, RZ ;  /* 0x0000002863289210 */ /* 0x000fe40007ffe0ff */
[----:B------:R-:W-:Y:S01]  /*9600*/  F2FP.BF16.F32.PACK_AB R109, R3, R2 ;  /* 0x00000002036d723e */ /* 0x000fe200000010ff */
[----:B------:R-:W-:Y:S01]  /*9610*/  FFMA R23, R45, R44, R23 ;  /* 0x0000002c2d177223 */ /* 0x000fe20000000017 */
[----:B------:R-:W-:Y:S01]  /*9620*/  F2FP.BF16.F32.PACK_AB R110, R21, R20 ;  /* 0x00000014156e723e */ /* 0x000fe200000010ff */
[----:B------:R2:W-:Y:S03]  /*9630*/  @!P1 STS.128 [R40+0x200], R60 ;  /* 0x0002003c28009388 */ /* 0x0005e60000000c00 */
[----:B------:R-:W-:Y:S05]  /*9640*/  F2FP.BF16.F32.PACK_AB R111, R23, R22 ;  /* 0x00000016176f723e */ /* 0x000fea00000010ff */
[----:B------:R2:W-:Y:S08]  /*9650*/  @!P1 STS.128 [R47+UR43+0xa00], R100 ;  /* 0x000a00642f009988 */ /* 0x0005f00008000c2b */
[----:B------:R2:W-:Y:S01]  /*9660*/  @!P1 STS.128 [R40+0xa00], R108 ;  /* 0x000a006c28009388 */ /* 0x0005e20000000c00 */
[----:B------:R-:W-:Y:S01]  /*9670*/  @!PT LDS RZ, [RZ] ;  /* 0x00000000fffff984 */ /* 0x000fe20000000800 */
[----:B------:R-:W-:Y:S01]  /*9680*/  @!PT LDS RZ, [RZ] ;  /* 0x00000000fffff984 */ /* 0x000fe20000000800 */
[----:B------:R-:W-:Y:S01]  /*9690*/  @!PT LDS RZ, [RZ] ;  /* 0x00000000fffff984 */ /* 0x000fe20000000800 */
[----:B------:R-:W-:Y:S01]  /*96a0*/  @!PT LDS RZ, [RZ] ;  /* 0x00000000fffff984 */ /* 0x000fe20000000800 */
[----:B------:R3:W-:Y:S07]  /*96b0*/  MEMBAR.ALL.CTA ;  /* 0x0000000000007992 */ /* 0x0007ee0000008000 */
[----:B---3--:R-:W3:Y:S01]  /*96c0*/  FENCE.VIEW.ASYNC.S ;  /* 0x00000000000073c6 */ /* 0x008ee20000000000 */
[----:B------:R-:W-:Y:S05]  /*96d0*/  WARPSYNC.ALL ;  /* 0x0000000000007948 */ /* 0x000fea0003800000 */
[----:B------:R-:W-:Y:S01]  /*96e0*/  BSSY.RECONVERGENT B0, `(.L_x_122) ;  /* 0x0000012000007945 */ /* 0x000fe20003800200 */
[----:B---3--:R-:W-:Y:S06]  /*96f0*/  BAR.SYNC.DEFER_BLOCKING 0x1, 0x80 ;  /* 0x0042000000007b1d */ /* 0x008fec0000010000 */
[----:B-1----:R-:W-:Y:S05]  /*9700*/  @P0 BRA `(.L_x_123) ;  /* 0x00000000003c0947 */ /* 0x002fea0003800000 */
[----:B------:R-:W1:Y:S01]  /*9710*/  LDCU.64 UR6, c[0x0][0x348] ;  /* 0x00006900ff0677ac */ /* 0x000e620008000a00 */
[----:B------:R-:W-:Y:S02]  /*9720*/  ULEA UR5, UR45, UR43, 0xc ;  /* 0x0000002b2d057291 */ /* 0x000fe4000f8e60ff */
[----:B------:R-:W-:Y:S02]  /*9730*/  UIADD3 UR10, UPT, UPT, UR50, 0x40, URZ ;  /* 0x00000040320a7890 */ /* 0x000fe4000fffe0ff */
[----:B------:R-:W-:Y:S02]  /*9740*/  UIADD3 UR8, UPT, UPT, UR5, 0x200, URZ ;  /* 0x0000020005087890 */ /* 0x000fe4000fffe0ff */
[----:B------:R-:W-:Y:S01]  /*9750*/  UIADD3 UR12, UPT, UPT, UR5, 0xa00, URZ ;  /* 0x00000a00050c7890 */ /* 0x000fe2000fffe0ff */
[----:B------:R-:W-:Y:S01]  /*9760*/  UMOV UR9, UR49 ;  /* 0x0000003100097c82 */ /* 0x000fe20008000000 */
[----:B------:R-:W-:Y:S01]  /*9770*/  UMOV UR11, UR52 ;  /* 0x00000034000b7c82 */ /* 0x000fe20008000000 */
[----:B------:R-:W-:Y:S01]  /*9780*/  UIADD3 UR13, UPT, UPT, UR49, 0x20, URZ ;  /* 0x00000020310d7890 */ /* 0x000fe2000fffe0ff */
[----:B------:R-:W-:Y:S01]  /*9790*/  UMOV UR15, UR52 ;  /* 0x00000034000f7c82 */ /* 0x000fe20008000000 */
[----:B------:R-:W-:Y:S01]  /*97a0*/  UMOV UR14, UR10 ;  /* 0x0000000a000e7c82 */ /* 0x000fe20008000000 */
[----:B-1----:R-:W-:Y:S04]  /*97b0*/  UIADD3 UR4, UP0, UPT, UR6, 0xa80, URZ ;  /* 0x00000a8006047890 */ /* 0x002fe8000ff1e0ff */
[----:B------:R-:W-:Y:S09]  /*97c0*/  UIADD3.X UR5, UPT, UPT, URZ, UR7, URZ, UP0, !UPT ;  /* 0x00000007ff057290 */ /* 0x000ff200087fe4ff */
[----:B------:R1:W-:Y:S01]  /*97d0*/  UTMASTG.3D [UR8], [UR4] ;  /* 0x00000008040073b5 */ /* 0x0003e20008010000 */
[----:B------:R1:W-:Y:S02]  /*97e0*/  UTMASTG.3D [UR12], [UR4] ;  /* 0x0000000c040073b5 */ /* 0x0003e40008010000 */
[----:B-1----:R0:W-:Y:S02]  /*97f0*/  UTMACMDFLUSH ;  /* 0x00000000000079b7 */ /* 0x0021e40000000000 */
.L_x_123:
[----:B------:R-:W-:Y:S05]  /*9800*/  BSYNC.RECONVERGENT B0 ;  /* 0x0000000000007941 */ /* 0x000fea0003800200 */
.L_x_122:
[----:B------:R-:W-:Y:S01]  /*9810*/  UIADD3 UR4, UPT, UPT, UR45, 0x1, URZ ;  /* 0x000000012d047890 */ /* 0x000fe2000fffe0ff */
[----:B------:R-:W-:Y:S03]  /*9820*/  BSSY.RECONVERGENT B0, `(.L_x_124) ;  /* 0x0000007000007945 */ /* 0x000fe60003800200 */
[----:B------:R-:W-:Y:S04]  /*9830*/  UISETP.NE.AND UP0, UPT, UR4, 0x3, UPT ;  /* 0x000000030400788c */ /* 0x000fe8000bf05270 */
[----:B------:R-:W-:Y:S02]  /*9840*/  USEL UR44, UR4, URZ, UP0 ;  /* 0x000000ff042c7287 */ /* 0x000fe40008000000 */
[----:B------:R-:W-:Y:S04]  /*9850*/  UISETP.EQ.XOR UP0, UPT, UR46, 0x3, !UP0 ;  /* 0x000000032e00788c */ /* 0x000fe8000c702a70 */
[----:B------:R-:W-:Y:S01]  /*9860*/  UP2UR UR48, UPR, URZ, 0x1 ;  /* 0x00000001ff307883 */ /* 0x000fe20008000000 */
[----:B------:R-:W-:Y:S11]  /*9870*/  @P0 BRA `(.L_x_125) ;  /* 0x0000000000040947 */ /* 0x000ff60003800000 */
[----:B------:R-:W-:Y:S04]  /*9880*/  DEPBAR.LE SB0, 0x1 ;  /* 0x000080400000791a */ /* 0x000fe80000000000 */
.L_x_125:
[----:B------:R-:W-:Y:S05]  /*9890*/  BSYNC.RECONVERGENT B0 ;  /* 0x0000000000007941 */ /* 0x000fea0003800200 */
.L_x_124:
[----:B------:R-:W1:Y:S08]  /*98a0*/  S2UR UR51, SR_CgaCtaId ;  /* 0x00000000003379c3 */ /* 0x000e700000008800 */
[----:B------:R-:W-:Y:S01]  /*98b0*/  BAR.SYNC.DEFER_BLOCKING 0x1, 0x80 ;  /* 0x0042000000007b1d */ /* 0x000fe20000010000 */
[----:B------:R-:W-:Y:S01]  /*98c0*/  ISETP.NE.AND P1, PT, R98, RZ, PT ;  /* 0x000000ff6200720c */ /* 0x000fe20003f25270 */
[----:B------:R-:W-:Y:S01]  /*98d0*/  IMAD.U32 R0, RZ, RZ, UR47 ;  /* 0x0000002fff007e24 */ /* 0x000fe2000f8e00ff */
[----:B------:R-:W-:Y:S02]  /*98e0*/  UIADD3 UR4, UPT, UPT, UR47, 0x1, URZ ;  /* 0x000000012f047890 */ /* 0x000fe4000fffe0ff */
[----:B------:R-:W-:Y:S02]  /*98f0*/  UIADD3 UR57, UPT, UPT, UR49, 0x10, URZ ;  /* 0x0000001031397890 */ /* 0x000fe4000fffe0ff */
[----:B------:R-:W-:Y:S04]  /*9900*/  UISETP.NE.AND UP0, UPT, UR4, 0x3, UPT ;  /* 0x000000030400788c */ /* 0x000fe8000bf05270 */
[----:B------:R-:W-:Y:S03]  /*9910*/  USEL UR47, UR4, URZ, UP0 ;  /* 0x000000ff042f7287 */ /* 0x000fe60008000000 */
[----:B------:R-:W-:Y:S05]  /*9920*/  @P1 LEA R0, R0, UR43, 0x3 ;  /* 0x0000002b00001c11 */ /* 0x000fea000f8e18ff */
[----:B------:R-:W-:Y:S01]  /*9930*/  @P1 VIADD R2, R0, 0x58 ;  /* 0x0000005800021836 */ /* 0x000fe20000000000 */
[----:B------:R-:W-:Y:S04]  /*9940*/  @P1 SHF.L.U32 R0, R113, 0x1f, RZ ;  /* 0x0000001f71001819 */ /* 0x000fe800000006ff */
[----:B------:R-:W-:Y:S01]  /*9950*/  @P1 PRMT R46, R46, 0x654, R2 ;  /* 0x000006542e2e1816 */ /* 0x000fe20000000002 */
[----:B------:R-:W-:Y:S01]  /*9960*/  UMOV UR43, 0x400 ;  /* 0x00000400002b7882 */ /* 0x000fe20000000000 */
[----:B------:R-:W-:Y:S01]  /*9970*/  BSSY B1, `(.L_x_126) ;  /* 0x000001e000017945 */ /* 0x000fe20003800000 */
[----:B-1----:R-:W-:Y:S01]  /*9980*/  ULEA UR43, UR51, UR43, 0x18 ;  /* 0x0000002b332b7291 */ /* 0x002fe2000f8ec0ff */
[----:B------:R-:W-:Y:S05]  /*9990*/  @P1 SYNCS.ARRIVE.TRANS64.RED.A1T0 RZ, [R46+URZ], RZ ;  /* 0x000000ff2eff19a7 */ /* 0x000fea00081004ff */
[----:B------:R-:W-:Y:S04]  /*99a0*/  LEA R21, R107, UR43, 0x3 ;  /* 0x0000002b6b157c11 */ /* 0x000fe8000f8e18ff */
[----:B------:R1:W3:Y:S02]  /*99b0*/  @P1 SYNCS.PHASECHK.TRANS64.TRYWAIT P0, [R21+URZ+0x40], R0 ;  /* 0x00004000150015a7 */ /* 0x0002e400080011ff */
[----:B-1----:R-:W-:Y:S01]  /*99c0*/  VIADD R0, R106, 0x10 ;  /* 0x000000106a007836 */ /* 0x002fe20000000000 */
[----:B---3--:R-:W-:Y:S01]  /*99d0*/  @P1 SEL R112, RZ, 0x1, !P0 ;  /* 0x00000001ff701807 */ /* 0x008fe20004000000 */
[----:B------:R-:W-:Y:S06]  /*99e0*/  @!P1 BRA `(.L_x_127) ;  /* 0x0000000000589947 */ /* 0x000fec0003800000 */
[----:B------:R-:W-:Y:S01]  /*99f0*/  ISETP.NE.AND P1, PT, R114, RZ, PT ;  /* 0x000000ff7200720c */ /* 0x000fe20003f25270 */
[----:B------:R-:W-:Y:S01]  /*9a00*/  BSSY B0, `(.L_x_128) ;  /* 0x0000009000007945 */ /* 0x000fe20003800000 */
[----:B------:R-:W-:Y:S11]  /*9a10*/  ISETP.NE.AND P0, PT, R112, RZ, PT ;  /* 0x000000ff7000720c */ /* 0x000ff60003f05270 */
[----:B------:R-:W-:Y:S05]  /*9a20*/  @P1 IMAD R3, R107, 0x1000, R104 ;  /* 0x000010006b031824 */ /* 0x000fea00078e0268 */
[----:B------:R-:W-:Y:S05]  /*9a30*/  @P1 IADD3 R2, PT, PT, R3, UR43, RZ ;  /* 0x0000002b03021c10 */ /* 0x000fea000fffe0ff */
[----:B------:R-:W-:Y:S01]  /*9a40*/  @P1 IMAD.IADD R2, R99, 0x1, R2 ;  /* 0x0000000163021824 */ /* 0x000fe200078e0202 */
[----:B------:R-:W-:Y:S06]  /*9a50*/  @P0 BRA `(.L_x_129) ;  /* 0x00000000000c0947 */ /* 0x000fec0003800000 */
[----:B------:R-:W-:Y:S04]  /*9a60*/  SHF.L.U32 R20, R113, 0x1f, RZ ;  /* 0x0000001f71147819 */ /* 0x000fe800000006ff */
[----:B------:R-:W1:Y:S02]  /*9a70*/  SYNCS.PHASECHK.TRANS64.TRYWAIT P0, [R21+URZ+0x40], R20 ;  /* 0x00004014150075a7 */ /* 0x000e6400080011ff */
[----:B-1----:R-:W-:Y:S05]  /*9a80*/  @!P0 BRA `(.L_x_130) ;  /* 0x0000002800d88947 */ /* 0x002fea0003800000 */
.L_x_129:
[----:B------:R-:W-:Y:S05]  /*9a90*/  BSYNC B0 ;  /* 0x0000000000007941 */ /* 0x000fea0003800000 */
.L_x_128:
[----:B------:R-:W-:Y:S01]  /*9aa0*/  ISETP.NE.AND P0, PT, R114, RZ, PT ;  /* 0x000000ff7200720c */ /* 0x000fe20003f05270 */
[----:B------:R-:W-:Y:S11]  /*9ab0*/  VIADD R107, R107, 0x1 ;  /* 0x000000016b6b7836 */ /* 0x000ff60000000000 */
[----:B------:R-:W-:Y:S01]  /*9ac0*/  @!UPT UIADD3 URZ, UPT, UPT, URZ, URZ, URZ ;  /* 0x000000fffffff290 */ /* 0x000fe2000fffe0ff */
[----:B------:R-:W3:Y:S04]  /*9ad0*/  @P0 LDS.128 R52, [R3+UR43+0x200] ;  /* 0x0002002b03340984 */ /* 0x000ee80008000c00 */
[----:B------:R-:W4:Y:S04]  /*9ae0*/  @P0 LDS.128 R64, [R3+UR43+0xa00] ;  /* 0x000a002b03400984 */ /* 0x000f280008000c00 */
[----:B------:R-:W1:Y:S04]  /*9af0*/  @P0 LDS.128 R56, [R2+0x200] ;  /* 0x0002000002380984 */ /* 0x000e680000000c00 */
[----:B------:R5:W1:Y:S01]  /*9b00*/  @P0 LDS.128 R68, [R2+0xa00] ;  /* 0x000a000002440984 */ /* 0x000a620000000c00 */
[C---:B------:R-:W-:Y:S04]  /*9b10*/  ISETP.NE.AND P0, PT, R107.reuse, 0x3, PT ;  /* 0x000000036b00780c */ /* 0x040fe80003f05270 */
[----:B------:R-:W-:Y:S02]  /*9b20*/  SEL R107, R107, RZ, P0 ;  /* 0x000000ff6b6b7207 */ /* 0x000fe40000000000 */
[----:B-----5:R-:W-:Y:S04]  /*9b30*/  SEL R2, RZ, 0x1, P0 ;  /* 0x00000001ff027807 */ /* 0x020fe80000000000 */
[----:B------:R-:W-:Y:S02]  /*9b40*/  LOP3.LUT R113, R113, R2, RZ, 0x3c, !PT ;  /* 0x0000000271717212 */ /* 0x000fe400078e3cff */
.L_x_127:
[----:B------:R-:W-:Y:S05]  /*9b50*/  BSYNC B1 ;  /* 0x0000000000017941 */ /* 0x000fea0003800000 */
.L_x_126:
[----:B------:R-:W-:Y:S04]  /*9b60*/  SHF.R.U32.HI R3, RZ, 0x15, R0 ;  /* 0x00000015ff037819 */ /* 0x000fe80000011600 */
[----:B------:R-:W-:Y:S04]  /*9b70*/  LOP3.LUT R2, R3, 0x3, RZ, 0xc0, !PT ;  /* 0x0000000303027812 */ /* 0x000fe800078ec0ff */
[----:B------:R-:W-:Y:S11]  /*9b80*/  ISETP.NE.AND P0, PT, R84, R2, PT ;  /* 0x000000025400720c */ /* 0x000ff60003f05270 */
[----:B------:R-:W-:Y:S02]  /*9b90*/  @!UPT UIADD3 URZ, UPT, UPT, URZ, URZ, URZ ;  /* 0x000000fffffff290 */ /* 0x000fe4000fffe0ff */
[----:B------:R-:W-:Y:S05]  /*9ba0*/  @P0 BRA `(.L_x_131) ;  /* 0x0000000000bc0947 */ /* 0x000fea0003800000 */
[----:B------:R-:W-:Y:S02]  /*9bb0*/  LOP3.LUT P0, RZ, R3, 0x3, R86, 0x48, !PT ;  /* 0x0000000303ff7812 */ /* 0x000fe40007804856 */
[----:B------:R-:W-:Y:S11]  /*9bc0*/  MOV R16, R0 ;  /* 0x0000000000107202 */ /* 0x000ff60000000f00 */
[----:B------:R-:W-:Y:S05]  /*9bd0*/  @!P0 BRA `(.L_x_132) ;  /* 0x0000000000408947 */ /* 0x000fea0003800000 */
[----:B------:R-:W5:Y:S01]  /*9be0*/  LDCU.64 UR8, c[0x4][0x70] ;  /* 0x01000e00ff0877ac */ /* 0x000f620008000a00 */
[----:B------:R-:W-:Y:S01]  /*9bf0*/  MOV R15, 0x0 ;  /* 0x00000000000f7802 */ /* 0x000fe20000000f00 */
[----:B------:R-:W-:Y:S02]  /*9c00*/  HFMA2 R12, -RZ, RZ, 0, 5.9604644775390625e-08 ;  /* 0x00000001ff0c7431 */ /* 0x000fe400000001ff */
[----:B------:R-:W-:Y:S02]  /*9c10*/  IMAD.MOV.U32 R8, RZ, RZ, 0x192 ;  /* 0x00000192ff087424 */ /* 0x000fe400078e00ff */
[----:B------:R-:W-:Y:S01]  /*9c20*/  IMAD.MOV.U32 R13, RZ, RZ, RZ ;  /* 0x000000ffff0d7224 */ /* 0x000fe200078e00ff */
[----:B------:R-:W1:Y:S01]  /*9c30*/  LDCU.64 UR6, c[0x4][0x78] ;  /* 0x01000f00ff0677ac */ /* 0x000e620008000a00 */
[----:B------:R-:W2:Y:S01]  /*9c40*/  LDC.64 R14, c[0x4][R15] ;  /* 0x010000000f0e7b82 */ /* 0x000ea20000000a00 */
[----:B------:R-:W3:Y:S01]  /*9c50*/  LDCU.64 UR4, c[0x4][0x10] ;  /* 0x01000200ff0477ac */ /* 0x000ee20008000a00 */
[----:B-----5:R-:W-:Y:S01]  /*9c60*/  MOV R5, UR9 ;  /* 0x0000000900057c02 */ /* 0x020fe20008000f00 */
[----:B------:R-:W-:Y:S01]  /*9c70*/  IMAD.U32 R4, RZ, RZ, UR8 ;  /* 0x00000008ff047e24 */ /* 0x000fe2000f8e00ff */
[----:B-1----:R-:W-:Y:S01]  /*9c80*/  MOV R7, UR7 ;  /* 0x0000000700077c02 */ /* 0x002fe20008000f00 */
[----:B------:R-:W-:Y:S01]  /*9c90*/  IMAD.U32 R6, RZ, RZ, UR6 ;  /* 0x00000006ff067e24 */ /* 0x000fe2000f8e00ff */
[----:B---3--:R-:W-:Y:S01]  /*9ca0*/  MOV R11, UR5 ;  /* 0x00000005000b7c02 */ /* 0x008fe20008000f00 */
[----:B------:R-:W-:Y:S02]  /*9cb0*/  IMAD.U32 R10, RZ, RZ, UR4 ;  /* 0x00000004ff0a7e24 */ /* 0x000fe4000f8e00ff */
[----:B------:R-:W-:Y:S07]  /*9cc0*/  LEPC R20, `(.L_x_132) ;  /* 0x000000001014794e */ /* 0x000fee0000000000 */
[----:B--2-4-:R-:W-:Y:S05]  /*9cd0*/  CALL.ABS.NOINC R14 ;  /* 0x000000000e007343 */ /* 0x014fea0003c00000 */
.L_x_132:
        /* <DEDUP_REMOVED lines=12> */
[----:B------:R-:W5:Y:S01]  /*9da0*/  LDCU.64 UR6, c[0x4][0x78] ;  /* 0x01000f00ff0677ac */ /* 0x000f620008000a00 */
[----:B------:R-:W2:Y:S01]  /*9db0*/  LDC.64 R14, c[0x4][R15] ;  /* 0x010000000f0e7b82 */ /* 0x000ea20000000a00 */
[----:B------:R-:W3:Y:S01]  /*9dc0*/  LDCU.64 UR4, c[0x4][0x10] ;  /* 0x01000200ff0477ac */ /* 0x000ee20008000a00 */
[----:B-1----:R-:W-:Y:S01]  /*9dd0*/  MOV R5, UR9 ;  /* 0x0000000900057c02 */ /* 0x002fe20008000f00 */
[----:B------:R-:W-:Y:S01]  /*9de0*/  IMAD.U32 R4, RZ, RZ, UR8 ;  /* 0x00000008ff047e24 */ /* 0x000fe2000f8e00ff */
[----:B-----5:R-:W-:Y:S01]  /*9df0*/  MOV R7, UR7 ;  /* 0x0000000700077c02 */ /* 0x020fe20008000f00 */
[----:B------:R-:W-:Y:S01]  /*9e00*/  IMAD.U32 R6, RZ, RZ, UR6 ;  /* 0x00000006ff067e24 */ /* 0x000fe2000f8e00ff */
[----:B---3--:R-:W-:Y:S01]  /*9e10*/  MOV R11, UR5 ;  /* 0x00000005000b7c02 */ /* 0x008fe20008000f00 */
[----:B------:R-:W-:Y:S02]  /*9e20*/  IMAD.U32 R10, RZ, RZ, UR4 ;  /* 0x00000004ff0a7e24 */ /* 0x000fe4000f8e00ff */
[----:B------:R-:W-:Y:S07]  /*9e30*/  LEPC R20, `(.L_x_133) ;  /* 0x000000001014794e */ /* 0x000fee0000000000 */
[----:B--2-4-:R-:W-:Y:S05]  /*9e40*/  CALL.ABS.NOINC R14 ;  /* 0x000000000e007343 */ /* 0x014fea0003c00000 */
.L_x_133:
[----:B------:R-:W-:Y:S05]  /*9e50*/  WARPSYNC.ALL ;  /* 0x0000000000007948 */ /* 0x000fea0003800000 */
[----:B------:R-:W-:Y:S11]  /*9e60*/  R2UR UR4, R16 ;  /* 0x00000000100472ca */ /* 0x000ff600000e0000 */
[----:B------:R-:W-:Y:S02]  /*9e70*/  @!UPT UIADD3 URZ, UPT, UPT, URZ, URZ, URZ ;  /* 0x000000fffffff290 */ /* 0x000fe4000fffe0ff */
[----:B------:R-:W1:Y:S02]  /*9e80*/  LDTM.x16 R4, tmem[UR4+0x20] ;  /* 0x00002004000479ee */ /* 0x000e640008240000 */
[----:B-1----:R-:W-:Y:S01]  /*9e90*/  NOP ;  /* 0x0000000000007918 */ /* 0x002fe20000000000 */
.L_x_131:
[----:B---3--:R-:W-:Y:S01]  /*9ea0*/  SHF.L.U32 R3, R52, 0x10, RZ ;  /* 0x0000001034037819 */ /* 0x008fe200000006ff */
[C---:B------:R-:W-:Y:S01]  /*9eb0*/  FMUL R0, R43.reuse, R24 ;  /* 0x000000182b007220 */ /* 0x040fe20000400000 */
[----:B------:R-:W-:Y:S01]  /*9ec0*/  ISETP.NE.AND P1, PT, R84, R2, PT ;  /* 0x000000025400720c */ /* 0x000fe20003f25270 */
[----:B------:R-:W-:Y:S01]  /*9ed0*/  FMUL R2, R43, R25 ;  /* 0x000000192b027220 */ /* 0x000fe20000400000 */
[----:B-1----:R-:W-:Y:S01]  /*9ee0*/  LOP3.LUT R21, R52, 0xffff0000, RZ, 0xc0, !PT ;  /* 0xffff000034157812 */ /* 0x002fe200078ec0ff */
[----:B------:R-:W-:Y:S01]  /*9ef0*/  FFMA R0, R45, R3, R0 ;  /* 0x000000032d007223 */ /* 0x000fe20000000000 */
[----:B------:R-:W-:Y:S01]  /*9f00*/  SHF.L.U32 R22, R53, 0x10, RZ ;  /* 0x0000001035167819 */ /* 0x000fe200000006ff */
[----:B------:R-:W-:Y:S01]  /*9f10*/  FMUL R3, R43, R26 ;  /* 0x0000001a2b037220 */ /* 0x000fe20000400000 */
[----:B------:R-:W-:Y:S01]  /*9f20*/  LOP3.LUT R23, R53, 0xffff0000, RZ, 0xc0, !PT ;  /* 0xffff000035177812 */ /* 0x000fe200078ec0ff */
[----:B------:R-:W-:Y:S01]  /*9f30*/  FMUL R20, R43, R27 ;  /* 0x0000001b2b147220 */ /* 0x000fe20000400000 */
[----:B--2---:R-:W-:Y:S01]  /*9f40*/  SHF.L.U32 R40, R54, 0x10, RZ ;  /* 0x0000001036287819 */ /* 0x004fe200000006ff */
[----:B------:R-:W-:Y:S01]  /*9f50*/  FFMA R2, R45, R21, R2 ;  /* 0x000000152d027223 */ /* 0x000fe20000000002 */
[----:B------:R-:W-:Y:S01]  /*9f60*/  LOP3.LUT R41, R57, 0xffff0000, RZ, 0xc0, !PT ;  /* 0xffff000039297812 */ /* 0x000fe200078ec0ff */
[C---:B------:R-:W-:Y:S01]  /*9f70*/  FFMA R3, R45.reuse, R22, R3 ;  /* 0x000000162d037223 */ /* 0x040fe20000000003 */
[----:B----4-:R-:W-:Y:S01]  /*9f80*/  LOP3.LUT R42, R66, 0xffff0000, RZ, 0xc0, !PT ;  /* 0xffff0000422a7812 */ /* 0x010fe200078ec0ff */
[----:B------:R-:W-:Y:S01]  /*9f90*/  FFMA R20, R45, R23, R20 ;  /* 0x000000172d147223 */ /* 0x000fe20000000014 */
[----:B------:R-:W-:Y:S01]  /*9fa0*/  LOP3.LUT R23, R54, 0xffff0000, RZ, 0xc0, !PT ;  /* 0xffff000036177812 */ /* 0x000fe200078ec0ff */
[C---:B------:R-:W-:Y:S01]  /*9fb0*/  FMUL R21, R43.reuse, R28 ;  /* 0x0000001c2b157220 */ /* 0x040fe20000400000 */
[----:B------:R-:W-:Y:S01]  /*9fc0*/  F2FP.BF16.F32.PACK_AB R48, R2, R0 ;  /* 0x000000000230723e */ /* 0x000fe200000010ff */
        /* <DEDUP_REMOVED lines=115> */
[----:B------:R-:W-:Y:S01]  /*a700*/  ULEA UR5, UR44, UR43, 0xc ;  /* 0x0000002b2c057291 */ /* 0x000fe2000f8e60ff */
[----:B------:R-:W-:Y:S01]  /*a710*/  UMOV UR58, UR50 ;  /* 0x00000032003a7c82 */ /* 0x000fe20008000000 */
[----:B------:R-:W-:Y:S02]  /*a720*/  UMOV UR59, UR52 ;  /* 0x00000034003b7c82 */ /* 0x000fe40008000000 */
[----:B------:R-:W-:Y:S02]  /*a730*/  UIADD3 UR56, UPT, UPT, UR5, 0x200, URZ ;  /* 0x0000020005387890 */ /* 0x000fe4000fffe0ff */
[----:B------:R-:W-:Y:S02]  /*a740*/  UIADD3 UR8, UPT, UPT, UR5, 0xa00, URZ ;  /* 0x00000a0005087890 */ /* 0x000fe4000fffe0ff */
        /* <DEDUP_REMOVED lines=8> */
.L_x_135:
[----:B------:R-:W-:Y:S05]  /*a7d0*/  BSYNC.RECONVERGENT B0 ;  /* 0x0000000000007941 */ /* 0x000fea0003800200 */
.L_x_134:
[----:B------:R-:W-:Y:S01]  /*a7e0*/  UISETP.NE.AND UP1, UPT, UR48, URZ, UPT ;  /* 0x000000ff3000728c */ /* 0x000fe2000bf25270 */
[----:B------:R-:W-:Y:S01]  /*a7f0*/  BSSY.RECONVERGENT B0, `(.L_x_136) ;  /* 0x0000008000007945 */ /* 0x000fe20003800200 */
[----:B------:R-:W-:Y:S04]  /*a800*/  UIADD3 UR4, UPT, UPT, UR44, 0x1, URZ ;  /* 0x000000012c047890 */ /* 0x000fe8000fffe0ff */
[----:B------:R-:W-:Y:S02]  /*a810*/  UISETP.NE.AND UP0, UPT, UR4, 0x3, UPT ;  /* 0x000000030400788c */ /* 0x000fe4000bf05270 */
[----:B------:R-:W-:Y:S02]  /*a820*/  UISETP.EQ.XOR UP1, UPT, UR4, 0x3, UP1 ;  /* 0x000000030400788c */ /* 0x000fe40008f22a70 */
[----:B------:R-:W-:Y:S02]  /*a830*/  USEL UR45, UR4, URZ, UP0 ;  /* 0x000000ff042d7287 */ /* 0x000fe40008000000 */
[----:B------:R-:W-:Y:S01]  /*a840*/  UP2UR UR46, UPR, URZ, 0x2 ;  /* 0x00000002ff2e7883 */ /* 0x000fe20008000000 */
[----:B------:R-:W-:Y:S11]  /*a850*/  @P0 BRA `(.L_x_137) ;  /* 0x0000000000040947 */ /* 0x000ff60003800000 */
[----:B------:R-:W-:Y:S04]  /*a860*/  DEPBAR.LE SB0, 0x1 ;  /* 0x000080400000791a */ /* 0x000fe80000000000 */
.L_x_137:
[----:B------:R-:W-:Y:S05]  /*a870*/  BSYNC.RECONVERGENT B0 ;  /* 0x0000000000007941 */ /* 0x000fea0003800200 */
.L_x_136:
[----:B------:R-:W1:Y:S08]  /*a880*/  S2UR UR51, SR_CgaCtaId ;  /* 0x00000000003379c3 */ /* 0x000e700000008800 */
[----:B------:R-:W-:Y:S01]  /*a890*/  BAR.SYNC.DEFER_BLOCKING 0x1, 0x80 ;  /* 0x0042000000007b1d */ /* 0x000fe20000010000 */
[----:B------:R-:W-:Y:S01]  /*a8a0*/  ISETP.NE.AND P1, PT, R98, RZ, PT ;  /* 0x000000ff6200720c */ /* 0x000fe20003f25270 */
[----:B------:R-:W-:Y:S01]  /*a8b0*/  IMAD.U32 R0, RZ, RZ, UR47 ;  /* 0x0000002fff007e24 */ /* 0x000fe2000f8e00ff */
[----:B------:R-:W-:Y:S04]  /*a8c0*/  UIADD3 UR4, UPT, UPT, UR47, 0x1, URZ ;  /* 0x000000012f047890 */ /* 0x000fe8000fffe0ff */
        /* <DEDUP_REMOVED lines=9> */
[----:B------:R1:W-:Y:S05]  /*a960*/  @P1 SYNCS.ARRIVE.TRANS64.RED.A1T0 RZ, [R46+URZ], RZ ;  /* 0x000000ff2eff19a7 */ /* 0x0003ea00081004ff */
[----:B------:R-:W-:Y:S04]  /*a970*/  LEA R2, R107, UR43, 0x3 ;  /* 0x0000002b6b027c11 */ /* 0x000fe8000f8e18ff */
[----:B------:R-:W3:Y:S02]  /*a980*/  @P1 SYNCS.PHASECHK.TRANS64.TRYWAIT P0, [R2+URZ+0x40], R0 ;  /* 0x00004000020015a7 */ /* 0x000ee400080011ff */
[----:B---3--:R-:W-:Y:S01]  /*a990*/  @P1 SEL R112, RZ, 0x1, !P0 ;  /* 0x00000001ff701807 */ /* 0x008fe20004000000 */
[----:B-1----:R-:W-:Y:S06]  /*a9a0*/  @!P1 BRA `(.L_x_139) ;  /* 0x0000000000449947 */ /* 0x002fec0003800000 */
        /* <DEDUP_REMOVED lines=10> */
.L_x_141:
[----:B------:R-:W-:Y:S05]  /*aa50*/  BSYNC B0 ;  /* 0x0000000000007941 */ /* 0x000fea0003800000 */
.L_x_140:
[----:B------:R-:W-:Y:S11]  /*aa60*/  ISETP.NE.AND P0, PT, R114, RZ, PT ;  /* 0x000000ff7200720c */ /* 0x000ff60003f05270 */
[----:B------:R-:W-:Y:S02]  /*aa70*/  @!UPT UIADD3 URZ, UPT, UPT, URZ, URZ, URZ ;  /* 0x000000fffffff290 */ /* 0x000fe4000fffe0ff */
[----:B------:R3:W4:Y:S04]  /*aa80*/  @P0 LDS.128 R52, [R107+UR43+0x200] ;  /* 0x0002002b6b340984 */ /* 0x0007280008000c00 */
[----:B------:R3:W1:Y:S04]  /*aa90*/  @P0 LDS.128 R64, [R107+UR43+0xa00] ;  /* 0x000a002b6b400984 */ /* 0x0006680008000c00 */
[----:B------:R3:W1:Y:S04]  /*aaa0*/  @P0 LDS.128 R56, [R0+0x200] ;  /* 0x0002000000380984 */ /* 0x0006680000000c00 */
[----:B------:R3:W1:Y:S02]  /*aab0*/  @P0 LDS.128 R68, [R0+0xa00] ;  /* 0x000a000000440984 */ /* 0x0006640000000c00 */
.L_x_139:
[----:B------:R-:W-:Y:S05]  /*aac0*/  BSYNC B1 ;  /* 0x0000000000017941 */ /* 0x000fea0003800000 */
.L_x_138:
[----:B------:R-:W-:Y:S05]  /*aad0*/  VIADD R106, R106, 0x400010 ;  /* 0x004000106a6a7836 */ /* 0x000fea0000000000 */
[----:B---3--:R-:W-:Y:S04]  /*aae0*/  SHF.R.U32.HI R0, RZ, 0x15, R106 ;  /* 0x00000015ff007819 */ /* 0x008fe8000001166a */
[----:B-1----:R-:W-:Y:S04]  /*aaf0*/  LOP3.LUT R2, R0, 0x3, RZ, 0xc0, !PT ;  /* 0x0000000300027812 */ /* 0x002fe800078ec0ff */
        /* <DEDUP_REMOVED lines=11> */
[----:B------:R-:W3:Y:S01]  /*abb0*/  LDCU.64 UR6, c[0x4][0x78] ;  /* 0x01000f00ff0677ac */ /* 0x000ee20008000a00 */
[----:B------:R-:W2:Y:S01]  /*abc0*/  LDC.64 R14, c[0x4][R15] ;  /* 0x010000000f0e7b82 */ /* 0x000ea20000000a00 */
[----:B------:R-:W5:Y:S01]  /*abd0*/  LDCU.64 UR4, c[0x4][0x10] ;  /* 0x01000200ff0477ac */ /* 0x000f620008000a00 */
[----:B-1----:R-:W-:Y:S01]  /*abe0*/  MOV R5, UR9 ;  /* 0x0000000900057c02 */ /* 0x002fe20008000f00 */
[----:B------:R-:W-:Y:S01]  /*abf0*/  IMAD.U32 R4, RZ, RZ, UR8 ;  /* 0x00000008ff047e24 */ /* 0x000fe2000f8e00ff */
[----:B---3--:R-:W-:Y:S01]  /*ac00*/  MOV R7, UR7 ;  /* 0x0000000700077c02 */ /* 0x008fe20008000f00 */
[----:B------:R-:W-:Y:S01]  /*ac10*/  IMAD.U32 R6, RZ, RZ, UR6 ;  /* 0x00000006ff067e24 */ /* 0x000fe2000f8e00ff */
[----:B-----5:R-:W-:Y:S01]  /*ac20*/  MOV R11, UR5 ;  /* 0x00000005000b7c02 */ /* 0x020fe20008000f00 */
[----:B------:R-:W-:Y:S02]  /*ac30*/  IMAD.U32 R10, RZ, RZ, UR4 ;  /* 0x00000004ff0a7e24 */ /* 0x000fe4000f8e00ff */
[----:B------:R-:W-:Y:S07]  /*ac40*/  LEPC R20, `(.L_x_144) ;  /* 0x000000001014794e */ /* 0x000fee0000000000 */
[----:B--2-4-:R-:W-:Y:S05]  /*ac50*/  CALL.ABS.NOINC R14 ;  /* 0x000000000e007343 */ /* 0x014fea0003c00000 */
.L_x_144:
        /* <DEDUP_REMOVED lines=23> */
.L_x_145:
[----:B------:R-:W-:Y:S05]  /*add0*/  WARPSYNC.ALL ;  /* 0x0000000000007948 */ /* 0x000fea0003800000 */
[----:B------:R-:W-:Y:S11]  /*ade0*/  R2UR UR4, R16 ;  /* 0x00000000100472ca */ /* 0x000ff600000e0000 */
[----:B------:R-:W-:Y:S02]  /*adf0*/  @!UPT UIADD3 URZ, UPT, UPT, URZ, URZ, URZ ;  /* 0x000000fffffff290 */ /* 0x000fe4000fffe0ff */
[----:B------:R-:W1:Y:S02]  /*ae00*/  LDTM.x16 R4, tmem[UR4+0x20] ;  /* 0x00002004000479ee */ /* 0x000e640008240000 */
[----:B-1----:R-:W-:Y:S01]  /*ae10*/  NOP ;  /* 0x0000000000007918 */ /* 0x002fe20000000000 */
.L_x_143:
[----:B------:R-:W-:Y:S01]  /*ae20*/  ISETP.NE.AND P1, PT, R84, R2, PT ;  /* 0x000000025400720c */ /* 0x000fe20003f25270 */
[----:B------:R-:W-:Y:S05]  /*ae30*/  WARPSYNC.ALL ;  /* 0x0000000000007948 */ /* 0x000fea0003800000 */
[C---:B----4-:R-:W-:Y:S01]  /*ae40*/  SHF.L.U32 R3, R52.reuse, 0x10, RZ ;  /* 0x0000001034037819 */ /* 0x050fe200000006ff */
[----:B------:R-:W-:Y:S01]  /*ae50*/  NOP ;  /* 0x0000000000007918 */ /* 0x000fe20000000000 */
[----:B--2---:R-:W-:Y:S01]  /*ae60*/  LOP3.LUT R40, R52, 0xffff0000, RZ, 0xc0, !PT ;  /* 0xffff000034287812 */ /* 0x004fe200078ec0ff */
[----:B------:R-:W-:Y:S01]  /*ae70*/  FMUL R0, R43, R24 ;  /* 0x000000182b007220 */ /* 0x000fe20000400000 */
[----:B------:R-:W-:Y:S01]  /*ae80*/  SHF.L.U32 R41, R53, 0x10, RZ ;  /* 0x0000001035297819 */ /* 0x000fe200000006ff */
[C---:B------:R-:W-:Y:S01]  /*ae90*/  FMUL R20, R43.reuse, R4 ;  /* 0x000000042b147220 */ /* 0x040fe20000400000 */
[----:B------:R-:W-:Y:S01]  /*aea0*/  MOV R4, UR45 ;  /* 0x0000002d00047c02 */ /* 0x000fe20008000f00 */
[----:B------:R-:W-:Y:S01]  /*aeb0*/  FMUL R2, R43, R25 ;  /* 0x000000192b027220 */ /* 0x000fe20000400000 */
[----:B------:R-:W-:Y:S01]  /*aec0*/  LOP3.LUT R42, R53, 0xffff0000, RZ, 0xc0, !PT ;  /* 0xffff0000352a7812 */ /* 0x000fe200078ec0ff */
[C---:B------:R-:W-:Y:S01]  /*aed0*/  FFMA R0, R45.reuse, R3, R0 ;  /* 0x000000032d007223 */ /* 0x040fe20000000000 */
[----:B------:R-:W-:Y:S01]  /*aee0*/  @!P1 LEA R104, R4, R104, 0xc ;  /* 0x0000006804689211 */ /* 0x000fe200078e60ff */
[----:B------:R-:W-:Y:S01]  /*aef0*/  FFMA R2, R45, R40, R2 ;  /* 0x000000282d027223 */ /* 0x000fe20000000002 */
[----:B------:R-:W-:Y:S01]  /*af00*/  R2UR UR4, R105 ;  /* 0x00000000690472ca */ /* 0x000fe200000e0000 */
[C---:B------:R-:W-:Y:S01]  /*af10*/  FMUL R3, R43.reuse, R26 ;  /* 0x0000001a2b037220 */ /* 0x040fe20000400000 */
[----:B------:R-:W-:Y:S01]  /*af20*/  SHF.L.U32 R44, R54, 0x10, RZ ;  /* 0x00000010362c7819 */ /* 0x000fe200000006ff */
[C---:B------:R-:W-:Y:S01]  /*af30*/  FMUL R4, R43.reuse, R27 ;  /* 0x0000001b2b047220 */ /* 0x040fe20000400000 */
[----:B------:R-:W-:Y:S01]  /*af40*/  F2FP.BF16.F32.PACK_AB R100, R2, R0 ;  /* 0x000000000264723e */ /* 0x000fe200000010ff */
[----:B------:R-:W-:Y:S01]  /*af50*/  FMUL R21, R43, R5 ;  /* 0x000000052b157220 */ /* 0x000fe20000400000 */
[----:B------:R-:W-:Y:S01]  /*af60*/  @!P1 IADD3 R5, PT, PT, R104, UR43, RZ ;  /* 0x0000002b68059c10 */ /* 0x000fe2000fffe0ff */
[C---:B------:R-:W-:Y:S01]  /*af70*/  FFMA R3, R45.reuse, R41, R3 ;  /* 0x000000292d037223 */ /* 0x040fe20000000003 */
[----:B------:R-:W-:Y:S01]  /*af80*/  LOP3.LUT R46, R54, 0xffff0000, RZ, 0xc0, !PT ;  /* 0xffff0000362e7812 */ /* 0x000fe200078ec0ff */
[----:B------:R-:W-:Y:S01]  /*af90*/  FFMA R4, R45, R42, R4 ;  /* 0x0000002a2d047223 */ /* 0x000fe20000000004 */
[----:B------:R-:W-:Y:S01]  /*afa0*/  SHF.L.U32 R47, R55, 0x10, RZ ;  /* 0x00000010372f7819 */ /* 0x000fe200000006ff */
[----:B------:R-:W-:Y:S01]  /*afb0*/  FMUL R0, R43, R28 ;  /* 0x0000001c2b007220 */ /* 0x000fe20000400000 */
[----:B------:R-:W-:Y:S01]  /*afc0*/  @!P1 IADD3 R99, PT, PT, R99, R5, RZ ;  /* 0x0000000563639210 */ /* 0x000fe20007ffe0ff */
[----:B------:R-:W-:Y:S01]  /*afd0*/  FMUL R2, R43, R29 ;  /* 0x0000001d2b027220 */ /* 0x000fe20000400000 */
[----:B------:R-:W-:Y:S01]  /*afe0*/  LOP3.LUT R48, R55, 0xffff0000, RZ, 0xc0, !PT ;  /* 0xffff000037307812 */ /* 0x000fe200078ec0ff */
[C---:B------:R-:W-:Y:S01]  /*aff0*/  FMUL R5, R43.reuse, R30 ;  /* 0x0000001e2b057220 */ /* 0x040fe20000400000 */
[C---:B------:R-:W-:Y:S01]  /*b000*/  SHF.L.U32 R49, R56.reuse, 0x10, RZ ;  /* 0x0000001038317819 */ /* 0x040fe200000006ff */
[C---:B------:R-:W-:Y:S01]  /*b010*/  FMUL R22, R43.reuse, R6 ;  /* 0x000000062b167220 */ /* 0x040fe20000400000 */
[----:B------:R-:W-:Y:S01]  /*b020*/  LOP3.LUT R50, R56, 0xffff0000, RZ, 0xc0, !PT ;  /* 0xffff000038327812 */ /* 0x000fe200078ec0ff */
[----:B------:R-:W-:Y:S01]  /*b030*/  FMUL R6, R43, R31 ;  /* 0x0000001f2b067220 */ /* 0x000fe20000400000 */
[----:B------:R-:W-:Y:S01]  /*b040*/  F2FP.BF16.F32.PACK_AB R101, R4, R3 ;  /* 0x000000030465723e */ /* 0x000fe200000010ff */
[----:B------:R-:W-:Y:S01]  /*b050*/  FFMA R0, R45, R44, R0 ;  /* 0x0000002c2d007223 */ /* 0x000fe20000000000 */
[----:B------:R-:W-:Y:S01]  /*b060*/  SHF.L.U32 R51, R57, 0x10, RZ ;  /* 0x0000001039337819 */ /* 0x000fe200000006ff */
[----:B------:R-:W-:Y:S01]  /*b070*/  FMUL R23, R43, R7 ;  /* 0x000000072b177220 */ /* 0x000fe20000400000 */
[----:B------:R-:W-:Y:S01]  /*b080*/  LOP3.LUT R52, R57, 0xffff0000, RZ, 0xc0, !PT ;  /* 0xffff000039347812 */ /* 0x000fe200078ec0ff */
[----:B------:R-:W-:Y:S01]  /*b090*/  FFMA R2, R45, R46, R2 ;  /* 0x0000002e2d027223 */ /* 0x000fe20000000002 */
[C---:B------:R-:W-:Y:S01]  /*b0a0*/  SHF.L.U32 R53, R58.reuse, 0x10, RZ ;  /* 0x000000103a357819 */ /* 0x040fe200000006ff */
[C---:B------:R-:W-:Y:S01]  /*b0b0*/  FMUL R7, R43.reuse, R32 ;  /* 0x000000202b077220 */ /* 0x040fe20000400000 */
[----:B------:R-:W-:Y:S01]  /*b0c0*/  LOP3.LUT R54, R58, 0xffff0000, RZ, 0xc0, !PT ;  /* 0xffff00003a367812 */ /* 0x000fe200078ec0ff */
[----:B------:R-:W-:Y:S01]  /*b0d0*/  FMUL R3, R43, R33 ;  /* 0x000000212b037220 */ /* 0x000fe20000400000 */
[----:B------:R-:W-:Y:S01]  /*b0e0*/  F2FP.BF16.F32.PACK_AB R102, R2, R0 ;  /* 0x000000000266723e */ /* 0x000fe200000010ff */
[----:B------:R-:W-:Y:S01]  /*b0f0*/  FFMA R5, R45, R47, R5 ;  /* 0x0000002f2d057223 */ /* 0x000fe20000000005 */
[----:B------:R-:W-:Y:S01]  /*b100*/  SHF.L.U32 R55, R59, 0x10, RZ ;  /* 0x000000103b377819 */ /* 0x000fe200000006ff */
[----:B------:R-:W-:Y:S01]  /*b110*/  FFMA R6, R45, R48, R6 ;  /* 0x000000302d067223 */ /* 0x000fe20000000006 */
[----:B------:R-:W-:Y:S01]  /*b120*/  LOP3.LUT R56, R59, 0xffff0000, RZ, 0xc0, !PT ;  /* 0xffff00003b387812 */ /* 0x000fe200078ec0ff */
[C---:B------:R-:W-:Y:S01]  /*b130*/  FFMA R7, R45.reuse, R49, R7 ;  /* 0x000000312d077223 */ /* 0x040fe20000000007 */
[----:B------:R-:W-:Y:S01]  /*b140*/  SHF.L.U32 R57, R64, 0x10, RZ ;  /* 0x0000001040397819 */ /* 0x000fe200000006ff */
[----:B------:R-:W-:Y:S01]  /*b150*/  UIADD3 UR4, UPT, UPT, UR4, 0xb0, URZ ;  /* 0x000000b004047890 */ /* 0x000fe2000fffe0ff */
[----:B------:R-:W-:Y:S01]  /*b160*/  F2FP.BF16.F32.PACK_AB R103, R6, R5 ;  /* 0x000000050667723e */ /* 0x000fe200000010ff */
[----:B------:R-:W-:Y:S01]  /*b170*/  FFMA R3, R45, R50, R3 ;  /* 0x000000322d037223 */ /* 0x000fe20000000003 */
[----:B------:R-:W-:Y:S01]  /*b180*/  LOP3.LUT R58, R64, 0xffff0000, RZ, 0xc0, !PT ;  /* 0xffff0000403a7812 */ /* 0x000fe200078ec0ff */
[----:B------:R-:W-:Y:S01]  /*b190*/  FMUL R0, R43, R34 ;  /* 0x000000222b007220 */ /* 0x000fe20000400000 */
[----:B------:R-:W-:Y:S01]  /*b1a0*/  SHF.L.U32 R59, R65, 0x10, RZ ;  /* 0x00000010413b7819 */ /* 0x000fe200000006ff */
[----:B------:R-:W-:Y:S01]  /*b1b0*/  FMUL R2, R43, R35 ;  /* 0x000000232b027220 */ /* 0x000fe20000400000 */
[----:B------:R-:W-:Y:S01]  /*b1c0*/  F2FP.BF16.F32.PACK_AB R28, R3, R7 ;  /* 0x00000007031c723e */ /* 0x000fe200000010ff */
[----:B------:R-:W-:Y:S01]  /*b1d0*/  UPRMT UR4, UR51, 0x654, UR4 ;  /* 0x0000065433047896 */ /* 0x000fe20008000004 */
[----:B------:R-:W-:Y:S01]  /*b1e0*/  LOP3.LUT R60, R65, 0xffff0000, RZ, 0xc0, !PT ;  /* 0xffff0000413c7812 */ /* 0x000fe200078ec0ff */
[C---:B------:R-:W-:Y:S01]  /*b1f0*/  FMUL R4, R43.reuse, R36 ;  /* 0x000000242b047220 */ /* 0x040fe20000400000 */
[C---:B------:R-:W-:Y:S01]  /*b200*/  SHF.L.U32 R61, R66.reuse, 0x10, RZ ;  /* 0x00000010423d7819 */ /* 0x040fe200000006ff */
[----:B------:R-:W-:Y:S01]  /*b210*/  FMUL R5, R43, R37 ;  /* 0x000000252b057220 */ /* 0x000fe20000400000 */
[----:B------:R-:W-:Y:S01]  /*b220*/  LOP3.LUT R62, R66, 0xffff0000, RZ, 0xc0, !PT ;  /* 0xffff0000423e7812 */ /* 0x000fe200078ec0ff */
[----:B------:R-:W-:Y:S01]  /*b230*/  FFMA R0, R45, R51, R0 ;  /* 0x000000332d007223 */ /* 0x000fe20000000000 */
[----:B------:R-:W-:Y:S01]  /*b240*/  FMUL R6, R43, R38 ;  /* 0x000000262b067220 */ /* 0x000fe20000400000 */
[----:B------:R-:W-:Y:S01]  /*b250*/  FFMA R2, R45, R52, R2 ;  /* 0x000000342d027223 */ /* 0x000fe20000000002 */
[----:B------:R-:W-:Y:S01]  /*b260*/  FMUL R3, R43, R39 ;  /* 0x000000272b037220 */ /* 0x000fe20000400000 */
[C---:B------:R-:W-:Y:S01]  /*b270*/  FFMA R4, R45.reuse, R53, R4 ;  /* 0x000000352d047223 */ /* 0x040fe20000000004 */
[C---:B------:R-:W-:Y:S01]  /*b280*/  FFMA R5, R45.reuse, R54, R5 ;  /* 0x000000362d057223 */ /* 0x040fe20000000005 */
[C---:B------:R-:W-:Y:S01]  /*b290*/  FFMA R6, R45.reuse, R55, R6 ;  /* 0x000000372d067223 */ /* 0x040fe20000000006 */
[C---:B------:R-:W-:Y:S01]  /*b2a0*/  FFMA R3, R45.reuse, R56, R3 ;  /* 0x000000382d037223 */ /* 0x040fe20000000003 */
[----:B------:R-:W-:Y:S01]  /*b2b0*/  FFMA R20, R45, R57, R20 ;  /* 0x000000392d147223 */ /* 0x000fe20000000014 */
[----:B------:R-:W-:Y:S01]  /*b2c0*/  FMUL R8, R43, R8 ;  /* 0x000000082b087220 */ /* 0x000fe20000400000 */
[----:B------:R-:W-:Y:S01]  /*b2d0*/  SYNCS.ARRIVE.TRANS64.RED.A1T0 RZ, [UR4], RZ ;  /* 0x000000ffffff79a7 */ /* 0x000fe20008100404 */
[----:B------:R1:W-:Y:S01]  /*b2e0*/  @!P1 STS.128 [R104+UR43+0x200], R100 ;  /* 0x0002006468009988 */ /* 0x0003e20008000c2b */
[----:B------:R-:W-:Y:S01]  /*b2f0*/  SHF.L.U32 R63, R67, 0x10, RZ ;  /* 0x00000010433f7819 */ /* 0x000fe200000006ff */
[----:B------:R-:W-:Y:S01]  /*b300*/  FFMA R21, R45, R58, R21 ;  /* 0x0000003a2d157223 */ /* 0x000fe20000000015 */
[----:B------:R-:W-:Y:S01]  /*b310*/  LOP3.LUT R64, R67, 0xffff0000, RZ, 0xc0, !PT ;  /* 0xffff000043407812 */ /* 0x000fe200078ec0ff */
[----:B------:R-:W-:Y:S01]  /*b320*/  FMUL R9, R43, R9 ;  /* 0x000000092b097220 */ /* 0x000fe20000400000 */
[C---:B------:R-:W-:Y:S01]  /*b330*/  SHF.L.U32 R24, R68.reuse, 0x10, RZ ;  /* 0x0000001044187819 */ /* 0x040fe200000006ff */
[----:B------:R-:W-:Y:S01]  /*b340*/  FFMA R22, R45, R59, R22 ;  /* 0x0000003b2d167223 */ /* 0x000fe20000000016 */
[----:B------:R-:W-:Y:S01]  /*b350*/  LOP3.LUT R25, R68, 0xffff0000, RZ, 0xc0, !PT ;  /* 0xffff000044197812 */ /* 0x000fe200078ec0ff */
[----:B------:R-:W-:Y:S01]  /*b360*/  FMUL R10, R43, R10 ;  /* 0x0000000a2b0a7220 */ /* 0x000fe20000400000 */
[----:B------:R-:W-:Y:S01]  /*b370*/  FFMA R23, R45, R60, R23 ;  /* 0x0000003c2d177223 */ /* 0x000fe20000000017 */
[----:B------:R-:W-:Y:S01]  /*b380*/  FMUL R11, R43, R11 ;  /* 0x0000000b2b0b7220 */ /* 0x000fe20000400000 */
[----:B------:R-:W-:Y:S01]  /*b390*/  F2FP.BF16.F32.PACK_AB R29, R2, R0 ;  /* 0x00000000021d723e */ /* 0x000fe200000010ff */
[----:B------:R-:W-:Y:S01]  /*b3a0*/  FFMA R8, R45, R61, R8 ;  /* 0x0000003d2d087223 */ /* 0x000fe20000000008 */
[----:B------:R-:W-:Y:S01]  /*b3b0*/  F2FP.BF16.F32.PACK_AB R30, R5, R4 ;  /* 0x00000004051e723e */ /* 0x000fe200000010ff */
[----:B------:R-:W-:Y:S01]  /*b3c0*/  FMUL R12, R43, R12 ;  /* 0x0000000c2b0c7220 */ /* 0x000fe20000400000 */
[----:B------:R-:W-:Y:S01]  /*b3d0*/  F2FP.BF16.F32.PACK_AB R31, R3, R6 ;  /* 0x00000006031f723e */ /* 0x000fe200000010ff */
[----:B------:R-:W-:Y:S01]  /*b3e0*/  FFMA R9, R45, R62, R9 ;  /* 0x0000003e2d097223 */ /* 0x000fe20000000009 */
[----:B------:R-:W-:Y:S01]  /*b3f0*/  FMUL R13, R43, R13 ;  /* 0x0000000d2b0d7220 */ /* 0x000fe20000400000 */
[----:B------:R-:W-:Y:S01]  /*b400*/  SHF.L.U32 R26, R69, 0x10, RZ ;  /* 0x00000010451a7819 */ /* 0x000fe200000006ff */
[----:B------:R-:W-:Y:S01]  /*b410*/  FFMA R10, R45, R63, R10 ;  /* 0x0000003f2d0a7223 */ /* 0x000fe2000000000a */
[----:B------:R1:W-:Y:S01]  /*b420*/  @!P1 STS.128 [R99+0x200], R28 ;  /* 0x0002001c63009388 */ /* 0x0003e20000000c00 */
[----:B------:R-:W-:Y:S01]  /*b430*/  FMUL R14, R43, R14 ;  /* 0x0000000e2b0e7220 */ /* 0x000fe20000400000 */
[----:B------:R-:W-:Y:S01]  /*b440*/  LOP3.LUT R40, R69, 0xffff0000, RZ, 0xc0, !PT ;  /* 0xffff000045287812 */ /* 0x000fe200078ec0ff */
[----:B------:R-:W-:Y:S01]  /*b450*/  FFMA R11, R45, R64, R11 ;  /* 0x000000402d0b7223 */ /* 0x000fe2000000000b */
[----:B------:R-:W-:Y:S01]  /*b460*/  FMUL R15, R43, R15 ;  /* 0x0000000f2b0f7220 */ /* 0x000fe20000400000 */
[C---:B------:R-:W-:Y:S01]  /*b470*/  SHF.L.U32 R65, R70.reuse, 0x10, RZ ;  /* 0x0000001046417819 */ /* 0x040fe200000006ff */
[----:B------:R-:W-:Y:S01]  /*b480*/  FFMA R12, R45, R24, R12 ;  /* 0x000000182d0c7223 */ /* 0x000fe2000000000c */
[----:B------:R-:W-:Y:S01]  /*b490*/  FMUL R16, R43, R16 ;  /* 0x000000102b107220 */ /* 0x000fe20000400000 */
[----:B------:R-:W-:Y:S01]  /*b4a0*/  LOP3.LUT R66, R70, 0xffff0000, RZ, 0xc0, !PT ;  /* 0xffff000046427812 */ /* 0x000fe200078ec0ff */
[----:B------:R-:W-:Y:S01]  /*b4b0*/  FFMA R13, R45, R25, R13 ;  /* 0x000000192d0d7223 */ /* 0x000fe2000000000d */
[----:B------:R-:W-:Y:S01]  /*b4c0*/  FMUL R17, R43, R17 ;  /* 0x000000112b117220 */ /* 0x000fe20000400000 */
[----:B------:R-:W-:Y:S01]  /*b4d0*/  SHF.L.U32 R67, R71, 0x10, RZ ;  /* 0x0000001047437819 */ /* 0x000fe200000006ff */
[----:B------:R-:W-:Y:S01]  /*b4e0*/  FFMA R14, R45, R26, R14 ;  /* 0x0000001a2d0e7223 */ /* 0x000fe2000000000e */
[----:B------:R-:W-:Y:S01]  /*b4f0*/  F2FP.BF16.F32.PACK_AB R20, R21, R20 ;  /* 0x000000141514723e */ /* 0x000fe200000010ff */
[----:B------:R-:W-:Y:S01]  /*b500*/  FMUL R18, R43, R18 ;  /* 0x000000122b127220 */ /* 0x000fe20000400000 */
[----:B------:R-:W-:Y:S01]  /*b510*/  LOP3.LUT R68, R71, 0xffff0000, RZ, 0xc0, !PT ;  /* 0xffff000047447812 */ /* 0x000fe200078ec0ff */
[----:B------:R-:W-:Y:S01]  /*b520*/  FFMA R15, R45, R40, R15 ;  /* 0x000000282d0f7223 */ /* 0x000fe2000000000f */
[----:B------:R-:W-:Y:S01]  /*b530*/  F2FP.BF16.F32.PACK_AB R21, R23, R22 ;  /* 0x000000161715723e */ /* 0x000fe200000010ff */
[----:B------:R-:W-:Y:S01]  /*b540*/  FMUL R19, R43, R19 ;  /* 0x000000132b137220 */ /* 0x000fe20000400000 */
[----:B------:R-:W-:Y:S01]  /*b550*/  F2FP.BF16.F32.PACK_AB R22, R9, R8 ;  /* 0x000000080916723e */ /* 0x000fe200000010ff */
[----:B------:R-:W-:Y:S01]  /*b560*/  FFMA R16, R45, R65, R16 ;  /* 0x000000412d107223 */ /* 0x000fe20000000010 */
[----:B------:R-:W-:Y:S01]  /*b570*/  F2FP.BF16.F32.PACK_AB R23, R11, R10 ;  /* 0x0000000a0b17723e */ /* 0x000fe200000010ff */
[C---:B------:R-:W-:Y:S01]  /*b580*/  FFMA R17, R45.reuse, R66, R17 ;  /* 0x000000422d117223 */ /* 0x040fe20000000011 */
[C---:B------:R-:W-:Y:S01]  /*b590*/  FFMA R18, R45.reuse, R67, R18 ;  /* 0x000000432d127223 */ /* 0x040fe20000000012 */
[----:B------:R-:W-:Y:S01]  /*b5a0*/  FFMA R19, R45, R68, R19 ;  /* 0x000000442d137223 */ /* 0x000fe20000000013 */
[----:B------:R-:W-:Y:S01]  /*b5b0*/  F2FP.BF16.F32.PACK_AB R12, R13, R12 ;  /* 0x0000000c0d0c723e */ /* 0x000fe200000010ff */
[----:B------:R1:W-:Y:S01]  /*b5c0*/  @!P1 STS.128 [R104+UR43+0xa00], R20 ;  /* 0x000a001468009988 */ /* 0x0003e20008000c2b */
[----:B------:R-:W-:Y:S01]  /*b5d0*/  F2FP.BF16.F32.PACK_AB R13, R15, R14 ;  /* 0x0000000e0f0d723e */ /* 0x000fe200000010ff */
[----:B------:R-:W-:Y:S01]  /*b5e0*/  BSSY.RECONVERGENT B0, `(.L_x_146) ;  /* 0x000001c000007945 */ /* 0x000fe20003800200 */
[----:B------:R-:W-:Y:S02]  /*b5f0*/  F2FP.BF16.F32.PACK_AB R14, R17, R16 ;  /* 0x00000010110e723e */ /* 0x000fe400000010ff */
[----:B------:R-:W-:Y:S02]  /*b600*/  F2FP.BF16.F32.PACK_AB R15, R19, R18 ;  /* 0x00000012130f723e */ /* 0x000fe400000010ff */
[----:B------:R-:W-:Y:S03]  /*b610*/  ISETP.NE.AND P0, PT, R84, RZ, PT ;  /* 0x000000ff5400720c */ /* 0x000fe60003f05270 */
[----:B------:R1:W-:Y:S01]  /*b620*/  @!P1 STS.128 [R99+0xa00], R12 ;  /* 0x000a000c63009388 */ /* 0x0003e20000000c00 */
[----:B------:R-:W-:Y:S01]  /*b630*/  @!PT LDS RZ, [RZ] ;  /* 0x00000000fffff984 */ /* 0x000fe20000000800 */
[----:B------:R-:W-:Y:S01]  /*b640*/  @!PT LDS RZ, [RZ] ;  /* 0x00000000fffff984 */ /* 0x000fe20000000800 */
[----:B------:R-:W-:Y:S01]  /*b650*/  @!PT LDS RZ, [RZ] ;  /* 0x00000000fffff984 */ /* 0x000fe20000000800 */
[----:B------:R-:W-:Y:S01]  /*b660*/  @!PT LDS RZ, [RZ] ;  /* 0x00000000fffff984 */ /* 0x000fe20000000800 */
[----:B------:R2:W-:Y:S07]  /*b670*/  MEMBAR.ALL.CTA ;  /* 0x0000000000007992 */ /* 0x0005ee0000008000 */
[----:B--2---:R-:W2:Y:S02]  /*b680*/  FENCE.VIEW.ASYNC.S ;  /* 0x00000000000073c6 */ /* 0x004ea40000000000 */
[----:B--2---:R-:W-:Y:S06]  /*b690*/  BAR.SYNC.DEFER_BLOCKING 0x1, 0x80 ;  /* 0x0042000000007b1d */ /* 0x004fec0000010000 */
[----:B------:R-:W-:Y:S05]  /*b6a0*/  @P0 BRA `(.L_x_147) ;  /* 0x00000000003c0947 */ /* 0x000fea0003800000 */
[----:B------:R-:W2:Y:S01]  /*b6b0*/  LDCU.64 UR6, c[0x0][0x348] ;  /* 0x00006900ff0677ac */ /* 0x000ea20008000a00 */
        /* <DEDUP_REMOVED lines=9> */
[----:B--2---:R-:W-:Y:S04]  /*b750*/  UIADD3 UR4, UP0, UPT, UR6, 0xa80, URZ ;  /* 0x00000a8006047890 */ /* 0x004fe8000ff1e0ff */
[----:B------:R-:W-:Y:S09]  /*b760*/  UIADD3.X UR5, UPT, UPT, URZ, UR7, URZ, UP0, !UPT ;  /* 0x00000007ff057290 */ /* 0x000ff200087fe4ff */
[----:B------:R2:W-:Y:S01]  /*b770*/  UTMASTG.3D [UR8], [UR4] ;  /* 0x00000008040073b5 */ /* 0x0005e20008010000 */
[----:B------:R2:W-:Y:S02]  /*b780*/  UTMASTG.3D [UR12], [UR4] ;  /* 0x0000000c040073b5 */ /* 0x0005e40008010000 */
[----:B--2---:R0:W-:Y:S02]  /*b790*/  UTMACMDFLUSH ;  /* 0x00000000000079b7 */ /* 0x0041e40000000000 */
.L_x_147:
[----:B------:R-:W-:Y:S05]  /*b7a0*/  BSYNC.RECONVERGENT B0 ;  /* 0x0000000000007941 */ /* 0x000fea0003800200 */
.L_x_146:
[----:B------:R-:W-:Y:S01]  /*b7b0*/  UISETP.NE.AND UP0, UPT, UR46, URZ, UPT ;  /* 0x000000ff2e00728c */ /* 0x000fe2000bf05270 */
[----:B------:R-:W-:Y:S01]  /*b7c0*/  BSSY.RECONVERGENT B0, `(.L_x_148) ;  /* 0x0000009000007945 */ /* 0x000fe20003800200 */
[----:B------:R-:W-:Y:S04]  /*b7d0*/  UIADD3 UR4, UPT, UPT, UR45, 0x1, URZ ;  /* 0x000000012d047890 */ /* 0x000fe8000fffe0ff */
[----:B------:R-:W-:Y:S02]  /*b7e0*/  UISETP.EQ.XOR UP1, UPT, UR4, 0x3, UP0 ;  /* 0x000000030400788c */ /* 0x000fe40008722a70 */
[----:B------:R-:W-:Y:S02]  /*b7f0*/  UISETP.NE.AND UP0, UPT, UR4, 0x3, UPT ;  /* 0x000000030400788c */ /* 0x000fe4000bf05270 */
[----:B------:R-:W-:Y:S02]  /*b800*/  USEL UR5, URZ, 0x1, !UP1 ;  /* 0x00000001ff057887 */ /* 0x000fe4000c800000 */
[----:B------:R-:W-:Y:S02]  /*b810*/  USEL UR44, UR4, URZ, UP0 ;  /* 0x000000ff042c7287 */ /* 0x000fe40008000000 */
[----:B------:R-:W-:Y:S01]  /*b820*/  ULOP3.LUT UR54, UR54, UR5, URZ, 0x3c, !UPT ;  /* 0x0000000536367292 */ /* 0x000fe2000f8e3cff */
[----:B------:R-:W-:Y:S11]  /*b830*/  @P0 BRA `(.L_x_149) ;  /* 0x0000000000040947 */ /* 0x000ff60003800000 */
[----:B------:R-:W-:Y:S04]  /*b840*/  DEPBAR.LE SB0, 0x1 ;  /* 0x000080400000791a */ /* 0x000fe80000000000 */
.L_x_149:
[----:B------:R-:W-:Y:S05]  /*b850*/  BSYNC.RECONVERGENT B0 ;  /* 0x0000000000007941 */ /* 0x000fea0003800200 */
.L_x_148:
[----:B------:R-:W-:Y:S01]  /*b860*/  BAR.SYNC.DEFER_BLOCKING 0x1, 0x80 ;  /* 0x0042000000007b1d */ /* 0x000fe20000010000 */
[----:B------:R-:W-:Y:S01]  /*b870*/  UISETP.NE.AND UP0, UPT, UR53, -0x4, UPT ;  /* 0xfffffffc3500788c */ /* 0x000fe2000bf05270 */
[----:B------:R-:W-:Y:S08]  /*b880*/  IADD3 R80, PT, PT, R80, 0x1, RZ ;  /* 0x0000000150507810 */ /* 0x000ff00007ffe0ff */
[----:B------:R-:W-:Y:S05]  /*b890*/  BRA.U !UP0, `(.L_x_150) ;  /* 0x0000000108287547 */ /* 0x000fea000b800000 */
[----:B------:R-:W2:Y:S01]  /*b8a0*/  S2R R0, SR_CgaCtaId ;  /* 0x0000000000007919 */ /* 0x000ea20000008800 */
[----:B------:R-:W-:Y:S01]  /*b8b0*/  ISETP.NE.AND P0, PT, R98, RZ, PT ;  /* 0x000000ff6200720c */ /* 0x000fe20003f05270 */
[----:B------:R-:W-:Y:S01]  /*b8c0*/  IMAD.U32 R2, RZ, RZ, UR47 ;  /* 0x0000002fff027e24 */ /* 0x000fe2000f8e00ff */
[----:B------:R-:W-:Y:S04]  /*b8d0*/  UIADD3 UR4, UPT, UPT, UR47, 0x1, URZ ;  /* 0x000000012f047890 */ /* 0x000fe8000fffe0ff */
[----:B------:R-:W-:Y:S04]  /*b8e0*/  UISETP.NE.AND UP0, UPT, UR4, 0x3, UPT ;  /* 0x000000030400788c */ /* 0x000fe8000bf05270 */
[----:B------:R-:W-:Y:S03]  /*b8f0*/  USEL UR47, UR4, URZ, UP0 ;  /* 0x000000ff042f7287 */ /* 0x000fe60008000000 */
[----:B------:R-:W-:Y:S05]  /*b900*/  @P0 LEA R2, R2, UR43, 0x3 ;  /* 0x0000002b02020c11 */ /* 0x000fea000f8e18ff */
[----:B------:R-:W-:Y:S05]  /*b910*/  @P0 VIADD R2, R2, 0x58 ;  /* 0x0000005802020836 */ /* 0x000fea0000000000 */
[----:B--2---:R-:W-:Y:S04]  /*b920*/  @P0 PRMT R0, R0, 0x654, R2 ;  /* 0x0000065400000816 */ /* 0x004fe80000000002 */
[----:B------:R2:W-:Y:S03]  /*b930*/  @P0 SYNCS.ARRIVE.TRANS64.RED.A1T0 RZ, [R0+URZ], RZ ;  /* 0x000000ff00ff09a7 */ /* 0x0005e600081004ff */
.L_x_150:
[----:B------:R-:W-:Y:S01]  /*b940*/  R2UR UR6, R96 ;  /* 0x00000000600672ca */ /* 0x000fe200000e0000 */
[----:B------:R-:W-:Y:S01]  /*b950*/  UIADD3 UR53, UPT, UPT, UR53, 0x4, URZ ;  /* 0x0000000435357890 */ /* 0x000fe2000fffe0ff */
[----:B------:R-:W-:Y:S02]  /*b960*/  R2UR UR5, R92 ;  /* 0x000000005c0572ca */ /* 0x000fe400000e0000 */
[----:B------:R-:W-:Y:S02]  /*b970*/  R2UR UR4, R93 ;  /* 0x000000005d0472ca */ /* 0x000fe400000e0000 */
[----:B------:R-:W-:Y:S02]  /*b980*/  R2UR UR52, R94 ;  /* 0x000000005e3472ca */ /* 0x000fe400000e0000 */
[----:B------:R-:W-:Y:S02]  /*b990*/  ISETP.NE.AND P0, PT, R77, 0x2, PT ;  /* 0x000000024d00780c */ /* 0x000fe40003f05270 */
[----:B------:R-:W-:Y:S02]  /*b9a0*/  ISETP.NE.AND P1, PT, R80, 0x2, PT ;  /* 0x000000025000780c */ /* 0x000fe40003f25270 */
[----:B------:R-:W-:Y:S01]  /*b9b0*/  SEL R2, RZ, 0x1, P0 ;  /* 0x00000001ff027807 */ /* 0x000fe20000000000 */
[----:B------:R-:W-:Y:S01]  /*b9c0*/  UISETP.NE.AND UP0, UPT, UR6, URZ, UPT ;  /* 0x000000ff0600728c */ /* 0x000fe2000bf05270 */
[----:B--2---:R-:W-:Y:S01]  /*b9d0*/  SEL R0, RZ, 0x1, P1 ;  /* 0x00000001ff007807 */ /* 0x004fe20000800000 */
[----:B------:R-:W-:Y:S01]  /*b9e0*/  UIADD3 UR21, UPT, UPT, UR36, UR5, URZ ;  /* 0x0000000524157290 */ /* 0x000fe2000fffe0ff */
[----:B------:R-:W-:Y:S01]  /*b9f0*/  LOP3.LUT R78, R78, R2, RZ, 0x3c, !PT ;  /* 0x000000024e4e7212 */ /* 0x000fe200078e3cff */
[----:B------:R-:W-:Y:S01]  /*ba00*/  UIADD3 UR20, UPT, UPT, UR37, UR4, URZ ;  /* 0x0000000425147290 */ /* 0x000fe2000fffe0ff */
[----:B------:R-:W-:Y:S02]  /*ba10*/  LOP3.LUT R79, R79, R0, RZ, 0x3c, !PT ;  /* 0x000000004f4f7212 */ /* 0x000fe400078e3cff */
[----:B------:R-:W-:Y:S02]  /*ba20*/  SEL R77, R77, RZ, P0 ;  /* 0x000000ff4d4d7207 */ /* 0x000fe40000000000 */
[----:B------:R-:W-:Y:S01]  /*ba30*/  SEL R80, R80, RZ, P1 ;  /* 0x000000ff50507207 */ /* 0x000fe20000800000 */
[----:B------:R-:W-:Y:S06]  /*ba40*/  BRA.U UP0, `(.L_x_151) ;  /* 0xffffffb100107547 */ /* 0x000fec000b83ffff */
[----:B------:R-:W-:-:S13]  /*ba50*/  R2UR UR4, R97 ;  /* 0x00000000610472ca */ /* 0x000fda00000e0000 */
[----:B------:R-:W-:-:S09]  /*ba60*/  UISETP.NE.AND UP0, UPT, UR4, URZ, UPT ;  /* 0x000000ff0400728c */ /* 0x000fd2000bf05270 */
[----:B------:R-:W-:Y:S05]  /*ba70*/  BRA.U !UP0, `(.L_x_152) ;  /* 0x0000000108487547 */ /* 0x000fea000b800000 */
[----:B------:R-:W2:Y:S02]  /*ba80*/  LDCU.64 UR4, c[0x0][0xc90] ;  /* 0x00019200ff0477ac */ /* 0x000ea40008000a00 */
[----:B--2---:R-:W-:-:S04]  /*ba90*/  UISETP.NE.U32.AND UP0, UPT, UR4, URZ, UPT ;  /* 0x000000ff0400728c */ /* 0x004fc8000bf05070 */
[----:B------:R-:W-:-:S09]  /*baa0*/  UISETP.NE.AND.EX UP0, UPT, UR5, URZ, UPT, UP0 ;  /* 0x000000ff0500728c */ /* 0x000fd2000bf05300 */
[----:B------:R-:W-:Y:S05]  /*bab0*/  BRA.U UP0, `(.L_x_153) ;  /* 0x00000001000c7547 */ /* 0x000fea000b800000 */
[----:B------:R-:W-:-:S13]  /*bac0*/  FSETP.NEU.AND P0, PT, R45, RZ, PT ;  /* 0x000000ff2d00720b */ /* 0x000fda0003f0d000 */
[----:B------:R-:W-:Y:S05]  /*bad0*/  @!P0 EXIT ;  /* 0x000000000000894d */ /* 0x000fea0003800000 */
[----:B------:R-:W-:Y:S05]  /*bae0*/  BRA `(.L_x_152) ;  /* 0x00000000002c7947 */ /* 0x000fea0003800000 */
.L_x_153:
[----:B------:R-:W-:Y:S01]  /*baf0*/  ISETP.NE.AND P0, PT, R76, RZ, PT ;  /* 0x000000ff4c00720c */ /* 0x000fe20003f05270 */
[----:B------:R-:W-:-:S12]  /*bb00*/  BSSY.RECONVERGENT B0, `(.L_x_152) ;  /* 0x0000009000007945 */ /* 0x000fd80003800200 */
[----:B------:R-:W-:Y:S05]  /*bb10*/  @P0 BRA `(.L_x_154) ;  /* 0x0000000000140947 */ /* 0x000fea0003800000 */
[----:B------:R-:W2:Y:S02]  /*bb20*/  LDCU.64 UR4, c[0x0][0xc88] ;  /* 0x00019100ff0477ac */ /* 0x000ea40008000a00 */
[----:B--2---:R-:W-:-:S04]  /*bb30*/  ISETP.NE.U32.AND P0, PT, RZ, UR4, PT ;  /* 0x00000004ff007c0c */ /* 0x004fc8000bf05070 */
[----:B------:R-:W-:-:S13]  /*bb40*/  ISETP.NE.AND.EX P0, PT, RZ, UR5, PT, P0 ;  /* 0x00000005ff007c0c */ /* 0x000fda000bf05300 */
[----:B------:R-:W-:Y:S05]  /*bb50*/  @!P0 EXIT ;  /* 0x000000000000894d */ /* 0x000fea0003800000 */
[----:B------:R-:W-:Y:S05]  /*bb60*/  BRA `(.L_x_155) ;  /* 0x0000000000087947 */ /* 0x000fea0003800000 */
.L_x_154:
[----:B------:R-:W-:-:S13]  /*bb70*/  FSETP.NEU.AND P0, PT, R45, RZ, PT ;  /* 0x000000ff2d00720b */ /* 0x000fda0003f0d000 */
[----:B------:R-:W-:Y:S05]  /*bb80*/  @!P0 EXIT ;  /* 0x000000000000894d */ /* 0x000fea0003800000 */
.L_x_155:
[----:B------:R-:W-:Y:S05]  /*bb90*/  BSYNC.RECONVERGENT B0 ;  /* 0x0000000000007941 */ /* 0x000fea0003800200 */
.L_x_152:
[----:B------:R-:W-:Y:S01]  /*bba0*/  ULEA UR4, UR47, UR43, 0x3 ;  /* 0x0000002b2f047291 */ /* 0x000fe2000f8e18ff */
[----:B------:R-:W-:-:S04]  /*bbb0*/  DEPBAR.LE SB0, 0x0 ;  /* 0x000080000000791a */ /* 0x000fc80000000000 */
[----:B------:R-:W-:-:S04]  /*bbc0*/  UIADD3 UR4, UPT, UPT, UR4, 0x58, URZ ;  /* 0x0000005804047890 */ /* 0x000fc8000fffe0ff */
[----:B------:R-:W-:-:S09]  /*bbd0*/  UPRMT UR4, UR51, 0x654, UR4 ;  /* 0x0000065433047896 */ /* 0x000fd20008000004 */
[----:B------:R-:W-:Y:S01]  /*bbe0*/  SYNCS.ARRIVE.TRANS64.RED.A1T0 RZ, [UR4], RZ ;  /* 0x000000ffffff79a7 */ /* 0x000fe20008100404 */
[----:B------:R-:W-:Y:S05]  /*bbf0*/  EXIT ;  /* 0x000000000000794d */ /* 0x000fea0003800000 */
.L_x_24:
[----:B--2---:R2:W3:Y:S02]  /*bc00*/  SYNCS.PHASECHK.TRANS64.TRYWAIT P0, [R0+URZ+0xd0], R2 ;  /* 0x0000d002000075a7 */ /* 0x0044e400080011ff */
[----:B---3--:R-:W-:Y:S05]  /*bc10*/  @!P0 NANOSLEEP.SYNCS 0x989680 ;  /* 0x009896800000895d */ /* 0x008fea0003900000 */
[----:B------:R-:W3:Y:S02]  /*bc20*/  @!P0 SYNCS.PHASECHK.TRANS64 P0, [R0+URZ+0xd0], R2 ;  /* 0x0000d002000085a7 */ /* 0x000ee400080010ff */
[----:B---3--:R-:W-:Y:S05]  /*bc30*/  @!P0 BRA `(.L_x_24) ;  /* 0xfffffffc00f08947 */ /* 0x008fea000383ffff */
[----:B------:R-:W-:Y:S05]  /*bc40*/  BRA `(.L_x_156) ;  /* 0xffffff5c00a87947 */ /* 0x000fea000383ffff */
.L_x_27:
[----:B-1----:R-:W-:-:S07]  /*bc50*/  MOV R0, UR49 ;  /* 0x0000003100007c02 */ /* 0x002fce0008000f00 */
.L_x_157:
[----:B-1----:R1:W2:Y:S02]  /*bc60*/  SYNCS.PHASECHK.TRANS64.TRYWAIT P0, [R0+URZ+0x20], R3 ;  /* 0x00002003000075a7 */ /* 0x0022a400080011ff */
[----:B--2---:R-:W-:Y:S05]  /*bc70*/  @!P0 NANOSLEEP.SYNCS 0x989680 ;  /* 0x009896800000895d */ /* 0x004fea0003900000 */
[----:B------:R-:W2:Y:S02]  /*bc80*/  @!P0 SYNCS.PHASECHK.TRANS64 P0, [R0+URZ+0x20], R3 ;  /* 0x00002003000085a7 */ /* 0x000ea400080010ff */
[----:B--2---:R-:W-:Y:S05]  /*bc90*/  @!P0 BRA `(.L_x_157) ;  /* 0xfffffffc00f08947 */ /* 0x004fea000383ffff */
[----:B------:R-:W-:Y:S05]  /*bca0*/  BRA `(.L_x_26) ;  /* 0xffffff6000007947 */ /* 0x000fea000383ffff */
.L_x_36:
[----:B-1----:R-:W-:-:S07]  /*bcb0*/  MOV R0, UR49 ;  /* 0x0000003100007c02 */ /* 0x002fce0008000f00 */
.L_x_158:
[----:B-1----:R1:W2:Y:S02]  /*bcc0*/  SYNCS.PHASECHK.TRANS64.TRYWAIT P0, [R0+URZ+0x20], R3 ;  /* 0x00002003000075a7 */ /* 0x0022a400080011ff */
[----:B--2---:R-:W-:Y:S05]  /*bcd0*/  @!P0 NANOSLEEP.SYNCS 0x989680 ;  /* 0x009896800000895d */ /* 0x004fea0003900000 */
[----:B------:R-:W2:Y:S02]  /*bce0*/  @!P0 SYNCS.PHASECHK.TRANS64 P0, [R0+URZ+0x20], R3 ;  /* 0x00002003000085a7 */ /* 0x000ea400080010ff */
[----:B--2---:R-:W-:Y:S05]  /*bcf0*/  @!P0 BRA `(.L_x_158) ;  /* 0xfffffffc00f08947 */ /* 0x004fea000383ffff */
[----:B------:R-:W-:Y:S05]  /*bd00*/  BRA `(.L_x_35) ;  /* 0xffffff6400587947 */ /* 0x000fea000383ffff */
.L_x_43:
[----:B-1----:R1:W4:Y:S02]  /*bd10*/  SYNCS.PHASECHK.TRANS64.TRYWAIT P0, [R3+URZ+0x80], R0 ;  /* 0x00008000030075a7 */ /* 0x00232400080011ff */
[----:B----4-:R-:W-:Y:S05]  /*bd20*/  @!P0 NANOSLEEP.SYNCS 0x989680 ;  /* 0x009896800000895d */ /* 0x010fea0003900000 */
[----:B------:R-:W4:Y:S02]  /*bd30*/  @!P0 SYNCS.PHASECHK.TRANS64 P0, [R3+URZ+0x80], R0 ;  /* 0x00008000030085a7 */ /* 0x000f2400080010ff */
[----:B----4-:R-:W-:Y:S05]  /*bd40*/  @!P0 BRA `(.L_x_43) ;  /* 0xfffffffc00f08947 */ /* 0x010fea000383ffff */
[----:B------:R-:W-:Y:S05]  /*bd50*/  BRA `(.L_x_159) ;  /* 0xffffff6800907947 */ /* 0x000fea000383ffff */
.L_x_47:
[----:B------:R-:W-:-:S07]  /*bd60*/  MOV R0, UR4 ;  /* 0x0000000400007c02 */ /* 0x000fce0008000f00 */
.L_x_160:
[----:B-1----:R1:W2:Y:S02]  /*bd70*/  SYNCS.PHASECHK.TRANS64.TRYWAIT P0, [R0+URZ], R2 ;  /* 0x00000002000075a7 */ /* 0x0022a400080011ff */
[----:B--2---:R-:W-:Y:S05]  /*bd80*/  @!P0 NANOSLEEP.SYNCS 0x989680 ;  /* 0x009896800000895d */ /* 0x004fea0003900000 */
[----:B------:R-:W2:Y:S02]  /*bd90*/  @!P0 SYNCS.PHASECHK.TRANS64 P0, [R0+URZ], R2 ;  /* 0x00000002000085a7 */ /* 0x000ea400080010ff */
[----:B--2---:R-:W-:Y:S05]  /*bda0*/  @!P0 BRA `(.L_x_160) ;  /* 0xfffffffc00f08947 */ /* 0x004fea000383ffff */
[----:B------:R-:W-:Y:S05]  /*bdb0*/  BRA `(.L_x_161) ;  /* 0xffffff70003c7947 */ /* 0x000fea000383ffff */
.L_x_48:
[----:B------:R-:W-:-:S07]  /*bdc0*/  MOV R0, UR5 ;  /* 0x0000000500007c02 */ /* 0x000fce0008000f00 */
.L_x_162:
[----:B-1----:R1:W2:Y:S02]  /*bdd0*/  SYNCS.PHASECHK.TRANS64.TRYWAIT P0, [R0+URZ], R3 ;  /* 0x00000003000075a7 */ /* 0x0022a400080011ff */
[----:B--2---:R-:W-:Y:S05]  /*bde0*/  @!P0 NANOSLEEP.SYNCS 0x989680 ;  /* 0x009896800000895d */ /* 0x004fea0003900000 */
[----:B------:R-:W2:Y:S02]  /*bdf0*/  @!P0 SYNCS.PHASECHK.TRANS64 P0, [R0+URZ], R3 ;  /* 0x00000003000085a7 */ /* 0x000ea400080010ff */
[----:B--2---:R-:W-:Y:S05]  /*be00*/  @!P0 BRA `(.L_x_162) ;  /* 0xfffffffc00f08947 */ /* 0x004fea000383ffff */
[----:B------:R-:W-:Y:S05]  /*be10*/  BRA `(.L_x_163) ;  /* 0xffffff7000487947 */ /* 0x000fea000383ffff */
.L_x_49:
[----:B------:R-:W-:-:S07]  /*be20*/  MOV R0, UR5 ;  /* 0x0000000500007c02 */ /* 0x000fce0008000f00 */
.L_x_164:
[----:B-1----:R1:W2:Y:S02]  /*be30*/  SYNCS.PHASECHK.TRANS64.TRYWAIT P0, [R0+URZ], R3 ;  /* 0x00000003000075a7 */ /* 0x0022a400080011ff */
[----:B--2---:R-:W-:Y:S05]  /*be40*/  @!P0 NANOSLEEP.SYNCS 0x989680 ;  /* 0x009896800000895d */ /* 0x004fea0003900000 */
[----:B------:R-:W2:Y:S02]  /*be50*/  @!P0 SYNCS.PHASECHK.TRANS64 P0, [R0+URZ], R3 ;  /* 0x00000003000085a7 */ /* 0x000ea400080010ff */
[----:B--2---:R-:W-:Y:S05]  /*be60*/  @!P0 BRA `(.L_x_164) ;  /* 0xfffffffc00f08947 */ /* 0x004fea000383ffff */
[----:B------:R-:W-:Y:S05]  /*be70*/  BRA `(.L_x_165) ;  /* 0xffffff7000547947 */ /* 0x000fea000383ffff */
.L_x_52:
[----:B--2---:R2:W3:Y:S02]  /*be80*/  SYNCS.PHASECHK.TRANS64.TRYWAIT P0, [R0+URZ+0xc0], R4 ;  /* 0x0000c004000075a7 */ /* 0x0044e400080011ff */
[----:B---3--:R-:W-:Y:S05]  /*be90*/  @!P0 NANOSLEEP.SYNCS 0x989680 ;  /* 0x009896800000895d */ /* 0x008fea0003900000 */
[----:B------:R-:W3:Y:S02]  /*bea0*/  @!P0 SYNCS.PHASECHK.TRANS64 P0, [R0+URZ+0xc0], R4 ;  /* 0x0000c004000085a7 */ /* 0x000ee400080010ff */
[----:B---3--:R-:W-:Y:S05]  /*beb0*/  @!P0 BRA `(.L_x_52) ;  /* 0xfffffffc00f08947 */ /* 0x008fea000383ffff */
[----:B------:R-:W-:Y:S05]  /*bec0*/  BRA `(.L_x_166) ;  /* 0xffffff7000b07947 */ /* 0x000fea000383ffff */
.L_x_53:
[----:B------:R-:W-:-:S07]  /*bed0*/  MOV R0, UR4 ;  /* 0x0000000400007c02 */ /* 0x000fce0008000f00 */
.L_x_167:
[----:B--2---:R2:W3:Y:S02]  /*bee0*/  SYNCS.PHASECHK.TRANS64.TRYWAIT P0, [R0+URZ+0x90], R5 ;  /* 0x00009005000075a7 */ /* 0x0044e400080011ff */
[----:B---3--:R-:W-:Y:S05]  /*bef0*/  @!P0 NANOSLEEP.SYNCS 0x989680 ;  /* 0x009896800000895d */ /* 0x008fea0003900000 */
[----:B------:R-:W3:Y:S02]  /*bf00*/  @!P0 SYNCS.PHASECHK.TRANS64 P0, [R0+URZ+0x90], R5 ;  /* 0x00009005000085a7 */ /* 0x000ee400080010ff */
[----:B---3--:R-:W-:Y:S05]  /*bf10*/  @!P0 BRA `(.L_x_167) ;  /* 0xfffffffc00f08947 */ /* 0x008fea000383ffff */
[----:B------:R-:W-:Y:S05]  /*bf20*/  BRA `(.L_x_168) ;  /* 0xffffff7000c07947 */ /* 0x000fea000383ffff */
.L_x_54:
[----:B--2---:R2:W3:Y:S02]  /*bf30*/  SYNCS.PHASECHK.TRANS64.TRYWAIT P1, [R0+URZ+0x80], R4 ;  /* 0x00008004000075a7 */ /* 0x0044e400080211ff */
[----:B---3--:R-:W-:Y:S05]  /*bf40*/  @!P1 NANOSLEEP.SYNCS 0x989680 ;  /* 0x009896800000995d */ /* 0x008fea0003900000 */
[----:B------:R-:W3:Y:S02]  /*bf50*/  @!P1 SYNCS.PHASECHK.TRANS64 P1, [R0+URZ+0x80], R4 ;  /* 0x00008004000095a7 */ /* 0x000ee400080210ff */
[----:B---3--:R-:W-:Y:S05]  /*bf60*/  @!P1 BRA `(.L_x_54) ;  /* 0xfffffffc00f09947 */ /* 0x008fea000383ffff */
[----:B------:R-:W-:Y:S05]  /*bf70*/  BRA `(.L_x_169) ;  /* 0xffffff7000f07947 */ /* 0x000fea000383ffff */
.L_x_57:
[----:B------:R-:W-:-:S07]  /*bf80*/  MOV R0, UR4 ;  /* 0x0000000400007c02 */ /* 0x000fce0008000f00 */
.L_x_170:
[----:B--2---:R2:W3:Y:S02]  /*bf90*/  SYNCS.PHASECHK.TRANS64.TRYWAIT P0, [R0+URZ+0x90], R2 ;  /* 0x00009002000075a7 */ /* 0x0044e400080011ff */
[----:B---3--:R-:W-:Y:S05]  /*bfa0*/  @!P0 NANOSLEEP.SYNCS 0x989680 ;  /* 0x009896800000895d */ /* 0x008fea0003900000 */
[----:B------:R-:W3:Y:S02]  /*bfb0*/  @!P0 SYNCS.PHASECHK.TRANS64 P0, [R0+URZ+0x90], R2 ;  /* 0x00009002000085a7 */ /* 0x000ee400080010ff */
[----:B---3--:R-:W-:Y:S05]  /*bfc0*/  @!P0 BRA `(.L_x_170) ;  /* 0xfffffffc00f08947 */ /* 0x008fea000383ffff */
[----:B------:R-:W-:Y:S05]  /*bfd0*/  BRA `(.L_x_56) ;  /* 0xffffff7400447947 */ /* 0x000fea000383ffff */
.L_x_64:
[----:B--2---:R2:W3:Y:S02]  /*bfe0*/  SYNCS.PHASECHK.TRANS64.TRYWAIT P0, [R2+URZ+0x80], R4 ;  /* 0x00008004020075a7 */ /* 0x0044e400080011ff */
[----:B---3--:R-:W-:Y:S05]  /*bff0*/  @!P0 NANOSLEEP.SYNCS 0x989680 ;  /* 0x009896800000895d */ /* 0x008fea0003900000 */
[----:B------:R-:W3:Y:S02]  /*c000*/  @!P0 SYNCS.PHASECHK.TRANS64 P0, [R2+URZ+0x80], R4 ;  /* 0x00008004020085a7 */ /* 0x000ee400080010ff */
[----:B---3--:R-:W-:Y:S05]  /*c010*/  @!P0 BRA `(.L_x_64) ;  /* 0xfffffffc00f08947 */ /* 0x008fea000383ffff */
[----:B------:R-:W-:Y:S05]  /*c020*/  BRA `(.L_x_171) ;  /* 0xffffff7c00787947 */ /* 0x000fea000383ffff */
.L_x_67:
[----:B------:R-:W-:-:S13]  /*c030*/  R2UR UR4, R2 ;  /* 0x00000000020472ca */ /* 0x000fda00000e0000 */
[----:B------:R-:W-:-:S07]  /*c040*/  MOV R4, UR4 ;  /* 0x0000000400047c02 */ /* 0x000fce0008000f00 */
.L_x_172:
[----:B--2---:R2:W3:Y:S02]  /*c050*/  SYNCS.PHASECHK.TRANS64.TRYWAIT P0, [R4+URZ+0xb0], R5 ;  /* 0x0000b005040075a7 */ /* 0x0044e400080011ff */
[----:B---3--:R-:W-:Y:S05]  /*c060*/  @!P0 NANOSLEEP.SYNCS 0x989680 ;  /* 0x009896800000895d */ /* 0x008fea0003900000 */
[----:B------:R-:W3:Y:S02]  /*c070*/  @!P0 SYNCS.PHASECHK.TRANS64 P0, [R4+URZ+0xb0], R5 ;  /* 0x0000b005040085a7 */ /* 0x000ee400080010ff */
[----:B---3--:R-:W-:Y:S05]  /*c080*/  @!P0 BRA `(.L_x_172) ;  /* 0xfffffffc00f08947 */ /* 0x008fea000383ffff */
[----:B------:R-:W-:Y:S05]  /*c090*/  BRA `(.L_x_173) ;  /* 0xffffff84002c7947 */ /* 0x000fea000383ffff */
.L_x_70:
[----:B------:R-:W-:Y:S07]  /*c0a0*/  MOV R4, UR7 ;  /* 0x0000000700047c02 */ /* 0x000fee0008000f00 */
.L_x_174:
[----:B-1----:R1:W2:Y:S02]  /*c0b0*/  SYNCS.PHASECHK.TRANS64.TRYWAIT P0, [R4+URZ], R5 ;  /* 0x00000005040075a7 */ /* 0x0022a400080011ff */
[----:B--2---:R-:W-:Y:S05]  /*c0c0*/  @!P0 NANOSLEEP.SYNCS 0x989680 ;  /* 0x009896800000895d */ /* 0x004fea0003900000 */
[----:B------:R-:W2:Y:S02]  /*c0d0*/  @!P0 SYNCS.PHASECHK.TRANS64 P0, [R4+URZ], R5 ;  /* 0x00000005040085a7 */ /* 0x000ea400080010ff */
[----:B--2---:R-:W-:Y:S05]  /*c0e0*/  @!P0 BRA `(.L_x_174) ;  /* 0xfffffffc00f08947 */ /* 0x004fea000383ffff */
[----:B------:R-:W-:Y:S05]  /*c0f0*/  BRA `(.L_x_69) ;  /* 0xffffff8800047947 */ /* 0x000fea000383ffff */
.L_x_73:
[----:B------:R-:W-:-:S07]  /*c100*/  MOV R0, UR4 ;  /* 0x0000000400007c02 */ /* 0x000fce0008000f00 */
.L_x_175:
[----:B-1----:R1:W3:Y:S02]  /*c110*/  SYNCS.PHASECHK.TRANS64.TRYWAIT P0, [R0+URZ], R2 ;  /* 0x00000002000075a7 */ /* 0x0022e400080011ff */
[----:B---3--:R-:W-:Y:S05]  /*c120*/  @!P0 NANOSLEEP.SYNCS 0x989680 ;  /* 0x009896800000895d */ /* 0x008fea0003900000 */
[----:B------:R-:W3:Y:S02]  /*c130*/  @!P0 SYNCS.PHASECHK.TRANS64 P0, [R0+URZ], R2 ;  /* 0x00000002000085a7 */ /* 0x000ee400080010ff */
[----:B---3--:R-:W-:Y:S05]  /*c140*/  @!P0 BRA `(.L_x_175) ;  /* 0xfffffffc00f08947 */ /* 0x008fea000383ffff */
[----:B------:R-:W-:Y:S05]  /*c150*/  BRA `(.L_x_176) ;  /* 0xffffff8c00747947 */ /* 0x000fea000383ffff */
.L_x_74:
[----:B------:R-:W-:-:S07]  /*c160*/  MOV R0, UR4 ;  /* 0x0000000400007c02 */ /* 0x000fce0008000f00 */
.L_x_177:
[----:B-1----:R1:W3:Y:S02]  /*c170*/  SYNCS.PHASECHK.TRANS64.TRYWAIT P0, [R0+URZ], R2 ;  /* 0x00000002000075a7 */ /* 0x0022e400080011ff */
[----:B---3--:R-:W-:Y:S05]  /*c180*/  @!P0 NANOSLEEP.SYNCS 0x989680 ;  /* 0x009896800000895d */ /* 0x008fea0003900000 */
[----:B------:R-:W3:Y:S02]  /*c190*/  @!P0 SYNCS.PHASECHK.TRANS64 P0, [R0+URZ], R2 ;  /* 0x00000002000085a7 */ /* 0x000ee400080010ff */
[----:B---3--:R-:W-:Y:S05]  /*c1a0*/  @!P0 BRA `(.L_x_177) ;  /* 0xfffffffc00f08947 */ /* 0x008fea000383ffff */
[----:B------:R-:W-:Y:S05]  /*c1b0*/  BRA `(.L_x_178) ;  /* 0xffffff8c00847947 */ /* 0x000fea000383ffff */
.L_x_79:
[----:B---3--:R3:W4:Y:S02]  /*c1c0*/  SYNCS.PHASECHK.TRANS64.TRYWAIT P0, [R12+URZ+0x80], R0 ;  /* 0x000080000c0075a7 */ /* 0x00872400080011ff */
[----:B----4-:R-:W-:Y:S05]  /*c1d0*/  @!P0 NANOSLEEP.SYNCS 0x989680 ;  /* 0x009896800000895d */ /* 0x010fea0003900000 */
[----:B------:R-:W4:Y:S02]  /*c1e0*/  @!P0 SYNCS.PHASECHK.TRANS64 P0, [R12+URZ+0x80], R0 ;  /* 0x000080000c0085a7 */ /* 0x000f2400080010ff */
[----:B----4-:R-:W-:Y:S05]  /*c1f0*/  @!P0 BRA `(.L_x_79) ;  /* 0xfffffffc00f08947 */ /* 0x010fea000383ffff */
[----:B------:R-:W-:Y:S05]  /*c200*/  BRA `(.L_x_179) ;  /* 0xffffff9000947947 */ /* 0x000fea000383ffff */
.L_x_82:
[----:B-1----:R-:W-:Y:S07]  /*c210*/  MOV R0, UR29 ;  /* 0x0000001d00007c02 */ /* 0x002fee0008000f00 */
.L_x_180:
[----:B-1----:R1:W3:Y:S02]  /*c220*/  SYNCS.PHASECHK.TRANS64.TRYWAIT P2, [R0+URZ+0x78], R6 ;  /* 0x00007806000075a7 */ /* 0x0022e400080411ff */
[----:B---3--:R-:W-:Y:S05]  /*c230*/  @!P2 NANOSLEEP.SYNCS 0x989680 ;  /* 0x009896800000a95d */ /* 0x008fea0003900000 */
[----:B------:R-:W3:Y:S02]  /*c240*/  @!P2 SYNCS.PHASECHK.TRANS64 P2, [R0+URZ+0x78], R6 ;  /* 0x000078060000a5a7 */ /* 0x000ee400080410ff */
[----:B---3--:R-:W-:Y:S05]  /*c250*/  @!P2 BRA `(.L_x_180) ;  /* 0xfffffffc00f0a947 */ /* 0x008fea000383ffff */
[----:B------:R-:W-:Y:S05]  /*c260*/  BRA `(.L_x_81) ;  /* 0xffffff9400f87947 */ /* 0x000fea000383ffff */
.L_x_85:
[----:B------:R-:W-:Y:S07]  /*c270*/  MOV R0, UR4 ;  /* 0x0000000400007c02 */ /* 0x000fee0008000f00 */
.L_x_181:
[----:B-1----:R1:W3:Y:S02]  /*c280*/  SYNCS.PHASECHK.TRANS64.TRYWAIT P0, [R0+URZ+0x58], R9 ;  /* 0x00005809000075a7 */ /* 0x0022e400080011ff */
[----:B---3--:R-:W-:Y:S05]  /*c290*/  @!P0 NANOSLEEP.SYNCS 0x989680 ;  /* 0x009896800000895d */ /* 0x008fea0003900000 */
[----:B------:R-:W3:Y:S02]  /*c2a0*/  @!P0 SYNCS.PHASECHK.TRANS64 P0, [R0+URZ+0x58], R9 ;  /* 0x00005809000085a7 */ /* 0x000ee400080010ff */
[----:B---3--:R-:W-:Y:S05]  /*c2b0*/  @!P0 BRA `(.L_x_181) ;  /* 0xfffffffc00f08947 */ /* 0x008fea000383ffff */
[----:B------:R-:W-:Y:S05]  /*c2c0*/  BRA `(.L_x_182) ;  /* 0xffffff9800587947 */ /* 0x000fea000383ffff */
.L_x_86:
[----:B------:R-:W-:Y:S07]  /*c2d0*/  MOV R0, UR7 ;  /* 0x0000000700007c02 */ /* 0x000fee0008000f00 */
.L_x_183:
[----:B-1----:R1:W3:Y:S02]  /*c2e0*/  SYNCS.PHASECHK.TRANS64.TRYWAIT P0, [R0+URZ+0x58], R10 ;  /* 0x0000580a000075a7 */ /* 0x0022e400080011ff */
[----:B---3--:R-:W-:Y:S05]  /*c2f0*/  @!P0 NANOSLEEP.SYNCS 0x989680 ;  /* 0x009896800000895d */ /* 0x008fea0003900000 */
[----:B------:R-:W3:Y:S02]  /*c300*/  @!P0 SYNCS.PHASECHK.TRANS64 P0, [R0+URZ+0x58], R10 ;  /* 0x0000580a000085a7 */ /* 0x000ee400080010ff */
[----:B---3--:R-:W-:Y:S05]  /*c310*/  @!P0 BRA `(.L_x_183) ;  /* 0xfffffffc00f08947 */ /* 0x008fea000383ffff */
[----:B------:R-:W-:Y:S05]  /*c320*/  BRA `(.L_x_184) ;  /* 0xffffff9800d47947 */ /* 0x000fea000383ffff */
.L_x_87:
[----:B------:R-:W-:Y:S07]  /*c330*/  MOV R0, UR5 ;  /* 0x0000000500007c02 */ /* 0x000fee0008000f00 */
.L_x_185:
[----:B-1----:R1:W3:Y:S02]  /*c340*/  SYNCS.PHASECHK.TRANS64.TRYWAIT P0, [R0+URZ+0x58], R10 ;  /* 0x0000580a000075a7 */ /* 0x0022e400080011ff */
[----:B---3--:R-:W-:Y:S05]  /*c350*/  @!P0 NANOSLEEP.SYNCS 0x989680 ;  /* 0x009896800000895d */ /* 0x008fea0003900000 */
[----:B------:R-:W3:Y:S02]  /*c360*/  @!P0 SYNCS.PHASECHK.TRANS64 P0, [R0+URZ+0x58], R10 ;  /* 0x0000580a000085a7 */ /* 0x000ee400080010ff */
[----:B---3--:R-:W-:Y:S05]  /*c370*/  @!P0 BRA `(.L_x_185) ;  /* 0xfffffffc00f08947 */ /* 0x008fea000383ffff */
[----:B------:R-:W-:Y:S05]  /*c380*/  BRA `(.L_x_186) ;  /* 0xffffff9c00587947 */ /* 0x000fea000383ffff */
.L_x_88:
[----:B------:R-:W-:Y:S07]  /*c390*/  MOV R0, UR4 ;  /* 0x0000000400007c02 */ /* 0x000fee0008000f00 */
.L_x_187:
[----:B-1----:R1:W3:Y:S02]  /*c3a0*/  SYNCS.PHASECHK.TRANS64.TRYWAIT P0, [R0+URZ+0x58], R6 ;  /* 0x00005806000075a7 */ /* 0x0022e400080011ff */
[----:B---3--:R-:W-:Y:S05]  /*c3b0*/  @!P0 NANOSLEEP.SYNCS 0x989680 ;  /* 0x009896800000895d */ /* 0x008fea0003900000 */
[----:B------:R-:W3:Y:S02]  /*c3c0*/  @!P0 SYNCS.PHASECHK.TRANS64 P0, [R0+URZ+0x58], R6 ;  /* 0x00005806000085a7 */ /* 0x000ee400080010ff */
[----:B---3--:R-:W-:Y:S05]  /*c3d0*/  @!P0 BRA `(.L_x_187) ;  /* 0xfffffffc00f08947 */ /* 0x008fea000383ffff */
[----:B------:R-:W-:Y:S05]  /*c3e0*/  BRA `(.L_x_188) ;  /* 0xffffff9c00d87947 */ /* 0x000fea000383ffff */
.L_x_90:
[----:B------:R-:W-:-:S07]  /*c3f0*/  MOV R0, UR4 ;  /* 0x0000000400007c02 */ /* 0x000fce0008000f00 */
.L_x_189:
[----:B-1----:R1:W3:Y:S02]  /*c400*/  SYNCS.PHASECHK.TRANS64.TRYWAIT P0, [R0+URZ], R2 ;  /* 0x00000002000075a7 */ /* 0x0022e400080011ff */
[----:B---3--:R-:W-:Y:S05]  /*c410*/  @!P0 NANOSLEEP.SYNCS 0x989680 ;  /* 0x009896800000895d */ /* 0x008fea0003900000 */
[----:B------:R-:W3:Y:S02]  /*c420*/  @!P0 SYNCS.PHASECHK.TRANS64 P0, [R0+URZ], R2 ;  /* 0x00000002000085a7 */ /* 0x000ee400080010ff */
[----:B---3--:R-:W-:Y:S05]  /*c430*/  @!P0 BRA `(.L_x_189) ;  /* 0xfffffffc00f08947 */ /* 0x008fea000383ffff */
[----:B------:R-:W-:Y:S05]  /*c440*/  BRA `(.L_x_190) ;  /* 0xffffffa000847947 */ /* 0x000fea000383ffff */
.L_x_91:
[----:B------:R-:W-:-:S07]  /*c450*/  MOV R0, UR5 ;  /* 0x0000000500007c02 */ /* 0x000fce0008000f00 */
.L_x_191:
[----:B-1----:R1:W3:Y:S02]  /*c460*/  SYNCS.PHASECHK.TRANS64.TRYWAIT P0, [R0+URZ], R2 ;  /* 0x00000002000075a7 */ /* 0x0022e400080011ff */
[----:B---3--:R-:W-:Y:S05]  /*c470*/  @!P0 NANOSLEEP.SYNCS 0x989680 ;  /* 0x009896800000895d */ /* 0x008fea0003900000 */
[----:B------:R-:W3:Y:S02]  /*c480*/  @!P0 SYNCS.PHASECHK.TRANS64 P0, [R0+URZ], R2 ;  /* 0x00000002000085a7 */ /* 0x000ee400080010ff */
[----:B---3--:R-:W-:Y:S05]  /*c490*/  @!P0 BRA `(.L_x_191) ;  /* 0xfffffffc00f08947 */ /* 0x008fea000383ffff */
[----:B------:R-:W-:Y:S05]  /*c4a0*/  BRA `(.L_x_192) ;  /* 0xffffffa000907947 */ /* 0x000fea000383ffff */
.L_x_93:
[----:B--2---:R2:W3:Y:S02]  /*c4b0*/  SYNCS.PHASECHK.TRANS64.TRYWAIT P0, [R0+URZ+0x80], R2 ;  /* 0x00008002000075a7 */ /* 0x0044e400080011ff */
[----:B---3--:R-:W-:Y:S05]  /*c4c0*/  @!P0 NANOSLEEP.SYNCS 0x989680 ;  /* 0x009896800000895d */ /* 0x008fea0003900000 */
[----:B------:R-:W3:Y:S02]  /*c4d0*/  @!P0 SYNCS.PHASECHK.TRANS64 P0, [R0+URZ+0x80], R2 ;  /* 0x00008002000085a7 */ /* 0x000ee400080010ff */
[----:B---3--:R-:W-:Y:S05]  /*c4e0*/  @!P0 BRA `(.L_x_93) ;  /* 0xfffffffc00f08947 */ /* 0x008fea000383ffff */
[----:B------:R-:W-:Y:S05]  /*c4f0*/  BRA `(.L_x_193) ;  /* 0xffffffa400847947 */ /* 0x000fea000383ffff */
.L_x_103:
[----:B--2---:R2:W4:Y:S02]  /*c500*/  SYNCS.PHASECHK.TRANS64.TRYWAIT P1, [R0+URZ+0x40], R3 ;  /* 0x00004003000075a7 */ /* 0x00452400080211ff */
[----:B----4-:R-:W-:Y:S05]  /*c510*/  @!P1 NANOSLEEP.SYNCS 0x989680 ;  /* 0x009896800000995d */ /* 0x010fea0003900000 */
[----:B------:R-:W4:Y:S02]  /*c520*/  @!P1 SYNCS.PHASECHK.TRANS64 P1, [R0+URZ+0x40], R3 ;  /* 0x00004003000095a7 */ /* 0x000f2400080210ff */
[----:B----4-:R-:W-:Y:S05]  /*c530*/  @!P1 BRA `(.L_x_103) ;  /* 0xfffffffc00f09947 */ /* 0x010fea000383ffff */
[----:B------:R-:W-:Y:S05]  /*c540*/  BRA `(.L_x_102) ;  /* 0xffffffb400387947 */ /* 0x000fea000383ffff */
.L_x_105:
[----:B-1----:R1:W2:Y:S02]  /*c550*/  SYNCS.PHASECHK.TRANS64.TRYWAIT P0, [R105+URZ+0xa0], R2 ;  /* 0x0000a002690075a7 */ /* 0x0022a400080011ff */
[----:B--2---:R-:W-:Y:S05]  /*c560*/  @!P0 NANOSLEEP.SYNCS 0x989680 ;  /* 0x009896800000895d */ /* 0x004fea0003900000 */
[----:B------:R-:W2:Y:S02]  /*c570*/  @!P0 SYNCS.PHASECHK.TRANS64 P0, [R105+URZ+0xa0], R2 ;  /* 0x0000a002690085a7 */ /* 0x000ea400080010ff */
[----:B--2---:R-:W-:Y:S05]  /*c580*/  @!P0 BRA `(.L_x_105) ;  /* 0xfffffffc00f08947 */ /* 0x004fea000383ffff */
[----:B------:R-:W-:Y:S05]  /*c590*/  BRA `(.L_x_104) ;  /* 0xffffffb4006c7947 */ /* 0x000fea000383ffff */
.L_x_118:
[----:B-1----:R1:W2:Y:S02]  /*c5a0*/  SYNCS.PHASECHK.TRANS64.TRYWAIT P0, [R20+URZ+0x40], R0 ;  /* 0x00004000140075a7 */ /* 0x0022a400080011ff */
[----:B--2---:R-:W-:Y:S05]  /*c5b0*/  @!P0 NANOSLEEP.SYNCS 0x989680 ;  /* 0x009896800000895d */ /* 0x004fea0003900000 */
[----:B------:R-:W2:Y:S02]  /*c5c0*/  @!P0 SYNCS.PHASECHK.TRANS64 P0, [R20+URZ+0x40], R0 ;  /* 0x00004000140085a7 */ /* 0x000ea400080010ff */
[----:B--2---:R-:W-:Y:S05]  /*c5d0*/  @!P0 BRA `(.L_x_118) ;  /* 0xfffffffc00f08947 */ /* 0x004fea000383ffff */
[----:B------:R-:W-:Y:S05]  /*c5e0*/  BRA `(.L_x_117) ;  /* 0xffffffc4002c7947 */ /* 0x000fea000383ffff */
.L_x_130:
[----:B-1----:R1:W3:Y:S02]  /*c5f0*/  SYNCS.PHASECHK.TRANS64.TRYWAIT P0, [R21+URZ+0x40], R20 ;  /* 0x00004014150075a7 */ /* 0x0022e400080011ff */
[----:B---3--:R-:W-:Y:S05]  /*c600*/  @!P0 NANOSLEEP.SYNCS 0x989680 ;  /* 0x009896800000895d */ /* 0x008fea0003900000 */
[----:B------:R-:W3:Y:S02]  /*c610*/  @!P0 SYNCS.PHASECHK.TRANS64 P0, [R21+URZ+0x40], R20 ;  /* 0x00004014150085a7 */ /* 0x000ee400080010ff */
[----:B---3--:R-:W-:Y:S05]  /*c620*/  @!P0 BRA `(.L_x_130) ;  /* 0xfffffffc00f08947 */ /* 0x008fea000383ffff */
[----:B------:R-:W-:Y:S05]  /*c630*/  BRA `(.L_x_129) ;  /* 0xffffffd400147947 */ /* 0x000fea000383ffff */
.L_x_142:
[----:B-1----:R1:W3:Y:S02]  /*c640*/  SYNCS.PHASECHK.TRANS64.TRYWAIT P0, [R2+URZ+0x40], R113 ;  /* 0x00004071020075a7 */ /* 0x0022e400080011ff */
[----:B---3--:R-:W-:Y:S05]  /*c650*/  @!P0 NANOSLEEP.SYNCS 0x989680 ;  /* 0x009896800000895d */ /* 0x008fea0003900000 */
[----:B------:R-:W3:Y:S02]  /*c660*/  @!P0 SYNCS.PHASECHK.TRANS64 P0, [R2+URZ+0x40], R113 ;  /* 0x00004071020085a7 */ /* 0x000ee400080010ff */
[----:B---3--:R-:W-:Y:S05]  /*c670*/  @!P0 BRA `(.L_x_142) ;  /* 0xfffffffc00f08947 */ /* 0x008fea000383ffff */
[----:B------:R-:W-:Y:S05]  /*c680*/  BRA `(.L_x_141) ;  /* 0xffffffe000f07947 */ /* 0x000fea000383ffff */
        .weak           $__internal_0_$__cuda_sm10x_tcgen05_guardrail_trap_col_being_dealloced_not_returned_by_alloc
        .type           $__internal_0_$__cuda_sm10x_tcgen05_guardrail_trap_col_being_dealloced_not_returned_by_alloc,@function
        .size           $__internal_0_$__cuda_sm10x_tcgen05_guardrail_trap_col_being_dealloced_not_returned_by_alloc,($__internal_1_$__cuda_sm10x_tcgen05_guardrail_trap_phase_invalid_during_alloc - $__internal_0_$__cuda_sm10x_tcgen05_guardrail_trap_col_being_dealloced_not_returned_by_alloc)
$__internal_0_$__cuda_sm10x_tcgen05_guardrail_trap_col_being_dealloced_not_returned_by_alloc:
[----:B------:R-:W-:Y:S05]  /*c690*/  BPT.TRAP 0x1 ;  /* 0x000000040000795c */ /* 0x000fea0000300000 */
[----:B------:R-:W-:-:S04]  /*c6a0*/  HFMA2 R3, -RZ, RZ, 0, 0 ;  /* 0x00000000ff037431 */ /* 0x000fc800000001ff */
[----:B------:R-:W-:Y:S05]  /*c6b0*/  RET.REL.NODEC R2 `(_ZN7cutlass13device_kernelINS_4gemm6kernel13GemmUniversalIN4cute5tupleIJiiiiEEENS1_10collective13CollectiveMmaINS1_46MainloopSm100TmaUmmaWarpSpecializedBlockScaledILi4ELi2ELi2ENS5_IJNS4_1CILi4EEENSA_ILi2EEENSA_ILi1EEEEEEEENS5_IJNSA_ILi128EEENSA_ILi64EEENSA_ILi256EEEEEENS5_IJNS_12float_e4m3_tENS_13float_ue8m0_tEEEENS5_IJNS5_IJlSD_lEEENS4_6LayoutINS5_IJNS5_IJNS5_IJNSA_ILi32EEESB_EEEiEEESR_NS5_IJSD_iEEEEEENS5_IJNS5_IJNS5_IJNSA_ILi16EEESB_EEEiEEENS5_IJNS5_IJNSA_ILi0EEESD_EEENSA_ILi512EEEEEENS5_IJSX_iEEEEEEEEEEESM_S14_NS4_8TiledMMAINS4_8MMA_AtomIJNS4_21SM100_MMA_MXF8F6F4_SSISK_SK_fSL_Li128ELi64ELNS4_4UMMA5MajorE0ELS19_0ELNS18_7ScaleInE0ELS1A_0EEEEEENSO_INS5_IJSD_SD_SD_EEENS5_IJSX_SX_SX_EEEEENS5_IJNS4_10UnderscoreES1G_S1G_EEEEENS5_IJNS4_23SM90_TMA_LOAD_MULTICASTES1J_EEENS5_IJNS4_14ComposedLayoutINS4_7SwizzleILi3ELi4ELi3EEENS4_18smem_ptr_flag_bitsILi8EEENSO_INS5_IJNSA_ILi8EEESG_EEENS5_IJSG_SD_EEEEEEENSO_INS5_IJNS5_IJNS5_IJSQ_SD_EEENS5_IJSP_SD_EEEEEESD_NS5_IJSB_SC_EEEEEENS5_IJNS5_IJNS5_IJSV_SZ_EEESY_EEESX_NS5_IJSD_SZ_EEEEEEEEEEEvNS4_8identityES1K_S25_vS26_EENS_8epilogue10collective18CollectiveEpilogueINS28_23Sm100TmaWarpSpecializedILi3ELi2ELi16ELb1ELb0EEEJNS5_IJSH_SH_SI_EEENS5_IJNSO_ISH_SD_EENSO_INS5_IJSU_SC_EEENS5_IJSD_SP_EEEEEEEENS_10bfloat16_tESN_S2J_SN_NS28_6fusion15FusionCallbacksIS2C_NS2K_17LinearCombinationIS2J_fS2J_fLNS_15FloatRoundStyleE2EEES2D_S2I_JEEENS4_5SM1004TMEM4LOAD26SM100_TMEM_LOAD_32dp32b16xENS4_13SM90_TMA_LOADENS1L_INS1M_ILi1ELi4ELi3EEENS1O_ILi16EEENSO_INS5_IJS1Q_SU_EEENS5_IJSU_SD_EEEEEEENS4_39AutoVectorizingCopyWithAssumedAlignmentILi128EEENS4_14SM90_TMA_STOREES30_S32_S32_EEEvvEEEEvNT_6ParamsE) ;  /* 0xffffff3802507950 */ /* 0x000fea0003c3ffff */
        .weak           $__internal_1_$__cuda_sm10x_tcgen05_guardrail_trap_phase_invalid_during_alloc
        .type           $__internal_1_$__cuda_sm10x_tcgen05_guardrail_trap_phase_invalid_during_alloc,@function
        .size           $__internal_1_$__cuda_sm10x_tcgen05_guardrail_trap_phase_invalid_during_alloc,($__internal_2_$__cuda_sm10x_tcgen05_guardrail_trap_unallocated_columns_being_dealloced - $__internal_1_$__cuda_sm10x_tcgen05_guardrail_trap_phase_invalid_during_alloc)
$__internal_1_$__cuda_sm10x_tcgen05_guardrail_trap_phase_invalid_during_alloc:
[----:B------:R-:W-:Y:S05]  /*c6c0*/  BPT.TRAP 0x1 ;  /* 0x000000040000795c */ /* 0x000fea0000300000 */
[----:B------:R-:W-:-:S04]  /*c6d0*/  MOV R3, 0x0 ;  /* 0x0000000000037802 */ /* 0x000fc80000000f00 */
[----:B------:R-:W-:Y:S05]  /*c6e0*/  RET.REL.NODEC R2 `(_ZN7cutlass13device_kernelINS_4gemm6kernel13GemmUniversalIN4cute5tupleIJiiiiEEENS1_10collective13CollectiveMmaINS1_46MainloopSm100TmaUmmaWarpSpecializedBlockScaledILi4ELi2ELi2ENS5_IJNS4_1CILi4EEENSA_ILi2EEENSA_ILi1EEEEEEEENS5_IJNSA_ILi128EEENSA_ILi64EEENSA_ILi256EEEEEENS5_IJNS_12float_e4m3_tENS_13float_ue8m0_tEEEENS5_IJNS5_IJlSD_lEEENS4_6LayoutINS5_IJNS5_IJNS5_IJNSA_ILi32EEESB_EEEiEEESR_NS5_IJSD_iEEEEEENS5_IJNS5_IJNS5_IJNSA_ILi16EEESB_EEEiEEENS5_IJNS5_IJNSA_ILi0EEESD_EEENSA_ILi512EEEEEENS5_IJSX_iEEEEEEEEEEESM_S14_NS4_8TiledMMAINS4_8MMA_AtomIJNS4_21SM100_MMA_MXF8F6F4_SSISK_SK_fSL_Li128ELi64ELNS4_4UMMA5MajorE0ELS19_0ELNS18_7ScaleInE0ELS1A_0EEEEEENSO_INS5_IJSD_SD_SD_EEENS5_IJSX_SX_SX_EEEEENS5_IJNS4_10UnderscoreES1G_S1G_EEEEENS5_IJNS4_23SM90_TMA_LOAD_MULTICASTES1J_EEENS5_IJNS4_14ComposedLayoutINS4_7SwizzleILi3ELi4ELi3EEENS4_18smem_ptr_flag_bitsILi8EEENSO_INS5_IJNSA_ILi8EEESG_EEENS5_IJSG_SD_EEEEEEENSO_INS5_IJNS5_IJNS5_IJSQ_SD_EEENS5_IJSP_SD_EEEEEESD_NS5_IJSB_SC_EEEEEENS5_IJNS5_IJNS5_IJSV_SZ_EEESY_EEESX_NS5_IJSD_SZ_EEEEEEEEEEEvNS4_8identityES1K_S25_vS26_EENS_8epilogue10collective18CollectiveEpilogueINS28_23Sm100TmaWarpSpecializedILi3ELi2ELi16ELb1ELb0EEEJNS5_IJSH_SH_SI_EEENS5_IJNSO_ISH_SD_EENSO_INS5_IJSU_SC_EEENS5_IJSD_SP_EEEEEEEENS_10bfloat16_tESN_S2J_SN_NS28_6fusion15FusionCallbacksIS2C_NS2K_17LinearCombinationIS2J_fS2J_fLNS_15FloatRoundStyleE2EEES2D_S2I_JEEENS4_5SM1004TMEM4LOAD26SM100_TMEM_LOAD_32dp32b16xENS4_13SM90_TMA_LOADENS1L_INS1M_ILi1ELi4ELi3EEENS1O_ILi16EEENSO_INS5_IJS1Q_SU_EEENS5_IJSU_SD_EEEEEEENS4_39AutoVectorizingCopyWithAssumedAlignmentILi128EEENS4_14SM90_TMA_STOREES30_S32_S32_EEEvvEEEEvNT_6ParamsE) ;  /* 0xffffff3802447950 */ /* 0x000fea0003c3ffff */
        .weak           $__internal_2_$__cuda_sm10x_tcgen05_guardrail_trap_unallocated_columns_being_dealloced
        .type           $__internal_2_$__cuda_sm10x_tcgen05_guardrail_trap_unallocated_columns_being_dealloced,@function
        .size           $__internal_2_$__cuda_sm10x_tcgen05_guardrail_trap_unallocated_columns_being_dealloced,(.L_x_195 - $__internal_2_$__cuda_sm10x_tcgen05_guardrail_trap_unallocated_columns_being_dealloced)
$__internal_2_$__cuda_sm10x_tcgen05_guardrail_trap_unallocated_columns_being_dealloced:
[----:B------:R-:W-:Y:S05]  /*c6f0*/  BPT.TRAP 0x1 ;  /* 0x000000040000795c */ /* 0x000fea0000300000 */
[----:B------:R-:W-:-:S04]  /*c700*/  HFMA2 R3, -RZ, RZ, 0, 0 ;  /* 0x00000000ff037431 */ /* 0x000fc800000001ff */
[----:B------:R-:W-:Y:S05]  /*c710*/  RET.REL.NODEC R2 `(_ZN7cutlass13device_kernelINS_4gemm6kernel13GemmUniversalIN4cute5tupleIJiiiiEEENS1_10collective13CollectiveMmaINS1_46MainloopSm100TmaUmmaWarpSpecializedBlockScaledILi4ELi2ELi2ENS5_IJNS4_1CILi4EEENSA_ILi2EEENSA_ILi1EEEEEEEENS5_IJNSA_ILi128EEENSA_ILi64EEENSA_ILi256EEEEEENS5_IJNS_12float_e4m3_tENS_13float_ue8m0_tEEEENS5_IJNS5_IJlSD_lEEENS4_6LayoutINS5_IJNS5_IJNS5_IJNSA_ILi32EEESB_EEEiEEESR_NS5_IJSD_iEEEEEENS5_IJNS5_IJNS5_IJNSA_ILi16EEESB_EEEiEEENS5_IJNS5_IJNSA_ILi0EEESD_EEENSA_ILi512EEEEEENS5_IJSX_iEEEEEEEEEEESM_S14_NS4_8TiledMMAINS4_8MMA_AtomIJNS4_21SM100_MMA_MXF8F6F4_SSISK_SK_fSL_Li128ELi64ELNS4_4UMMA5MajorE0ELS19_0ELNS18_7ScaleInE0ELS1A_0EEEEEENSO_INS5_IJSD_SD_SD_EEENS5_IJSX_SX_SX_EEEEENS5_IJNS4_10UnderscoreES1G_S1G_EEEEENS5_IJNS4_23SM90_TMA_LOAD_MULTICASTES1J_EEENS5_IJNS4_14ComposedLayoutINS4_7SwizzleILi3ELi4ELi3EEENS4_18smem_ptr_flag_bitsILi8EEENSO_INS5_IJNSA_ILi8EEESG_EEENS5_IJSG_SD_EEEEEEENSO_INS5_IJNS5_IJNS5_IJSQ_SD_EEENS5_IJSP_SD_EEEEEESD_NS5_IJSB_SC_EEEEEENS5_IJNS5_IJNS5_IJSV_SZ_EEESY_EEESX_NS5_IJSD_SZ_EEEEEEEEEEEvNS4_8identityES1K_S25_vS26_EENS_8epilogue10collective18CollectiveEpilogueINS28_23Sm100TmaWarpSpecializedILi3ELi2ELi16ELb1ELb0EEEJNS5_IJSH_SH_SI_EEENS5_IJNSO_ISH_SD_EENSO_INS5_IJSU_SC_EEENS5_IJSD_SP_EEEEEEEENS_10bfloat16_tESN_S2J_SN_NS28_6fusion15FusionCallbacksIS2C_NS2K_17LinearCombinationIS2J_fS2J_fLNS_15FloatRoundStyleE2EEES2D_S2I_JEEENS4_5SM1004TMEM4LOAD26SM100_TMEM_LOAD_32dp32b16xENS4_13SM90_TMA_LOADENS1L_INS1M_ILi1ELi4ELi3EEENS1O_ILi16EEENSO_INS5_IJS1Q_SU_EEENS5_IJSU_SD_EEEEEEENS4_39AutoVectorizingCopyWithAssumedAlignmentILi128EEENS4_14SM90_TMA_STOREES30_S32_S32_EEEvvEEEEvNT_6ParamsE) ;  /* 0xffffff3802387950 */ /* 0x000fea0003c3ffff */
.L_x_194:
[----:B------:R-:W-:-:S00]  /*c720*/  BRA `(.L_x_194) ;  /* 0xfffffffc00fc7947 */ /* 0x000fc0000383ffff */
[----:B------:R-:W-:-:S00]  /*c730*/  NOP ;  /* 0x0000000000007918 */ /* 0x000fc00000000000 */
        /* <DEDUP_REMOVED lines=12> */
.L_x_195:


//--------------------- .nv.global.init           --------------------------
	.section	.nv.global.init,"aw",@progbits
.nv.global.init:
	.type		$str$27,@object
	.size		$str$27,($str$28 - $str$27)
$str$27:
        /*0000*/ 	.byte	0x28, 0x61, 0x64, 0x64, 0x72, 0x65, 0x73, 0x73, 0x20, 0x26, 0x20, 0x6d, 0x61, 0x73, 0x6b, 0x29
        /*0010*/ 	.byte	0x20, 0x3d, 0x3d, 0x20, 0x30, 0x00
	.type		$str$28,@object
	.size		$str$28,($str$26 - $str$28)
$str$28:
        /*0016*/ 	.byte	0x2f, 0x74, 0x6d, 0x70, 0x2f, 0x63, 0x75, 0x74, 0x6c, 0x61, 0x73, 0x73, 0x5f, 0x73, 0x77, 0x65
        /*0026*/ 	.byte	0x65, 0x70, 0x5f, 0x73, 0x72, 0x63, 0x2f, 0x69, 0x6e, 0x63, 0x6c, 0x75, 0x64, 0x65, 0x2f, 0x63
        /*0036*/ 	.byte	0x75, 0x74, 0x65, 0x2f, 0x70, 0x6f, 0x69, 0x6e, 0x74, 0x65, 0x72, 0x5f, 0x66, 0x6c, 0x61, 0x67
        /*0046*/ 	.byte	0x67, 0x65, 0x64, 0x2e, 0x68, 0x70, 0x70, 0x00
	.type		$str$26,@object
	.size		$str$26,($str$25 - $str$26)
$str$26:
        /*004e*/ 	.byte	0x2f, 0x74, 0x6d, 0x70, 0x2f, 0x63, 0x75, 0x74, 0x6c, 0x61, 0x73, 0x73, 0x5f, 0x73, 0x77, 0x65
        /*005e*/ 	.byte	0x65, 0x70, 0x5f, 0x73, 0x72, 0x63, 0x2f, 0x69, 0x6e, 0x63, 0x6c, 0x75, 0x64, 0x65, 0x2f, 0x63
        /*006e*/ 	.byte	0x75, 0x74, 0x65, 0x2f, 0x61, 0x74, 0x6f, 0x6d, 0x2f, 0x63, 0x6f, 0x70, 0x79, 0x5f, 0x74, 0x72
        /*007e*/ 	.byte	0x61, 0x69, 0x74, 0x73, 0x5f, 0x73, 0x6d, 0x31, 0x30, 0x30, 0x2e, 0x68, 0x70, 0x70, 0x00
	.type		$str$25,@object
	.size		$str$25,(__unnamed_1 - $str$25)
$str$25:
        /*008d*/ 	.byte	0x28, 0x28, 0x75, 0x69, 0x6e, 0x74, 0x33, 0x32, 0x5f, 0x74, 0x28, 0x74, 0x68, 0x72, 0x65, 0x61
        /*009d*/ 	.byte	0x64, 0x49, 0x64, 0x78, 0x2e, 0x78, 0x29, 0x20, 0x2f, 0x20, 0x33, 0x32, 0x29, 0x20, 0x25, 0x20
        /*00ad*/ 	.byte	0x34, 0x29, 0x20, 0x3d, 0x3d, 0x20, 0x28, 0x28, 0x28, 0x74, 0x6d, 0x65, 0x6d, 0x5f, 0x61, 0x64
        /*00bd*/ 	.byte	0x64, 0x72, 0x20, 0x3e, 0x3e, 0x20, 0x31, 0x36, 0x29, 0x20, 0x2f, 0x20, 0x33, 0x32, 0x29, 0x20
        /*00cd*/ 	.byte	0x25, 0x20, 0x34, 0x29, 0x00
	.type		__unnamed_1,@object
	.size		__unnamed_1,(__unnamed_2 - __unnamed_1)
__unnamed_1:
        /*00d2*/ 	.byte	0x61, 0x75, 0x74, 0x6f, 0x20, 0x63, 0x75, 0x74, 0x65, 0x3a, 0x3a, 0x61, 0x73, 0x5f, 0x70, 0x6f
        /* <DEDUP_REMOVED lines=24> */
        /*0262*/ 	.byte	0x43, 0x3c, 0x32, 0x30, 0x34, 0x38, 0x3e, 0x3e, 0x3e, 0x3e, 0x5d, 0x00
	.type		__unnamed_2,@object
	.size		__unnamed_2,(.L_2 - __unnamed_2)
__unnamed_2:
        /* <DEDUP_REMOVED lines=40> */
        /*04ee*/ 	.byte	0x3a, 0x3a, 0x43, 0x3c, 0x30, 0x3e, 0x3e, 0x3e, 0x3e, 0x5d, 0x00
.L_2:


//--------------------- .nv.shared._ZN7cutlass13device_kernelINS_4gemm6kernel13GemmUniversalIN4cute5tupleIJiiiiEEENS1_10collective13CollectiveMmaINS1_46MainloopSm100TmaUmmaWarpSpecializedBlockScaledILi4ELi2ELi2ENS5_IJNS4_1CILi4EEENSA_ILi2EEENSA_ILi1EEEEEEEENS5_IJNSA_ILi128EEENSA_ILi64EEENSA_ILi256EEEEEENS5_IJNS_12float_e4m3_tENS_13float_ue8m0_tEEEENS5_IJNS5_IJlSD_lEEENS4_6LayoutINS5_IJNS5_IJNS5_IJNSA_ILi32EEESB_EEEiEEESR_NS5_IJSD_iEEEEEENS5_IJNS5_IJNS5_IJNSA_ILi16EEESB_EEEiEEENS5_IJNS5_IJNSA_ILi0EEESD_EEENSA_ILi512EEEEEENS5_IJSX_iEEEEEEEEEEESM_S14_NS4_8TiledMMAINS4_8MMA_AtomIJNS4_21SM100_MMA_MXF8F6F4_SSISK_SK_fSL_Li128ELi64ELNS4_4UMMA5MajorE0ELS19_0ELNS18_7ScaleInE0ELS1A_0EEEEEENSO_INS5_IJSD_SD_SD_EEENS5_IJSX_SX_SX_EEEEENS5_IJNS4_10UnderscoreES1G_S1G_EEEEENS5_IJNS4_23SM90_TMA_LOAD_MULTICASTES1J_EEENS5_IJNS4_14ComposedLayoutINS4_7SwizzleILi3ELi4ELi3EEENS4_18smem_ptr_flag_bitsILi8EEENSO_INS5_IJNSA_ILi8EEESG_EEENS5_IJSG_SD_EEEEEEENSO_INS5_IJNS5_IJNS5_IJSQ_SD_EEENS5_IJSP_SD_EEEEEESD_NS5_IJSB_SC_EEEEEENS5_IJNS5_IJNS5_IJSV_SZ_EEESY_EEESX_NS5_IJSD_SZ_EEEEEEEEEEEvNS4_8identityES1K_S25_vS26_EENS_8epilogue10collective18CollectiveEpilogueINS28_23Sm100TmaWarpSpecializedILi3ELi2ELi16ELb1ELb0EEEJNS5_IJSH_SH_SI_EEENS5_IJNSO_ISH_SD_EENSO_INS5_IJSU_SC_EEENS5_IJSD_SP_EEEEEEEENS_10bfloat16_tESN_S2J_SN_NS28_6fusion15FusionCallbacksIS2C_NS2K_17LinearCombinationIS2J_fS2J_fLNS_15FloatRoundStyleE2EEES2D_S2I_JEEENS4_5SM1004TMEM4LOAD26SM100_TMEM_LOAD_32dp32b16xENS4_13SM90_TMA_LOADENS1L_INS1M_ILi1ELi4ELi3EEENS1O_ILi16EEENSO_INS5_IJS1Q_SU_EEENS5_IJSU_SD_EEEEEEENS4_39AutoVectorizingCopyWithAssumedAlignmentILi128EEENS4_14SM90_TMA_STOREES30_S32_S32_EEEvvEEEEvNT_6ParamsE --------------------------
	.section	.nv.shared._ZN7cutlass13device_kernelINS_4gemm6kernel13GemmUniversalIN4cute5tupleIJiiiiEEENS1_10collective13CollectiveMmaINS1_46MainloopSm100TmaUmmaWarpSpecializedBlockScaledILi4ELi2ELi2ENS5_IJNS4_1CILi4EEENSA_ILi2EEENSA_ILi1EEEEEEEENS5_IJNSA_ILi128EEENSA_ILi64EEENSA_ILi256EEEEEENS5_IJNS_12float_e4m3_tENS_13float_ue8m0_tEEEENS5_IJNS5_IJlSD_lEEENS4_6LayoutINS5_IJNS5_IJNS5_IJNSA_ILi32EEESB_EEEiEEESR_NS5_IJSD_iEEEEEENS5_IJNS5_IJNS5_IJNSA_ILi16EEESB_EEEiEEENS5_IJNS5_IJNSA_ILi0EEESD_EEENSA_ILi512EEEEEENS5_IJSX_iEEEEEEEEEEESM_S14_NS4_8TiledMMAINS4_8MMA_AtomIJNS4_21SM100_MMA_MXF8F6F4_SSISK_SK_fSL_Li128ELi64ELNS4_4UMMA5MajorE0ELS19_0ELNS18_7ScaleInE0ELS1A_0EEEEEENSO_INS5_IJSD_SD_SD_EEENS5_IJSX_SX_SX_EEEEENS5_IJNS4_10UnderscoreES1G_S1G_EEEEENS5_IJNS4_23SM90_TMA_LOAD_MULTICASTES1J_EEENS5_IJNS4_14ComposedLayoutINS4_7SwizzleILi3ELi4ELi3EEENS4_18smem_ptr_flag_bitsILi8EEENSO_INS5_IJNSA_ILi8EEESG_EEENS5_IJSG_SD_EEEEEEENSO_INS5_IJNS5_IJNS5_IJSQ_SD_EEENS5_IJSP_SD_EEEEEESD_NS5_IJSB_SC_EEEEEENS5_IJNS5_IJNS5_IJSV_SZ_EEESY_EEESX_NS5_IJSD_SZ_EEEEEEEEEEEvNS4_8identityES1K_S25_vS26_EENS_8epilogue10collective18CollectiveEpilogueINS28_23Sm100TmaWarpSpecializedILi3ELi2ELi16ELb1ELb0EEEJNS5_IJSH_SH_SI_EEENS5_IJNSO_ISH_SD_EENSO_INS5_IJSU_SC_EEENS5_IJSD_SP_EEEEEEEENS_10bfloat16_tESN_S2J_SN_NS28_6fusion15FusionCallbacksIS2C_NS2K_17LinearCombinationIS2J_fS2J_fLNS_15FloatRoundStyleE2EEES2D_S2I_JEEENS4_5SM1004TMEM4LOAD26SM100_TMEM_LOAD_32dp32b16xENS4_13SM90_TMA_LOADENS1L_INS1M_ILi1ELi4ELi3EEENS1O_ILi16EEENSO_INS5_IJS1Q_SU_EEENS5_IJSU_SD_EEEEEEENS4_39AutoVectorizingCopyWithAssumedAlignmentILi128EEENS4_14SM90_TMA_STOREES30_S32_S32_EEEvvEEEEvNT_6ParamsE,"aw",@nobits
	.sectionflags	@""
	.align	16
	.zero		1024


//--------------------- .nv.shared.reserved.0     --------------------------
	.section	.nv.shared.reserved.0,"aw",@nobits
	.weak		__nv_reservedSMEM_offset_0_alias
	.size		__nv_reservedSMEM_offset_0_alias, 0, 64
	.other		__nv_reservedSMEM_offset_0_alias,@"STO_CUDA_RESERVED_SHARED STV_DEFAULT"
__nv_reservedSMEM_offset_0_alias:
	.zero		0
.nv.shared.reserved.0:
	.zero		64
	.weak		__nv_reservedSMEM_tcgen05_partition
	.type		__nv_reservedSMEM_tcgen05_partition,@object
	.size		__nv_reservedSMEM_tcgen05_partition,(.L_0 - __nv_reservedSMEM_tcgen05_partition)
__nv_reservedSMEM_tcgen05_partition:
	.zero		32
.L_0:


//--------------------- .nv.global                --------------------------
	.section	.nv.global,"aw",@nobits
.nv.global:
	.type		_ZN40_INTERNAL_7f4c4bd0_4_k_cu_19b2446c_332234cute1_E,@object
	.size		_ZN40_INTERNAL_7f4c4bd0_4_k_cu_19b2446c_332234cute1_E,(_ZN40_INTERNAL_7f4c4bd0_4_k_cu_19b2446c_332234cuda3std3__45__cpo6cbeginE - _ZN40_INTERNAL_7f4c4bd0_4_k_cu_19b2446c_332234cute1_E)
_ZN40_INTERNAL_7f4c4bd0_4_k_cu_19b2446c_332234cute1_E:
	.zero		1
	.type		_ZN40_INTERNAL_7f4c4bd0_4_k_cu_19b2446c_332234cuda3std3__45__cpo6cbeginE,@object
	.size		_ZN40_INTERNAL_7f4c4bd0_4_k_cu_19b2446c_332234cuda3std3__45__cpo6cbeginE,(_ZN40_INTERNAL_7f4c4bd0_4_k_cu_19b2446c_332234cuda3std3__48in_placeE - _ZN40_INTERNAL_7f4c4bd0_4_k_cu_19b2446c_332234cuda3std3__45__cpo6cbeginE)
_ZN40_INTERNAL_7f4c4bd0_4_k_cu_19b2446c_332234cuda3std3__45__cpo6cbeginE:
	.zero		1
	.type		_ZN40_INTERNAL_7f4c4bd0_4_k_cu_19b2446c_332234cuda3std3__48in_placeE,@object
	.size		_ZN40_INTERNAL_7f4c4bd0_4_k_cu_19b2446c_332234cuda3std3__48in_placeE,(_ZN40_INTERNAL_7f4c4bd0_4_k_cu_19b2446c_332234cuda3std6ranges3__45__cpo9iter_moveE - _ZN40_INTERNAL_7f4c4bd0_4_k_cu_19b2446c_332234cuda3std3__48in_placeE)
_ZN40_INTERNAL_7f4c4bd0_4_k_cu_19b2446c_332234cuda3std3__48in_placeE:
	.zero		1
	.type		_ZN40_INTERNAL_7f4c4bd0_4_k_cu_19b2446c_332234cuda3std6ranges3__45__cpo9iter_moveE,@object
	.size		_ZN40_INTERNAL_7f4c4bd0_4_k_cu_19b2446c_332234cuda3std6ranges3__45__cpo9iter_moveE,(_ZN40_INTERNAL_7f4c4bd0_4_k_cu_19b2446c_332234cuda3std3__45__cpo5beginE - _ZN40_INTERNAL_7f4c4bd0_4_k_cu_19b2446c_332234cuda3std6ranges3__45__cpo9iter_moveE)
_ZN40_INTERNAL_7f4c4bd0_4_k_cu_19b2446c_332234cuda3std6ranges3__45__cpo9iter_moveE:
	.zero		1
	.type		_ZN40_INTERNAL_7f4c4bd0_4_k_cu_19b2446c_332234cuda3std3__45__cpo5beginE,@object
	.size		_ZN40_INTERNAL_7f4c4bd0_4_k_cu_19b2446c_332234cuda3std3__45__cpo5beginE,(_ZN40_INTERNAL_7f4c4bd0_4_k_cu_19b2446c_332234cuda3std3__442_GLOBAL__N__7f4c4bd0_4_k_cu_19b2446c_332236ignoreE - _ZN40_INTERNAL_7f4c4bd0_4_k_cu_19b2446c_332234cuda3std3__45__cpo5beginE)
_ZN40_INTERNAL_7f4c4bd0_4_k_cu_19b2446c_332234cuda3std3__45__cpo5beginE:
	.zero		1
	.type		_ZN40_INTERNAL_7f4c4bd0_4_k_cu_19b2446c_332234cuda3std3__442_GLOBAL__N__7f4c4bd0_4_k_cu_19b2446c_332236ignoreE,@object
	.size		_ZN40_INTERNAL_7f4c4bd0_4_k_cu_19b2446c_332234cuda3std3__442_GLOBAL__N__7f4c4bd0_4_k_cu_19b2446c_332236ignoreE,(_ZN40_INTERNAL_7f4c4bd0_4_k_cu_19b2446c_332234cute7productE - _ZN40_INTERNAL_7f4c4bd0_4_k_cu_19b2446c_332234cuda3std3__442_GLOBAL__N__7f4c4bd0_4_k_cu_19b2446c_332236ignoreE)
_ZN40_INTERNAL_7f4c4bd0_4_k_cu_19b2446c_332234cuda3std3__442_GLOBAL__N__7f4c4bd0_4_k_cu_19b2446c_332236ignoreE:
	.zero		1
	.type		_ZN40_INTERNAL_7f4c4bd0_4_k_cu_19b2446c_332234cute7productE,@object
	.size		_ZN40_INTERNAL_7f4c4bd0_4_k_cu_19b2446c_332234cute7productE,(_ZN40_INTERNAL_7f4c4bd0_4_k_cu_19b2446c_332234cuda3std3__45__cpo3endE - _ZN40_INTERNAL_7f4c4bd0_4_k_cu_19b2446c_332234cute7productE)
_ZN40_INTERNAL_7f4c4bd0_4_k_cu_19b2446c_332234cute7productE:
	.zero		1
	.type		_ZN40_INTERNAL_7f4c4bd0_4_k_cu_19b2446c_332234cuda3std3__45__cpo3endE,@object
	.size		_ZN40_INTERNAL_7f4c4bd0_4_k_cu_19b2446c_332234cuda3std3__45__cpo3endE,(_ZN40_INTERNAL_7f4c4bd0_4_k_cu_19b2446c_332234cuda3std3__419piecewise_constructE - _ZN40_INTERNAL_7f4c4bd0_4_k_cu_19b2446c_332234cuda3std3__45__cpo3endE)
_ZN40_INTERNAL_7f4c4bd0_4_k_cu_19b2446c_332234cuda3std3__45__cpo3endE:
	.zero		1
	.type		_ZN40_INTERNAL_7f4c4bd0_4_k_cu_19b2446c_332234cuda3std3__419piecewise_constructE,@object
	.size		_ZN40_INTERNAL_7f4c4bd0_4_k_cu_19b2446c_332234cuda3std3__419piecewise_constructE,(_ZN40_INTERNAL_7f4c4bd0_4_k_cu_19b2446c_332234cuda3std3__45__cpo4cendE - _ZN40_INTERNAL_7f4c4bd0_4_k_cu_19b2446c_332234cuda3std3__419piecewise_constructE)
_ZN40_INTERNAL_7f4c4bd0_4_k_cu_19b2446c_332234cuda3std3__419piecewise_constructE:
	.zero		1
	.type		_ZN40_INTERNAL_7f4c4bd0_4_k_cu_19b2446c_332234cuda3std3__45__cpo4cendE,@object
	.size		_ZN40_INTERNAL_7f4c4bd0_4_k_cu_19b2446c_332234cuda3std3__45__cpo4cendE,(_ZN40_INTERNAL_7f4c4bd0_4_k_cu_19b2446c_332234cuda3std6ranges3__45__cpo4swapE - _ZN40_INTERNAL_7f4c4bd0_4_k_cu_19b2446c_332234cuda3std3__45__cpo4cendE)
_ZN40_INTERNAL_7f4c4bd0_4_k_cu_19b2446c_332234cuda3std3__45__cpo4cendE:
	.zero		1
	.type		_ZN40_INTERNAL_7f4c4bd0_4_k_cu_19b2446c_332234cuda3std6ranges3__45__cpo4swapE,@object
	.size		_ZN40_INTERNAL_7f4c4bd0_4_k_cu_19b2446c_332234cuda3std6ranges3__45__cpo4swapE,(.L_10 - _ZN40_INTERNAL_7f4c4bd0_4_k_cu_19b2446c_332234cuda3std6ranges3__45__cpo4swapE)
_ZN40_INTERNAL_7f4c4bd0_4_k_cu_19b2446c_332234cuda3std6ranges3__45__cpo4swapE:
	.zero		1
.L_10:


//--------------------- .nv.constant0._ZN7cutlass13device_kernelINS_4gemm6kernel13GemmUniversalIN4cute5tupleIJiiiiEEENS1_10collective13CollectiveMmaINS1_46MainloopSm100TmaUmmaWarpSpecializedBlockScaledILi4ELi2ELi2ENS5_IJNS4_1CILi4EEENSA_ILi2EEENSA_ILi1EEEEEEEENS5_IJNSA_ILi128EEENSA_ILi64EEENSA_ILi256EEEEEENS5_IJNS_12float_e4m3_tENS_13float_ue8m0_tEEEENS5_IJNS5_IJlSD_lEEENS4_6LayoutINS5_IJNS5_IJNS5_IJNSA_ILi32EEESB_EEEiEEESR_NS5_IJSD_iEEEEEENS5_IJNS5_IJNS5_IJNSA_ILi16EEESB_EEEiEEENS5_IJNS5_IJNSA_ILi0EEESD_EEENSA_ILi512EEEEEENS5_IJSX_iEEEEEEEEEEESM_S14_NS4_8TiledMMAINS4_8MMA_AtomIJNS4_21SM100_MMA_MXF8F6F4_SSISK_SK_fSL_Li128ELi64ELNS4_4UMMA5MajorE0ELS19_0ELNS18_7ScaleInE0ELS1A_0EEEEEENSO_INS5_IJSD_SD_SD_EEENS5_IJSX_SX_SX_EEEEENS5_IJNS4_10UnderscoreES1G_S1G_EEEEENS5_IJNS4_23SM90_TMA_LOAD_MULTICASTES1J_EEENS5_IJNS4_14ComposedLayoutINS4_7SwizzleILi3ELi4ELi3EEENS4_18smem_ptr_flag_bitsILi8EEENSO_INS5_IJNSA_ILi8EEESG_EEENS5_IJSG_SD_EEEEEEENSO_INS5_IJNS5_IJNS5_IJSQ_SD_EEENS5_IJSP_SD_EEEEEESD_NS5_IJSB_SC_EEEEEENS5_IJNS5_IJNS5_IJSV_SZ_EEESY_EEESX_NS5_IJSD_SZ_EEEEEEEEEEEvNS4_8identityES1K_S25_vS26_EENS_8epilogue10collective18CollectiveEpilogueINS28_23Sm100TmaWarpSpecializedILi3ELi2ELi16ELb1ELb0EEEJNS5_IJSH_SH_SI_EEENS5_IJNSO_ISH_SD_EENSO_INS5_IJSU_SC_EEENS5_IJSD_SP_EEEEEEEENS_10bfloat16_tESN_S2J_SN_NS28_6fusion15FusionCallbacksIS2C_NS2K_17LinearCombinationIS2J_fS2J_fLNS_15FloatRoundStyleE2EEES2D_S2I_JEEENS4_5SM1004TMEM4LOAD26SM100_TMEM_LOAD_32dp32b16xENS4_13SM90_TMA_LOADENS1L_INS1M_ILi1ELi4ELi3EEENS1O_ILi16EEENSO_INS5_IJS1Q_SU_EEENS5_IJSU_SD_EEEEEEENS4_39AutoVectorizingCopyWithAssumedAlignmentILi128EEENS4_14SM90_TMA_STOREES30_S32_S32_EEEvvEEEEvNT_6ParamsE --------------------------
	.section	.nv.constant0._ZN7cutlass13device_kernelINS_4gemm6kernel13GemmUniversalIN4cute5tupleIJiiiiEEENS1_10collective13CollectiveMmaINS1_46MainloopSm100TmaUmmaWarpSpecializedBlockScaledILi4ELi2ELi2ENS5_IJNS4_1CILi4EEENSA_ILi2EEENSA_ILi1EEEEEEEENS5_IJNSA_ILi128EEENSA_ILi64EEENSA_ILi256EEEEEENS5_IJNS_12float_e4m3_tENS_13float_ue8m0_tEEEENS5_IJNS5_IJlSD_lEEENS4_6LayoutINS5_IJNS5_IJNS5_IJNSA_ILi32EEESB_EEEiEEESR_NS5_IJSD_iEEEEEENS5_IJNS5_IJNS5_IJNSA_ILi16EEESB_EEEiEEENS5_IJNS5_IJNSA_ILi0EEESD_EEENSA_ILi512EEEEEENS5_IJSX_iEEEEEEEEEEESM_S14_NS4_8TiledMMAINS4_8MMA_AtomIJNS4_21SM100_MMA_MXF8F6F4_SSISK_SK_fSL_Li128ELi64ELNS4_4UMMA5MajorE0ELS19_0ELNS18_7ScaleInE0ELS1A_0EEEEEENSO_INS5_IJSD_SD_SD_EEENS5_IJSX_SX_SX_EEEEENS5_IJNS4_10UnderscoreES1G_S1G_EEEEENS5_IJNS4_23SM90_TMA_LOAD_MULTICASTES1J_EEENS5_IJNS4_14ComposedLayoutINS4_7SwizzleILi3ELi4ELi3EEENS4_18smem_ptr_flag_bitsILi8EEENSO_INS5_IJNSA_ILi8EEESG_EEENS5_IJSG_SD_EEEEEEENSO_INS5_IJNS5_IJNS5_IJSQ_SD_EEENS5_IJSP_SD_EEEEEESD_NS5_IJSB_SC_EEEEEENS5_IJNS5_IJNS5_IJSV_SZ_EEESY_EEESX_NS5_IJSD_SZ_EEEEEEEEEEEvNS4_8identityES1K_S25_vS26_EENS_8epilogue10collective18CollectiveEpilogueINS28_23Sm100TmaWarpSpecializedILi3ELi2ELi16ELb1ELb0EEEJNS5_IJSH_SH_SI_EEENS5_IJNSO_ISH_SD_EENSO_INS5_IJSU_SC_EEENS5_IJSD_SP_EEEEEEEENS_10bfloat16_tESN_S2J_SN_NS28_6fusion15FusionCallbacksIS2C_NS2K_17LinearCombinationIS2J_fS2J_fLNS_15FloatRoundStyleE2EEES2D_S2I_JEEENS4_5SM1004TMEM4LOAD26SM100_TMEM_LOAD_32dp32b16xENS4_13SM90_TMA_LOADENS1L_INS1M_ILi1ELi4ELi3EEENS1O_ILi16EEENSO_INS5_IJS1Q_SU_EEENS5_IJSU_SD_EEEEEEENS4_39AutoVectorizingCopyWithAssumedAlignmentILi128EEENS4_14SM90_TMA_STOREES30_S32_S32_EEEvvEEEEvNT_6ParamsE,"a",@progbits
	.sectionflags	@""
	.align	4
.nv.constant0._ZN7cutlass13device_kernelINS_4gemm6kernel13GemmUniversalIN4cute5tupleIJiiiiEEENS1_10collective13CollectiveMmaINS1_46MainloopSm100TmaUmmaWarpSpecializedBlockScaledILi4ELi2ELi2ENS5_IJNS4_1CILi4EEENSA_ILi2EEENSA_ILi1EEEEEEEENS5_IJNSA_ILi128EEENSA_ILi64EEENSA_ILi256EEEEEENS5_IJNS_12float_e4m3_tENS_13float_ue8m0_tEEEENS5_IJNS5_IJlSD_lEEENS4_6LayoutINS5_IJNS5_IJNS5_IJNSA_ILi32EEESB_EEEiEEESR_NS5_IJSD_iEEEEEENS5_IJNS5_IJNS5_IJNSA_ILi16EEESB_EEEiEEENS5_IJNS5_IJNSA_ILi0EEESD_EEENSA_ILi512EEEEEENS5_IJSX_iEEEEEEEEEEESM_S14_NS4_8TiledMMAINS4_8MMA_AtomIJNS4_21SM100_MMA_MXF8F6F4_SSISK_SK_fSL_Li128ELi64ELNS4_4UMMA5MajorE0ELS19_0ELNS18_7ScaleInE0ELS1A_0EEEEEENSO_INS5_IJSD_SD_SD_EEENS5_IJSX_SX_SX_EEEEENS5_IJNS4_10UnderscoreES1G_S1G_EEEEENS5_IJNS4_23SM90_TMA_LOAD_MULTICASTES1J_EEENS5_IJNS4_14ComposedLayoutINS4_7SwizzleILi3ELi4ELi3EEENS4_18smem_ptr_flag_bitsILi8EEENSO_INS5_IJNSA_ILi8EEESG_EEENS5_IJSG_SD_EEEEEEENSO_INS5_IJNS5_IJNS5_IJSQ_SD_EEENS5_IJSP_SD_EEEEEESD_NS5_IJSB_SC_EEEEEENS5_IJNS5_IJNS5_IJSV_SZ_EEESY_EEESX_NS5_IJSD_SZ_EEEEEEEEEEEvNS4_8identityES1K_S25_vS26_EENS_8epilogue10collective18CollectiveEpilogueINS28_23Sm100TmaWarpSpecializedILi3ELi2ELi16ELb1ELb0EEEJNS5_IJSH_SH_SI_EEENS5_IJNSO_ISH_SD_EENSO_INS5_IJSU_SC_EEENS5_IJSD_SP_EEEEEEEENS_10bfloat16_tESN_S2J_SN_NS28_6fusion15FusionCallbacksIS2C_NS2K_17LinearCombinationIS2J_fS2J_fLNS_15FloatRoundStyleE2EEES2D_S2I_JEEENS4_5SM1004TMEM4LOAD26SM100_TMEM_LOAD_32dp32b16xENS4_13SM90_TMA_LOADENS1L_INS1M_ILi1ELi4ELi3EEENS1O_ILi16EEENSO_INS5_IJS1Q_SU_EEENS5_IJSU_SD_EEEEEEENS4_39AutoVectorizingCopyWithAssumedAlignmentILi128EEENS4_14SM90_TMA_STOREES30_S32_S32_EEEvvEEEEvNT_6ParamsE:
	.zero		3968


//--------------------- SYMBOLS --------------------------

	.type		.nv.reservedSmem.offset0,@object
	.size		.nv.reservedSmem.offset0,0x4
	.type		.nv.reservedSmem.cap,@object
	.size		.nv.reservedSmem.cap,0x4
	.type		__assertfail,@function
